def matmul_kernel(
    a_ptr,
    b_ptr,
    c_ptr,
    M,
    N,
    K,
    stride_am,
    stride_ak,
    stride_bk,
    stride_bn,
    stride_cm,
    stride_cn,
    BLOCK_M: tl.constexpr,
    BLOCK_N: tl.constexpr,
    BLOCK_K: tl.constexpr,
    GROUP_M: tl.constexpr,
):
    pid = tl.program_id(axis=0)
    num_pid_m = tl.cdiv(M, BLOCK_M)
    num_pid_n = tl.cdiv(N, BLOCK_N)
    num_pid_in_group = GROUP_M * num_pid_n
    group_id = pid // num_pid_in_group
    first_pid_m = group_id * GROUP_M
    group_size_m = min(num_pid_m - first_pid_m, GROUP_M)
    pid_m = first_pid_m + ((pid % num_pid_in_group) % group_size_m)
    pid_n = (pid % num_pid_in_group) // group_size_m

    offs_am = (pid_m * BLOCK_M + tl.arange(0, BLOCK_M)) % M
    offs_bn = (pid_n * BLOCK_N + tl.arange(0, BLOCK_N)) % N
    offs_k = tl.arange(0, BLOCK_K)
    a_ptrs = a_ptr + offs_am[:, None] * stride_am + offs_k[None, :] * stride_ak
    b_ptrs = b_ptr + offs_k[:, None] * stride_bk + offs_bn[None, :] * stride_bn

    acc = tl.zeros((BLOCK_M, BLOCK_N), dtype=tl.float32)
    for kk in range(0, tl.cdiv(K, BLOCK_K)):
        a = tl.load(a_ptrs, mask=offs_k[None, :] < K - kk * BLOCK_K, other=0.0)
        b = tl.load(b_ptrs, mask=offs_k[:, None] < K - kk * BLOCK_K, other=0.0)
        acc = tl.dot(a, b, acc)
        a_ptrs += BLOCK_K * stride_ak
        b_ptrs += BLOCK_K * stride_bk

    c = acc.to(c_ptr.dtype.element_ty)
    offs_cm = pid_m * BLOCK_M + tl.arange(0, BLOCK_M)
    offs_cn = pid_n * BLOCK_N + tl.arange(0, BLOCK_N)
    c_ptrs = c_ptr + offs_cm[:, None] * stride_cm + offs_cn[None, :] * stride_cn
    mask = (offs_cm[:, None] < M) & (offs_cn[None, :] < N)
    tl.store(c_ptrs, c, mask=mask)

# config = {"BLOCK_K": 64, "BLOCK_M": 128, "BLOCK_N": 128, "GROUP_M": 4, "arch": "sm_100", "dtype": "fp8e4m3", "num_ctas": 1, "num_stages": 3, "num_warps": 4}
# arch = sm_100


// ===== COMPILED SASS (sm_100a) =====

	.target	sm_100a

	.elftype	@"ET_EXEC"


//--------------------- .note.nv.tkinfo           --------------------------
	.section	.note.nv.tkinfo,"",@"SHT_NOTE"
	.sectionflags	@"SHF_NOTE_NV_TKINFO"
	.tkinfo
        /*0018*/ 	.word	0x00000081
        /*0030*/ 	.string	""
        /*0030*/ 	.string	"ptxas-blackwell"
        /*0030*/ 	.string	"Cuda compilation tools, release 12.9, V12.9.86"
        /*0030*/ 	.string	"Build cuda_12.9.r12.9/compiler.36037853_0"
        /*0030*/ 	.string	"-v  -suppress-debug-info  -lineinfo  -arch sm_100a "



//--------------------- .note.nv.cuver            --------------------------
	.section	.note.nv.cuver,"",@"SHT_NOTE"
	.sectionflags	@"SHF_NOTE_NV_CUVER"
        /*0018*/ 	.short	0x0001
        /*001a*/ 	.short	0x0064
        /*001c*/ 	.short	0x0001
        /*001e*/ 	.short	0x0000
        /*0020*/ 	.short	0x0001
        /*0022*/ 	.short	0x0000


//--------------------- .nv.info                  --------------------------
	.section	.nv.info,"",@"SHT_CUDA_INFO"
	.align	4


	//----- nvinfo : EIATTR_REGCOUNT
	.align		4
        /*0000*/ 	.byte	0x04, 0x2f
        /*0002*/ 	.short	(.L_4 - .L_3)
	.align		4
.L_3:
        /*0004*/ 	.word	index@(matmul_kernel)
        /*0008*/ 	.word	0x000000ff


	//----- nvinfo : EIATTR_FRAME_SIZE
	.align		4
.L_4:
        /*000c*/ 	.byte	0x04, 0x11
        /*000e*/ 	.short	(.L_6 - .L_5)
	.align		4
.L_5:
        /*0010*/ 	.word	index@($__internal_2_$__cuda_sm10x_tcgen05_guardrail_trap_unallocated_columns_being_dealloced)
        /*0014*/ 	.word	0x00000258


	//----- nvinfo : EIATTR_FRAME_SIZE
	.align		4
.L_6:
        /*0018*/ 	.byte	0x04, 0x11
        /*001a*/ 	.short	(.L_8 - .L_7)
	.align		4
.L_7:
        /*001c*/ 	.word	index@($__internal_1_$__cuda_sm10x_tcgen05_guardrail_trap_phase_invalid_during_alloc)
        /*0020*/ 	.word	0x00000258


	//----- nvinfo : EIATTR_FRAME_SIZE
	.align		4
.L_8:
        /*0024*/ 	.byte	0x04, 0x11
        /*0026*/ 	.short	(.L_10 - .L_9)
	.align		4
.L_9:
        /*0028*/ 	.word	index@($__internal_0_$__cuda_sm10x_tcgen05_guardrail_trap_col_being_dealloced_not_returned_by_alloc)
        /*002c*/ 	.word	0x00000258


	//----- nvinfo : EIATTR_FRAME_SIZE
	.align		4
.L_10:
        /*0030*/ 	.byte	0x04, 0x11
        /*0032*/ 	.short	(.L_12 - .L_11)
	.align		4
.L_11:
        /*0034*/ 	.word	index@(matmul_kernel)
        /*0038*/ 	.word	0x00000258


	//----- nvinfo : EIATTR_MIN_STACK_SIZE
	.align		4
.L_12:
        /*003c*/ 	.byte	0x04, 0x12
        /*003e*/ 	.short	(.L_14 - .L_13)
	.align		4
.L_13:
        /*0040*/ 	.word	index@(matmul_kernel)
        /*0044*/ 	.word	0x00000258
.L_14:


//--------------------- .nv.info.matmul_kernel    --------------------------
	.section	.nv.info.matmul_kernel,"",@"SHT_CUDA_INFO"
	.sectionflags	@""
	.align	4


	//----- nvinfo : EIATTR_CUDA_API_VERSION
	.align		4
        /*0000*/ 	.byte	0x04, 0x37
        /*0002*/ 	.short	(.L_16 - .L_15)
.L_15:
        /*0004*/ 	.word	0x00000081


	//----- nvinfo : EIATTR_KPARAM_INFO
	.align		4
.L_16:
        /*0008*/ 	.byte	0x04, 0x17
        /*000a*/ 	.short	(.L_18 - .L_17)
.L_17:
        /*000c*/ 	.word	0x00000000
        /*0010*/ 	.short	0x000d
        /*0012*/ 	.short	0x0048
        /*0014*/ 	.byte	0x00, 0xf4, 0x21, 0x00


	//----- nvinfo : EIATTR_KPARAM_INFO
	.align		4
.L_18:
        /*0018*/ 	.byte	0x04, 0x17
        /*001a*/ 	.short	(.L_20 - .L_19)
.L_19:
        /*001c*/ 	.word	0x00000000
        /*0020*/ 	.short	0x000c
        /*0022*/ 	.short	0x0040
        /*0024*/ 	.byte	0x00, 0xf4, 0x21, 0x00


	//----- nvinfo : EIATTR_KPARAM_INFO
	.align		4
.L_20:
        /*0028*/ 	.byte	0x04, 0x17
        /*002a*/ 	.short	(.L_22 - .L_21)
.L_21:
        /*002c*/ 	.word	0x00000000
        /*0030*/ 	.short	0x000b
        /*0032*/ 	.short	0x0038
        /*0034*/ 	.byte	0x00, 0xf0, 0x11, 0x00


	//----- nvinfo : EIATTR_KPARAM_INFO
	.align		4
.L_22:
        /*0038*/ 	.byte	0x04, 0x17
        /*003a*/ 	.short	(.L_24 - .L_23)
.L_23:
        /*003c*/ 	.word	0x00000000
        /*0040*/ 	.short	0x000a
        /*0042*/ 	.short	0x0034
        /*0044*/ 	.byte	0x00, 0xf0, 0x11, 0x00


	//----- nvinfo : EIATTR_KPARAM_INFO
	.align		4
.L_24:
        /*0048*/ 	.byte	0x04, 0x17
        /*004a*/ 	.short	(.L_26 - .L_25)
.L_25:
        /*004c*/ 	.word	0x00000000
        /*0050*/ 	.short	0x0009
        /*0052*/ 	.short	0x0030
        /*0054*/ 	.byte	0x00, 0xf0, 0x11, 0x00


	//----- nvinfo : EIATTR_KPARAM_INFO
	.align		4
.L_26:
        /*0058*/ 	.byte	0x04, 0x17
        /*005a*/ 	.short	(.L_28 - .L_27)
.L_27:
        /*005c*/ 	.word	0x00000000
        /*0060*/ 	.short	0x0008
        /*0062*/ 	.short	0x002c
        /*0064*/ 	.byte	0x00, 0xf0, 0x11, 0x00


	//----- nvinfo : EIATTR_KPARAM_INFO
	.align		4
.L_28:
        /*0068*/ 	.byte	0x04, 0x17
        /*006a*/ 	.short	(.L_30 - .L_29)
.L_29:
        /*006c*/ 	.word	0x00000000
        /*0070*/ 	.short	0x0007
        /*0072*/ 	.short	0x0028
        /*0074*/ 	.byte	0x00, 0xf0, 0x11, 0x00


	//----- nvinfo : EIATTR_KPARAM_INFO
	.align		4
.L_30:
        /*0078*/ 	.byte	0x04, 0x17
        /*007a*/ 	.short	(.L_32 - .L_31)
.L_31:
        /*007c*/ 	.word	0x00000000
        /*0080*/ 	.short	0x0006
        /*0082*/ 	.short	0x0024
        /*0084*/ 	.byte	0x00, 0xf0, 0x11, 0x00


	//----- nvinfo : EIATTR_KPARAM_INFO
	.align		4
.L_32:
        /*0088*/ 	.byte	0x04, 0x17
        /*008a*/ 	.short	(.L_34 - .L_33)
.L_33:
        /*008c*/ 	.word	0x00000000
        /*0090*/ 	.short	0x0005
        /*0092*/ 	.short	0x0020
        /*0094*/ 	.byte	0x00, 0xf0, 0x11, 0x00


	//----- nvinfo : EIATTR_KPARAM_INFO
	.align		4
.L_34:
        /*0098*/ 	.byte	0x04, 0x17
        /*009a*/ 	.short	(.L_36 - .L_35)
.L_35:
        /*009c*/ 	.word	0x00000000
        /*00a0*/ 	.short	0x0004
        /*00a2*/ 	.short	0x001c
        /*00a4*/ 	.byte	0x00, 0xf0, 0x11, 0x00


	//----- nvinfo : EIATTR_KPARAM_INFO
	.align		4
.L_36:
        /*00a8*/ 	.byte	0x04, 0x17
        /*00aa*/ 	.short	(.L_38 - .L_37)
.L_37:
        /*00ac*/ 	.word	0x00000000
        /*00b0*/ 	.short	0x0003
        /*00b2*/ 	.short	0x0018
        /*00b4*/ 	.byte	0x00, 0xf0, 0x11, 0x00


	//----- nvinfo : EIATTR_KPARAM_INFO
	.align		4
.L_38:
        /*00b8*/ 	.byte	0x04, 0x17
        /*00ba*/ 	.short	(.L_40 - .L_39)
.L_39:
        /*00bc*/ 	.word	0x00000000
        /*00c0*/ 	.short	0x0002
        /*00c2*/ 	.short	0x0010
        /*00c4*/ 	.byte	0x00, 0xf4, 0x21, 0x00


	//----- nvinfo : EIATTR_KPARAM_INFO
	.align		4
.L_40:
        /*00c8*/ 	.byte	0x04, 0x17
        /*00ca*/ 	.short	(.L_42 - .L_41)
.L_41:
        /*00cc*/ 	.word	0x00000000
        /*00d0*/ 	.short	0x0001
        /*00d2*/ 	.short	0x0008
        /*00d4*/ 	.byte	0x00, 0xf4, 0x21, 0x00


	//----- nvinfo : EIATTR_KPARAM_INFO
	.align		4
.L_42:
        /*00d8*/ 	.byte	0x04, 0x17
        /*00da*/ 	.short	(.L_44 - .L_43)
.L_43:
        /*00dc*/ 	.word	0x00000000
        /*00e0*/ 	.short	0x0000
        /*00e2*/ 	.short	0x0000
        /*00e4*/ 	.byte	0x00, 0xf4, 0x21, 0x00


	//----- nvinfo : EIATTR_AT_ENTRY_FRAGMENTS
	.align		4
.L_44:
        /*00e8*/ 	.byte	0x04, 0x4f
        /*00ea*/ 	.short	(.L_46 - .L_45)


	//   ....[0]....
.L_45:
        /*00ec*/ 	.word	0x00000004


	//----- nvinfo : EIATTR_RESERVED_SMEM_USED
	.align		4
.L_46:
        /*00f0*/ 	.byte	0x01, 0x41
	.zero		2


	//----- nvinfo : EIATTR_SPARSE_MMA_MASK
	.align		4
        /*00f4*/ 	.byte	0x03, 0x50
        /*00f6*/ 	.short	0x0000


	//----- nvinfo : EIATTR_TCGEN05_1CTA_USED
	.align		4
        /*00f8*/ 	.byte	0x01, 0x51
	.zero		2


	//----- nvinfo : EIATTR_MAXREG_COUNT
	.align		4
        /*00fc*/ 	.byte	0x03, 0x1b
        /*00fe*/ 	.short	0x00ff


	//----- nvinfo : EIATTR_NUM_BARRIERS
	.align		4
        /*0100*/ 	.byte	0x02, 0x4c
        /*0102*/ 	.byte	0x01
	.zero		1


	//----- nvinfo : EIATTR_ANNOTATIONS
	.align		4
        /*0104*/ 	.byte	0x04, 0x55
        /*0106*/ 	.short	(.L_48 - .L_47)


	//   ....[0]....
.L_47:
        /*0108*/ 	.word	0x00000001
        /*010c*/ 	.byte	0xd0, 0x15, 0x00, 0x00, 0x01, 0x00, 0x00, 0x00, 0x60, 0x1d, 0x00, 0x00, 0x01, 0x00, 0x00, 0x00
        /* <DEDUP_REMOVED lines=149> */
        /*0a6c*/ 	.byte	0x00, 0xe0, 0x00, 0x00, 0x01, 0x00, 0x00, 0x00, 0xb0, 0xe1, 0x00, 0x00


	//----- nvinfo : EIATTR_INT_WARP_WIDE_INSTR_OFFSETS
	.align		4
.L_48:
        /*0a78*/ 	.byte	0x04, 0x31
        /*0a7a*/ 	.short	(.L_50 - .L_49)


	//   ....[0]....
.L_49:
        /*0a7c*/ 	.word	0x00001c50


	//   ....[1]....
        /*0a80*/ 	.word	0x00001c80


	//   ....[2]....
        /*0a84*/ 	.word	0x00006f20


	//   ....[3]....
        /*0a88*/ 	.word	0x00012810


	//   ....[4]....
        /*0a8c*/ 	.word	0x00012860


	//----- nvinfo : EIATTR_COOP_GROUP_MASK_REGIDS
	.align		4
.L_50:
        /*0a90*/ 	.byte	0x04, 0x29
        /*0a92*/ 	.short	(.L_52 - .L_51)


	//   ....[0]....
.L_51:
        /*0a94*/ 	.word	0xffffffff


	//   ....[1]....
        /*0a98*/ 	.word	0xffffffff


	//   ....[2]....
        /*0a9c*/ 	.word	0xffffffff


	//   ....[3]....
        /*0aa0*/ 	.word	0xffffffff


	//----- nvinfo : EIATTR_COOP_GROUP_INSTR_OFFSETS
	.align		4
.L_52:
        /*0aa4*/ 	.byte	0x04, 0x28
        /*0aa6*/ 	.short	(.L_54 - .L_53)


	//   ....[0]....
.L_53:
        /*0aa8*/ 	.word	0x00000080


	//   ....[1]....
        /*0aac*/ 	.word	0x00000340


	//   ....[2]....
        /*0ab0*/ 	.word	0x000126a0


	//   ....[3]....
        /*0ab4*/ 	.word	0x00012910


	//----- nvinfo : EIATTR_VRC_CTA_INIT_COUNT
	.align		4
.L_54:
        /*0ab8*/ 	.byte	0x02, 0x4a
        /*0aba*/ 	.byte	0x80
	.zero		1


	//----- nvinfo : EIATTR_MBARRIER_INSTR_OFFSETS
	.align		4
        /*0abc*/ 	.byte	0x04, 0x39
        /*0abe*/ 	.short	(.L_56 - .L_55)


	//   ....[0]....
.L_55:
        /*0ac0*/ 	.word	0x00001e20
        /*0ac4*/ 	.word	0x000000ff
        /*0ac8*/ 	.word	0x00000000
        /*0acc*/ 	.short	0x0100
        /*0ace*/ 	.byte	0x0a
	.zero		1


	//   ....[1]....
        /*0ad0*/ 	.word	0x00006f90
        /*0ad4*/ 	.word	0x000000ff
        /*0ad8*/ 	.word	0x00008008
        /*0adc*/ 	.short	0x0100
        /*0ade*/ 	.byte	0x0d
	.zero		1


	//   ....[2]....
        /*0ae0*/ 	.word	0x00009ec0
        /*0ae4*/ 	.word	0x000000ff
        /*0ae8*/ 	.word	0x00000000
        /*0aec*/ 	.short	0x010a
        /*0aee*/ 	.byte	0x0a
	.zero		1


	//   ....[3]....
        /*0af0*/ 	.word	0x0000e190
        /*0af4*/ 	.word	0x000000ff
        /*0af8*/ 	.word	0x00000000
        /*0afc*/ 	.short	0x010a
        /*0afe*/ 	.byte	0x0a
	.zero		1


	//   ....[4]....
        /*0b00*/ 	.word	0x0000e2a0
        /*0b04*/ 	.word	0x000000ff
        /*0b08*/ 	.word	0x00008000
        /*0b0c*/ 	.short	0x0108
        /*0b0e*/ 	.byte	0x0d
	.zero		1


	//   ....[5]....
        /*0b10*/ 	.word	0x0000e330
        /*0b14*/ 	.word	0x000000ff
        /*0b18*/ 	.word	0x00008008
        /*0b1c*/ 	.short	0x0108
        /*0b1e*/ 	.byte	0x0d
	.zero		1


	//   ....[6]....
        /*0b20*/ 	.word	0x00012930
        /*0b24*/ 	.word	0x000000ff
        /*0b28*/ 	.word	0x00000000
        /*0b2c*/ 	.short	0x010a
        /*0b2e*/ 	.byte	0x0a
	.zero		1


	//   ....[7]....
        /*0b30*/ 	.word	0x00012960
        /*0b34*/ 	.word	0x000000ff
        /*0b38*/ 	.word	0x00000000
        /*0b3c*/ 	.short	0x010a
        /*0b3e*/ 	.byte	0x0a
	.zero		1


	//----- nvinfo : EIATTR_NUM_MBARRIERS
	.align		4
.L_56:
        /*0b40*/ 	.byte	0x03, 0x38
        /*0b42*/ 	.short	0x0002


	//----- nvinfo : EIATTR_EXIT_INSTR_OFFSETS
	.align		4
        /*0b44*/ 	.byte	0x04, 0x1c
        /*0b46*/ 	.short	(.L_58 - .L_57)


	//   ....[0]....
.L_57:
        /*0b48*/ 	.word	0x00012920


	//----- nvinfo : EIATTR_REQNTID
	.align		4
.L_58:
        /*0b4c*/ 	.byte	0x04, 0x10
        /*0b4e*/ 	.short	(.L_60 - .L_59)
.L_59:
        /*0b50*/ 	.word	0x00000080
        /*0b54*/ 	.word	0x00000001
        /*0b58*/ 	.word	0x00000001


	//----- nvinfo : EIATTR_CRS_STACK_SIZE
	.align		4
.L_60:
        /*0b5c*/ 	.byte	0x04, 0x1e
        /*0b5e*/ 	.short	(.L_62 - .L_61)
.L_61:
        /*0b60*/ 	.word	0x00000000


	//----- nvinfo : EIATTR_CBANK_PARAM_SIZE
	.align		4
.L_62:
        /*0b64*/ 	.byte	0x03, 0x19
        /*0b66*/ 	.short	0x0050


	//----- nvinfo : EIATTR_PARAM_CBANK
	.align		4
        /*0b68*/ 	.byte	0x04, 0x0a
        /*0b6a*/ 	.short	(.L_64 - .L_63)
	.align		4
.L_63:
        /*0b6c*/ 	.word	index@(.nv.constant0.matmul_kernel)
        /*0b70*/ 	.short	0x0380
        /*0b72*/ 	.short	0x0050


	//----- nvinfo : EIATTR_SW_WAR
	.align		4
.L_64:
        /*0b74*/ 	.byte	0x04, 0x36
        /*0b76*/ 	.short	(.L_66 - .L_65)
.L_65:
        /*0b78*/ 	.word	0x00000008
.L_66:


//--------------------- .nv.compat                --------------------------
	.section	.nv.compat,"",@"SHT_CUDA_COMPAT_INFO"
	.align	4
        /*0000*/ 	.byte	0x02, 0x02, 0x02, 0x00, 0x02, 0x05, 0x05, 0x00, 0x02, 0x03, 0x00, 0x00, 0x02, 0x06, 0x01, 0x00


//--------------------- .nv.callgraph             --------------------------
	.section	.nv.callgraph,"",@"SHT_CUDA_CALLGRAPH"
	.align	4
	.sectionentsize	8
	.align		4
        /*0000*/ 	.word	0x00000000
	.align		4
        /*0004*/ 	.word	0xffffffff
	.align		4
        /*0008*/ 	.word	0x00000000
	.align		4
        /*000c*/ 	.word	0xfffffffe
	.align		4
        /*0010*/ 	.word	0x00000000
	.align		4
        /*0014*/ 	.word	0xfffffffd
	.align		4
        /*0018*/ 	.word	0x00000000
	.align		4
        /*001c*/ 	.word	0xfffffffc


//--------------------- .text.matmul_kernel       --------------------------
	.section	.text.matmul_kernel,"ax",@progbits
	.align	128
        .global         matmul_kernel
        .type           matmul_kernel,@function
        .size           matmul_kernel,(.L_x_20 - matmul_kernel)
        .other          matmul_kernel,@"STO_CUDA_ENTRY STV_DEFAULT"
matmul_kernel:
.text.matmul_kernel:
[----:B------:R-:W0:Y:S01]  /*0000*/  LDC R1, c[0x0][0x37c] ;  /* 0x0000df00ff017b82 */ /* 0x000e220000000800 */
[----:B------:R-:W1:Y:S01]  /*0010*/  S2R R187, SR_TID.X ;  /* 0x0000000000bb7919 */ /* 0x000e620000002100 */
[----:B0-----:R-:W-:Y:S01]  /*0020*/  VIADD R1, R1, 0xfffffda8 ;  /* 0xfffffda801017836 */ /* 0x001fe20000000000 */
[----:B------:R-:W0:Y:S01]  /*0030*/  LDCU.64 UR26, c[0x0][0x358] ;  /* 0x00006b00ff1a77ac */ /* 0x000e220008000a00 */
[----:B-1----:R-:W-:-:S13]  /*0040*/  ISETP.GE.U32.AND P0, PT, R187, 0x20, PT ;  /* 0x00000020bb00780c */ /* 0x002fda0003f06070 */
[----:B------:R-:W-:Y:S02]  /*0050*/  VOTEU.ANY UP0, P0 ;  /* 0x0000000000ff7886 */ /* 0x000fe40000000100 */
[----:B------:R-:W-:Y:S05]  /*0060*/  BRA.U UP0, `(.L_x_0) ;  /* 0x0000000100b87547 */ /* 0x000fea000b800000 */
[----:B------:R-:W1:Y:S01]  /*0070*/  S2UR UR6, SR_CgaCtaId ;  /* 0x00000000000679c3 */ /* 0x000e620000008800 */
[----:B------:R-:W-:Y:S01]  /*0080*/  NOP ;  /* 0x0000000000007918 */ /* 0x000fe20000000000 */
[----:B------:R-:W-:Y:S02]  /*0090*/  UMOV UR4, 0x40 ;  /* 0x0000004000047882 */ /* 0x000fe40000000000 */
[----:B-1----:R-:W-:-:S09]  /*00a0*/  ULEA UR4, UR6, UR4, 0x18 ;  /* 0x0000000406047291 */ /* 0x002fd2000f8ec0ff */
[----:B------:R-:W1:Y:S01]  /*00b0*/  LDS.U8 R0, [UR4] ;  /* 0x00000004ff007984 */ /* 0x000e620008000000 */
[----:B------:R-:W-:Y:S02]  /*00c0*/  UMOV UR4, 0x400 ;  /* 0x0000040000047882 */ /* 0x000fe40000000000 */
[----:B------:R-:W-:Y:S01]  /*00d0*/  ULEA UR4, UR6, UR4, 0x18 ;  /* 0x0000000406047291 */ /* 0x000fe2000f8ec0ff */
[----:B-1----:R-:W-:-:S13]  /*00e0*/  ISETP.NE.AND P0, PT, R0, RZ, PT ;  /* 0x000000ff0000720c */ /* 0x002fda0003f05270 */
[----:B------:R-:W-:Y:S05]  /*00f0*/  @P0 BRA `(.L_x_1) ;  /* 0x00000000007c0947 */ /* 0x000fea0003800000 */
[----:B------:R-:W-:-:S13]  /*0100*/  ELECT P0, URZ, PT ;  /* 0x0000000000ff782f */ /* 0x000fda0003800000 */
[----:B------:R-:W-:Y:S05]  /*0110*/  @!P0 BRA `(.L_x_2) ;  /* 0x0000000000848947 */ /* 0x000fea0003800000 */
[----:B------:R-:W-:Y:S01]  /*0120*/  UMOV UR5, 0x4 ;  /* 0x0000000400057882 */ /* 0x000fe20000000000 */
[----:B------:R-:W-:Y:S02]  /*0130*/  IMAD.MOV.U32 R4, RZ, RZ, 0x1 ;  /* 0x00000001ff047424 */ /* 0x000fe400078e00ff */
[----:B------:R-:W-:Y:S02]  /*0140*/  IMAD.MOV.U32 R5, RZ, RZ, 0xf ;  /* 0x0000000fff057424 */ /* 0x000fe400078e00ff */
[----:B------:R-:W-:Y:S04]  /*0150*/  DEPBAR.LE SB1, 0x36 ;  /* 0x00009d800000791a */ /* 0x000fe80000000000 */
[----:B------:R-:W1:Y:S02]  /*0160*/  UTCATOMSWS.FIND_AND_SET.ALIGN UP1, UR5, UR5 ;  /* 0x00000005000575e3 */ /* 0x000e640008020800 */
[----:B-1----:R-:W-:-:S04]  /*0170*/  PLOP3.LUT P0, PT, PT, PT, UP1, 0x80, 0x8 ;  /* 0x000000000008781c */ /* 0x002fc80003f0f018 */
[----:B------:R-:W-:-:S04]  /*0180*/  SEL R0, RZ, 0xffffffff, !P0 ;  /* 0xffffffffff007807 */ /* 0x000fc80004000000 */
[----:B------:R-:W-:Y:S01]  /*0190*/  ISETP.NE.AND P0, PT, R0, RZ, PT ;  /* 0x000000ff0000720c */ /* 0x000fe20003f05270 */
[----:B------:R-:W-:-:S12]  /*01a0*/  IMAD.U32 R0, RZ, RZ, UR5 ;  /* 0x00000005ff007e24 */ /* 0x000fd8000f8e00ff */
[----:B------:R-:W-:Y:S05]  /*01b0*/  @P0 BRA `(.L_x_3) ;  /* 0x0000000000240947 */ /* 0x000fea0003800000 */
.L_x_4:
[----:B------:R-:W-:Y:S05]  /*01c0*/  NANOSLEEP 0x64 ;  /* 0x000000640000795d */ /* 0x000fea0003800000 */
[----:B------:R-:W-:-:S05]  /*01d0*/  UMOV UR5, 0x4 ;  /* 0x0000000400057882 */ /* 0x000fca0000000000 */
[----:B------:R-:W-:Y:S04]  /*01e0*/  DEPBAR.LE SB1, 0x36 ;  /* 0x00009d800000791a */ /* 0x000fe80000000000 */
[----:B------:R-:W1:Y:S02]  /*01f0*/  UTCATOMSWS.FIND_AND_SET.ALIGN UP1, UR5, UR5 ;  /* 0x00000005000575e3 */ /* 0x000e640008020800 */
[----:B-1----:R-:W-:-:S04]  /*0200*/  PLOP3.LUT P0, PT, PT, PT, UP1, 0x80, 0x8 ;  /* 0x000000000008781c */ /* 0x002fc80003f0f018 */
[----:B------:R-:W-:-:S04]  /*0210*/  SEL R0, RZ, 0xffffffff, !P0 ;  /* 0xffffffffff007807 */ /* 0x000fc80004000000 */
[----:B------:R-:W-:Y:S01]  /*0220*/  ISETP.NE.AND P0, PT, R0, RZ, PT ;  /* 0x000000ff0000720c */ /* 0x000fe20003f05270 */
[----:B------:R-:W-:-:S12]  /*0230*/  IMAD.U32 R0, RZ, RZ, UR5 ;  /* 0x00000005ff007e24 */ /* 0x000fd8000f8e00ff */
[----:B------:R-:W-:Y:S05]  /*0240*/  @!P0 BRA `(.L_x_4) ;  /* 0xfffffffc00dc8947 */ /* 0x000fea000383ffff */
.L_x_3:
[C---:B------:R-:W-:Y:S01]  /*0250*/  VIADD R3, R0.reuse, 0x10 ;  /* 0x0000001000037836 */ /* 0x040fe20000000000 */
[----:B------:R-:W-:Y:S01]  /*0260*/  UMOV UR5, 0x50 ;  /* 0x0000005000057882 */ /* 0x000fe20000000000 */
[----:B------:R-:W-:Y:S01]  /*0270*/  SHF.L.U32 R2, R5, R0, RZ ;  /* 0x0000000005027219 */ /* 0x000fe200000006ff */
[----:B------:R-:W-:Y:S01]  /*0280*/  ULEA UR5, UR6, UR5, 0x18 ;  /* 0x0000000506057291 */ /* 0x000fe2000f8ec0ff */
[----:B------:R-:W-:Y:S01]  /*0290*/  IMAD.SHL.U32 R0, R0, 0x20, RZ ;  /* 0x0000002000007824 */ /* 0x000fe200078e00ff */
[----:B------:R-:W-:-:S04]  /*02a0*/  SHF.L.U32 R3, R4, R3, RZ ;  /* 0x0000000304037219 */ /* 0x000fc800000006ff */
[----:B------:R-:W-:-:S05]  /*02b0*/  LOP3.LUT R2, R3, R2, RZ, 0xfc, !PT ;  /* 0x0000000203027212 */ /* 0x000fca00078efcff */
[----:B------:R1:W-:Y:S04]  /*02c0*/  ATOMS.OR RZ, [UR5], R2 ;  /* 0x00000002ffff798c */ /* 0x0003e8000b000005 */
[----:B------:R1:W-:Y:S01]  /*02d0*/  STS [UR4], R0 ;  /* 0x00000000ff007988 */ /* 0x0003e20008000804 */
[----:B------:R-:W-:Y:S05]  /*02e0*/  BRA `(.L_x_2) ;  /* 0x0000000000107947 */ /* 0x000fea0003800000 */
.L_x_1:
[----:B------:R-:W-:Y:S01]  /*02f0*/  IMAD.MOV.U32 R0, RZ, RZ, -0x1 ;  /* 0xffffffffff007424 */ /* 0x000fe200078e00ff */
[----:B------:R-:W-:-:S04]  /*0300*/  MOV R2, 0x330 ;  /* 0x0000033000027802 */ /* 0x000fc80000000f00 */
[----:B------:R1:W-:Y:S03]  /*0310*/  STS [UR4], R0 ;  /* 0x00000000ff007988 */ /* 0x0003e60008000804 */
[----:B01----:R-:W-:Y:S05]  /*0320*/  CALL.REL.NOINC `($__internal_1_$__cuda_sm10x_tcgen05_guardrail_trap_phase_invalid_during_alloc) ;  /* 0x0000012400a47944 */ /* 0x003fea0003c00000 */
.L_x_2:
[----:B------:R-:W-:Y:S05]  /*0330*/  WARPSYNC.ALL ;  /* 0x0000000000007948 */ /* 0x000fea0003800000 */
[----:B------:R-:W-:Y:S01]  /*0340*/  NOP ;  /* 0x0000000000007918 */ /* 0x000fe20000000000 */
.L_x_0:
[----:B------:R-:W2:Y:S01]  /*0350*/  LDC.64 R18, c[0x0][0x398] ;  /* 0x0000e600ff127b82 */ /* 0x000ea20000000a00 */
[----:B------:R-:W3:Y:S01]  /*0360*/  S2R R5, SR_CTAID.X ;  /* 0x0000000000057919 */ /* 0x000ee20000002500 */
[----:B------:R-:W-:Y:S01]  /*0370*/  UMOV UR13, 0x400 ;  /* 0x00000400000d7882 */ /* 0x000fe20000000000 */
[----:B------:R-:W-:Y:S01]  /*0380*/  LOP3.LUT R188, R187, 0x7f, RZ, 0xc0, !PT ;  /* 0x0000007fbbbc7812 */ /* 0x000fe200078ec0ff */
[----:B------:R-:W4:Y:S03]  /*0390*/  LDCU UR9, c[0x0][0x3a4] ;  /* 0x00007480ff0977ac */ /* 0x000f260008000800 */
[----:B------:R-:W-:Y:S01]  /*03a0*/  ISETP.NE.U32.AND P3, PT, R188, RZ, PT ;  /* 0x000000ffbc00720c */ /* 0x000fe20003f65070 */
[----:B------:R-:W5:Y:S01]  /*03b0*/  S2UR UR5, SR_CgaCtaId ;  /* 0x00000000000579c3 */ /* 0x000f620000008800 */
[----:B------:R-:W1:Y:S01]  /*03c0*/  LDCU.128 UR20, c[0x0][0x380] ;  /* 0x00007000ff1477ac */ /* 0x000e620008000c00 */
[----:B------:R-:W-:-:S06]  /*03d0*/  UMOV UR7, 0x1 ;  /* 0x0000000100077882 */ /* 0x000fcc0000000000 */
[----:B------:R-:W0:Y:S01]  /*03e0*/  LDC R185, c[0x0][0x3a0] ;  /* 0x0000e800ffb97b82 */ /* 0x000e220000000800 */
[----:B-12---:R-:W-:Y:S01]  /*03f0*/  VIADD R0, R19, 0x7f ;  /* 0x0000007f13007836 */ /* 0x006fe20000000000 */
[----:B------:R-:W-:-:S06]  /*0400*/  IABS R128, R19 ;  /* 0x0000001300807213 */ /* 0x000fcc0000000000 */
[----:B------:R-:W1:Y:S01]  /*0410*/  LDC.64 R122, c[0x0][0x3a8] ;  /* 0x0000ea00ff7a7b82 */ /* 0x000e620000000a00 */
[----:B------:R-:W-:Y:S01]  /*0420*/  SHF.R.S32.HI R3, RZ, 0x1f, R0 ;  /* 0x0000001fff037819 */ /* 0x000fe20000011400 */
[----:B-----5:R-:W-:-:S03]  /*0430*/  ULEA UR13, UR5, UR13, 0x18 ;  /* 0x0000000d050d7291 */ /* 0x020fc6000f8ec0ff */
[----:B------:R-:W-:-:S03]  /*0440*/  LEA.HI R3, R3, R0, RZ, 0x7 ;  /* 0x0000000003037211 */ /* 0x000fc600078f38ff */
[----:B------:R-:W-:Y:S01]  /*0450*/  BAR.SYNC.DEFER_BLOCKING 0x0 ;  /* 0x0000000000007b1d */ /* 0x000fe20000010000 */
[----:B---3--:R-:W-:Y:S02]  /*0460*/  IABS R8, R5 ;  /* 0x0000000500087213 */ /* 0x008fe40000000000 */
[----:B------:R-:W-:-:S05]  /*0470*/  SHF.R.S32.HI R3, RZ, 0x7, R3 ;  /* 0x00000007ff037819 */ /* 0x000fca0000011403 */
[----:B------:R-:W-:-:S05]  /*0480*/  IMAD.SHL.U32 R4, R3, 0x4, RZ ;  /* 0x0000000403047824 */ /* 0x000fca00078e00ff */
[-C--:B------:R-:W-:Y:S02]  /*0490*/  IABS R7, R4.reuse ;  /* 0x0000000400077213 */ /* 0x080fe40000000000 */
[----:B------:R-:W-:Y:S02]  /*04a0*/  IABS R10, R4 ;  /* 0x00000004000a7213 */ /* 0x000fe40000000000 */
[----:B------:R-:W2:Y:S01]  /*04b0*/  I2F.RP R0, R7 ;  /* 0x0000000700007306 */ /* 0x000ea20000209400 */
[----:B------:R-:W3:Y:S07]  /*04c0*/  LDS R11, [UR13] ;  /* 0x0000000dff0b7984 */ /* 0x000eee0008000800 */
[----:B--2---:R-:W2:Y:S02]  /*04d0*/  MUFU.RCP R0, R0 ;  /* 0x0000000000007308 */ /* 0x004ea40000001000 */
[----:B--2---:R-:W-:-:S02]  /*04e0*/  VIADD R2, R0, 0xffffffe ;  /* 0x0ffffffe00027836 */ /* 0x004fc40000000000 */
[----:B------:R-:W-:-:S04]  /*04f0*/  IMAD.MOV R0, RZ, RZ, -R10 ;  /* 0x000000ffff007224 */ /* 0x000fc800078e0a0a */
[----:B------:R2:W5:Y:S02]  /*0500*/  F2I.FTZ.U32.TRUNC.NTZ R3, R2 ;  /* 0x0000000200037305 */ /* 0x000564000021f000 */
[----:B--2---:R-:W-:Y:S01]  /*0510*/  IMAD.MOV.U32 R2, RZ, RZ, RZ ;  /* 0x000000ffff027224 */ /* 0x004fe200078e00ff */
[----:B---3--:R-:W-:Y:S01]  /*0520*/  R2UR UR12, R11 ;  /* 0x000000000b0c72ca */ /* 0x008fe200000e0000 */
[----:B-----5:R-:W-:-:S04]  /*0530*/  IMAD.MOV R6, RZ, RZ, -R3 ;  /* 0x000000ffff067224 */ /* 0x020fc800078e0a03 */
[----:B------:R-:W-:Y:S02]  /*0540*/  IMAD R9, R6, R7, RZ ;  /* 0x0000000706097224 */ /* 0x000fe400078e02ff */
[----:B------:R-:W-:Y:S02]  /*0550*/  IMAD.MOV.U32 R6, RZ, RZ, R8 ;  /* 0x000000ffff067224 */ /* 0x000fe400078e0008 */
[----:B------:R-:W-:-:S06]  /*0560*/  IMAD.HI.U32 R3, R3, R9, R2 ;  /* 0x0000000903037227 */ /* 0x000fcc00078e0002 */
[----:B------:R-:W-:-:S04]  /*0570*/  IMAD.HI.U32 R3, R3, R6, RZ ;  /* 0x0000000603037227 */ /* 0x000fc800078e00ff */
[----:B------:R-:W-:Y:S01]  /*0580*/  IMAD R0, R3, R0, R6 ;  /* 0x0000000003007224 */ /* 0x000fe200078e0206 */
[----:B------:R-:W-:Y:S04]  /*0590*/  BAR.SYNC.DEFER_BLOCKING 0x0 ;  /* 0x0000000000007b1d */ /* 0x000fe80000010000 */
[----:B------:R-:W-:-:S13]  /*05a0*/  ISETP.GT.U32.AND P1, PT, R7, R0, PT ;  /* 0x000000000700720c */ /* 0x000fda0003f24070 */
[----:B------:R-:W-:Y:S02]  /*05b0*/  @!P1 IMAD.IADD R0, R0, 0x1, -R7 ;  /* 0x0000000100009824 */ /* 0x000fe400078e0a07 */
[----:B------:R-:W-:Y:S01]  /*05c0*/  @!P1 VIADD R3, R3, 0x1 ;  /* 0x0000000103039836 */ /* 0x000fe20000000000 */
[----:B------:R-:W-:Y:S02]  /*05d0*/  ISETP.NE.AND P1, PT, R4, RZ, PT ;  /* 0x000000ff0400720c */ /* 0x000fe40003f25270 */
[----:B------:R-:W-:Y:S02]  /*05e0*/  ISETP.GE.U32.AND P0, PT, R0, R7, PT ;  /* 0x000000070000720c */ /* 0x000fe40003f06070 */
[----:B------:R-:W-:-:S04]  /*05f0*/  LOP3.LUT R0, R5, R4, RZ, 0x3c, !PT ;  /* 0x0000000405007212 */ /* 0x000fc800078e3cff */
[----:B------:R-:W-:Y:S01]  /*0600*/  ISETP.GE.AND P2, PT, R0, RZ, PT ;  /* 0x000000ff0000720c */ /* 0x000fe20003f46270 */
[----:B------:R-:W-:-:S06]  /*0610*/  VIADD R0, R18, 0x7f ;  /* 0x0000007f12007836 */ /* 0x000fcc0000000000 */
[----:B------:R-:W-:-:S04]  /*0620*/  @P0 VIADD R3, R3, 0x1 ;  /* 0x0000000103030836 */ /* 0x000fc80000000000 */
[----:B------:R-:W-:Y:S01]  /*0630*/  IMAD.MOV.U32 R2, RZ, RZ, R3 ;  /* 0x000000ffff027224 */ /* 0x000fe200078e0003 */
[----:B------:R-:W-:-:S03]  /*0640*/  SHF.R.S32.HI R3, RZ, 0x1f, R0 ;  /* 0x0000001fff037819 */ /* 0x000fc60000011400 */
[----:B------:R-:W-:Y:S01]  /*0650*/  @!P2 IMAD.MOV R2, RZ, RZ, -R2 ;  /* 0x000000ffff02a224 */ /* 0x000fe200078e0a02 */
[----:B------:R-:W-:Y:S02]  /*0660*/  @!P1 LOP3.LUT R2, RZ, R4, RZ, 0x33, !PT ;  /* 0x00000004ff029212 */ /* 0x000fe400078e33ff */
[----:B------:R-:W-:-:S03]  /*0670*/  LEA.HI R3, R3, R0, RZ, 0x7 ;  /* 0x0000000003037211 */ /* 0x000fc600078f38ff */
[----:B------:R-:W-:Y:S02]  /*0680*/  IMAD.SHL.U32 R8, R2, 0x4, RZ ;  /* 0x0000000402087824 */ /* 0x000fe400078e00ff */
[----:B------:R-:W-:-:S03]  /*0690*/  IMAD.MOV R2, RZ, RZ, -R2 ;  /* 0x000000ffff027224 */ /* 0x000fc600078e0a02 */
[----:B------:R-:W-:Y:S01]  /*06a0*/  LEA.HI.SX32 R3, R3, -R8, 0x19 ;  /* 0x8000000803037211 */ /* 0x000fe200078fcaff */
[----:B------:R-:W-:Y:S02]  /*06b0*/  IMAD R10, R4, R2, R5 ;  /* 0x00000002040a7224 */ /* 0x000fe400078e0205 */
[----:B------:R-:W-:Y:S01]  /*06c0*/  IMAD.MOV.U32 R2, RZ, RZ, RZ ;  /* 0x000000ffff027224 */ /* 0x000fe200078e00ff */
[----:B------:R-:W-:Y:S02]  /*06d0*/  VIMNMX R7, PT, PT, R3, 0x4, PT ;  /* 0x0000000403077848 */ /* 0x000fe40003fe0100 */
[----:B------:R-:W-:Y:S02]  /*06e0*/  IABS R4, R10 ;  /* 0x0000000a00047213 */ /* 0x000fe40000000000 */
[----:B------:R-:W-:-:S04]  /*06f0*/  IABS R6, R7 ;  /* 0x0000000700067213 */ /* 0x000fc80000000000 */
[----:B------:R-:W2:Y:S08]  /*0700*/  I2F.RP R0, R6 ;  /* 0x0000000600007306 */ /* 0x000eb00000209400 */
[----:B--2---:R-:W2:Y:S02]  /*0710*/  MUFU.RCP R0, R0 ;  /* 0x0000000000007308 */ /* 0x004ea40000001000 */
[----:B--2---:R-:W-:-:S06]  /*0720*/  VIADD R3, R0, 0xffffffe ;  /* 0x0ffffffe00037836 */ /* 0x004fcc0000000000 */
[----:B------:R-:W2:Y:S02]  /*0730*/  F2I.FTZ.U32.TRUNC.NTZ R3, R3 ;  /* 0x0000000300037305 */ /* 0x000ea4000021f000 */
[----:B--2---:R-:W-:-:S04]  /*0740*/  IMAD.MOV R9, RZ, RZ, -R3 ;  /* 0x000000ffff097224 */ /* 0x004fc800078e0a03 */
[----:B------:R-:W-:Y:S01]  /*0750*/  IMAD R5, R9, R6, RZ ;  /* 0x0000000609057224 */ /* 0x000fe200078e02ff */
[----:B------:R-:W-:-:S03]  /*0760*/  IABS R9, R7 ;  /* 0x0000000700097213 */ /* 0x000fc60000000000 */
[----:B------:R-:W-:Y:S02]  /*0770*/  IMAD.HI.U32 R2, R3, R5, R2 ;  /* 0x0000000503027227 */ /* 0x000fe400078e0002 */
[----:B------:R-:W2:Y:S02]  /*0780*/  I2F.RP R5, R128 ;  /* 0x0000008000057306 */ /* 0x000ea40000209400 */
[----:B------:R-:W-:Y:S02]  /*0790*/  IMAD.MOV.U32 R3, RZ, RZ, R4 ;  /* 0x000000ffff037224 */ /* 0x000fe400078e0004 */
[----:B------:R-:W-:Y:S02]  /*07a0*/  IMAD.MOV R4, RZ, RZ, -R9 ;  /* 0x000000ffff047224 */ /* 0x000fe400078e0a09 */
[----:B------:R-:W-:Y:S01]  /*07b0*/  IMAD.HI.U32 R0, R2, R3, RZ ;  /* 0x0000000302007227 */ /* 0x000fe200078e00ff */
[----:B------:R-:W-:-:S03]  /*07c0*/  IABS R2, R18 ;  /* 0x0000001200027213 */ /* 0x000fc60000000000 */
[----:B------:R-:W-:Y:S02]  /*07d0*/  IMAD R3, R0, R4, R3 ;  /* 0x0000000400037224 */ /* 0x000fe400078e0203 */
[----:B------:R-:W3:Y:S03]  /*07e0*/  I2F.RP R4, R2 ;  /* 0x0000000200047306 */ /* 0x000ee60000209400 */
[----:B------:R-:W-:-:S05]  /*07f0*/  ISETP.GT.U32.AND P1, PT, R6, R3, PT ;  /* 0x000000030600720c */ /* 0x000fca0003f24070 */
[----:B--2---:R-:W2:Y:S08]  /*0800*/  MUFU.RCP R5, R5 ;  /* 0x0000000500057308 */ /* 0x004eb00000001000 */
[----:B------:R-:W-:Y:S01]  /*0810*/  @!P1 IMAD.IADD R3, R3, 0x1, -R6 ;  /* 0x0000000103039824 */ /* 0x000fe200078e0a06 */
[----:B---3--:R-:W3:Y:S01]  /*0820*/  MUFU.RCP R4, R4 ;  /* 0x0000000400047308 */ /* 0x008ee20000001000 */
[----:B------:R-:W-:Y:S01]  /*0830*/  @!P1 VIADD R0, R0, 0x1 ;  /* 0x0000000100009836 */ /* 0x000fe20000000000 */
[----:B------:R-:W-:-:S02]  /*0840*/  ISETP.NE.AND P1, PT, R7, RZ, PT ;  /* 0x000000ff0700720c */ /* 0x000fc40003f25270 */
[----:B------:R-:W-:Y:S02]  /*0850*/  ISETP.GE.U32.AND P0, PT, R3, R6, PT ;  /* 0x000000060300720c */ /* 0x000fe40003f06070 */
[----:B------:R-:W-:Y:S01]  /*0860*/  LOP3.LUT R3, R10, R7, RZ, 0x3c, !PT ;  /* 0x000000070a037212 */ /* 0x000fe200078e3cff */
[----:B--2---:R-:W-:-:S03]  /*0870*/  VIADD R132, R5, 0xffffffe ;  /* 0x0ffffffe05847836 */ /* 0x004fc60000000000 */
[----:B------:R-:W-:Y:S01]  /*0880*/  ISETP.GE.AND P2, PT, R3, RZ, PT ;  /* 0x000000ff0300720c */ /* 0x000fe20003f46270 */
[----:B------:R2:W5:Y:S01]  /*0890*/  F2I.FTZ.U32.TRUNC.NTZ R133, R132 ;  /* 0x0000008400857305 */ /* 0x000562000021f000 */
[----:B------:R-:W-:-:S05]  /*08a0*/  SHF.R.U32.HI R3, RZ, 0x6, R187 ;  /* 0x00000006ff037819 */ /* 0x000fca00000116bb */
[----:B------:R-:W-:Y:S01]  /*08b0*/  @P0 VIADD R0, R0, 0x1 ;  /* 0x0000000100000836 */ /* 0x000fe20000000000 */
[----:B------:R-:W-:Y:S01]  /*08c0*/  SGXT.U32 R3, R3, 0x1 ;  /* 0x000000010303781a */ /* 0x000fe20000000000 */
[----:B---3--:R-:W-:Y:S01]  /*08d0*/  VIADD R5, R4, 0xffffffe ;  /* 0x0ffffffe04057836 */ /* 0x008fe20000000000 */
[----:B------:R-:W-:Y:S01]  /*08e0*/  SHF.R.U32.HI R4, RZ, 0x5, R187 ;  /* 0x00000005ff047819 */ /* 0x000fe200000116bb */
[----:B------:R-:W-:Y:S02]  /*08f0*/  IMAD.MOV.U32 R6, RZ, RZ, R0 ;  /* 0x000000ffff067224 */ /* 0x000fe400078e0000 */
[----:B--2---:R-:W-:Y:S01]  /*0900*/  IMAD.MOV.U32 R132, RZ, RZ, RZ ;  /* 0x000000ffff847224 */ /* 0x004fe200078e00ff */
[----:B------:R-:W-:Y:S01]  /*0910*/  R2UR UR8, R4 ;  /* 0x00000000040872ca */ /* 0x000fe200000e0000 */
[----:B------:R-:W-:Y:S01]  /*0920*/  @!P2 IMAD.MOV R6, RZ, RZ, -R6 ;  /* 0x000000ffff06a224 */ /* 0x000fe200078e0a06 */
[----:B------:R-:W-:Y:S01]  /*0930*/  @!P1 LOP3.LUT R6, RZ, R7, RZ, 0x33, !PT ;  /* 0x00000007ff069212 */ /* 0x000fe200078e33ff */
[----:B------:R-:W2:Y:S01]  /*0940*/  F2I.FTZ.U32.TRUNC.NTZ R5, R5 ;  /* 0x0000000500057305 */ /* 0x000ea2000021f000 */
[----:B-----5:R-:W-:Y:S01]  /*0950*/  IMAD.MOV R9, RZ, RZ, -R133 ;  /* 0x000000ffff097224 */ /* 0x020fe200078e0a85 */
[----:B------:R-:W-:Y:S01]  /*0960*/  ISETP.NE.AND P2, PT, R18, RZ, PT ;  /* 0x000000ff1200720c */ /* 0x000fe20003f45270 */
[----:B------:R-:W-:-:S02]  /*0970*/  IMAD.MOV.U32 R4, RZ, RZ, RZ ;  /* 0x000000ffff047224 */ /* 0x000fc400078e00ff */
[----:B------:R-:W-:Y:S02]  /*0980*/  IMAD.SHL.U32 R0, R6, 0x80, RZ ;  /* 0x0000008006007824 */ /* 0x000fe400078e00ff */
[----:B------:R-:W-:-:S03]  /*0990*/  IMAD.MOV R6, RZ, RZ, -R6 ;  /* 0x000000ffff067224 */ /* 0x000fc600078e0a06 */
[----:B------:R-:W-:Y:S01]  /*09a0*/  LOP3.LUT R130, R0, R3, RZ, 0xfc, !PT ;  /* 0x0000000300827212 */ /* 0x000fe200078efcff */
[----:B------:R-:W-:Y:S01]  /*09b0*/  IMAD R3, R9, R128, RZ ;  /* 0x0000008009037224 */ /* 0x000fe200078e02ff */
[----:B------:R-:W-:Y:S01]  /*09c0*/  LEA.HI R131, R187, R0, RZ, 0x1a ;  /* 0x00000000bb837211 */ /* 0x000fe200078fd0ff */
[----:B------:R-:W-:Y:S01]  /*09d0*/  IMAD R6, R7, R6, R10 ;  /* 0x0000000607067224 */ /* 0x000fe200078e020a */
[----:B------:R-:W-:Y:S01]  /*09e0*/  IABS R9, R130 ;  /* 0x0000008200097213 */ /* 0x000fe20000000000 */
[----:B------:R-:W-:Y:S01]  /*09f0*/  IMAD.HI.U32 R132, R133, R3, R132 ;  /* 0x0000000385847227 */ /* 0x000fe200078e0084 */
[C---:B------:R-:W-:Y:S01]  /*0a00*/  LOP3.LUT R127, R130.reuse, 0x4, RZ, 0xfc, !PT ;  /* 0x00000004827f7812 */ /* 0x040fe200078efcff */
[----:B------:R-:W-:Y:S01]  /*0a10*/  USHF.L.U32 UR4, UR8, 0x15, URZ ;  /* 0x0000001508047899 */ /* 0x000fe200080006ff */
[----:B------:R-:W-:Y:S01]  /*0a20*/  LOP3.LUT R129, R130, 0x2, RZ, 0xfc, !PT ;  /* 0x0000000282817812 */ /* 0x000fe200078efcff */
[----:B--2---:R-:W-:Y:S01]  /*0a30*/  IMAD.MOV R13, RZ, RZ, -R5 ;  /* 0x000000ffff0d7224 */ /* 0x004fe200078e0a05 */
[----:B------:R-:W-:Y:S01]  /*0a40*/  IABS R11, R127 ;  /* 0x0000007f000b7213 */ /* 0x000fe20000000000 */
[----:B------:R-:W-:Y:S01]  /*0a50*/  IMAD.HI.U32 R3, R132, R9, RZ ;  /* 0x0000000984037227 */ /* 0x000fe200078e00ff */
[C---:B------:R-:W-:Y:S01]  /*0a60*/  LOP3.LUT R125, R130.reuse, 0x6, RZ, 0xfc, !PT ;  /* 0x00000006827d7812 */ /* 0x040fe200078efcff */
[----:B------:R-:W-:Y:S01]  /*0a70*/  ULOP3.LUT UR4, UR4, 0x600000, URZ, 0xc0, !UPT ;  /* 0x0060000004047892 */ /* 0x000fe2000f8ec0ff */
[C---:B------:R-:W-:Y:S01]  /*0a80*/  LOP3.LUT R121, R130.reuse, 0xa, RZ, 0xfc, !PT ;  /* 0x0000000a82797812 */ /* 0x040fe200078efcff */
[----:B------:R-:W-:Y:S01]  /*0a90*/  IMAD R7, R13, R2, RZ ;  /* 0x000000020d077224 */ /* 0x000fe200078e02ff */
[----:B------:R-:W-:Y:S01]  /*0aa0*/  IABS R115, R125 ;  /* 0x0000007d00737213 */ /* 0x000fe20000000000 */
[----:B------:R-:W-:Y:S01]  /*0ab0*/  IMAD.MOV R126, RZ, RZ, -R3 ;  /* 0x000000ffff7e7224 */ /* 0x000fe200078e0a03 */
[----:B------:R-:W-:Y:S01]  /*0ac0*/  LOP3.LUT R124, R130, 0x8, RZ, 0xfc, !PT ;  /* 0x00000008827c7812 */ /* 0x000fe200078efcff */
[----:B------:R-:W-:Y:S01]  /*0ad0*/  IMAD.HI.U32 R3, R5, R7, R4 ;  /* 0x0000000705037227 */ /* 0x000fe200078e0004 */
[----:B------:R-:W-:-:S02]  /*0ae0*/  IABS R13, R121 ;  /* 0x00000079000d7213 */ /* 0x000fc40000000000 */
[----:B------:R-:W-:Y:S01]  /*0af0*/  IABS R111, R124 ;  /* 0x0000007c006f7213 */ /* 0x000fe20000000000 */
[----:B------:R-:W-:Y:S01]  /*0b00*/  IMAD.IADD R4, R8, 0x1, R6 ;  /* 0x0000000108047824 */ /* 0x000fe200078e0206 */
[----:B------:R-:W-:Y:S01]  /*0b10*/  LOP3.LUT R113, R130, 0x10, RZ, 0xfc, !PT ;  /* 0x0000001082717812 */ /* 0x000fe200078efcff */
[----:B------:R-:W-:Y:S01]  /*0b20*/  IMAD R126, R128, R126, R9 ;  /* 0x0000007e807e7224 */ /* 0x000fe200078e0209 */
[----:B------:R-:W-:Y:S01]  /*0b30*/  IABS R9, R129 ;  /* 0x0000008100097213 */ /* 0x000fe20000000000 */
[----:B------:R-:W-:Y:S01]  /*0b40*/  IMAD.HI.U32 R6, R132, R11, RZ ;  /* 0x0000000b84067227 */ /* 0x000fe200078e00ff */
[C---:B------:R-:W-:Y:S02]  /*0b50*/  LOP3.LUT R112, R130.reuse, 0x14, RZ, 0xfc, !PT ;  /* 0x0000001482707812 */ /* 0x040fe400078efcff */
[----:B------:R-:W-:Y:S01]  /*0b60*/  LOP3.LUT R120, R130, 0xc, RZ, 0xfc, !PT ;  /* 0x0000000c82787812 */ /* 0x000fe200078efcff */
[----:B------:R-:W-:Y:S01]  /*0b70*/  IMAD.MOV R6, RZ, RZ, -R6 ;  /* 0x000000ffff067224 */ /* 0x000fe200078e0a06 */
[----:B------:R-:W-:Y:S01]  /*0b80*/  IABS R99, R112 ;  /* 0x0000007000637213 */ /* 0x000fe20000000000 */
[----:B------:R-:W-:Y:S01]  /*0b90*/  IMAD.HI.U32 R5, R132, R9, RZ ;  /* 0x0000000984057227 */ /* 0x000fe200078e00ff */
[----:B------:R-:W-:-:S02]  /*0ba0*/  IABS R109, R120 ;  /* 0x00000078006d7213 */ /* 0x000fc40000000000 */
[----:B------:R-:W-:Y:S01]  /*0bb0*/  LOP3.LUT R107, R130, 0x16, RZ, 0xfc, !PT ;  /* 0x00000016826b7812 */ /* 0x000fe200078efcff */
[----:B------:R-:W-:Y:S01]  /*0bc0*/  IMAD.HI.U32 R7, R132, R115, RZ ;  /* 0x0000007384077227 */ /* 0x000fe200078e00ff */
[C---:B------:R-:W-:Y:S02]  /*0bd0*/  LOP3.LUT R114, R130.reuse, 0x12, RZ, 0xfc, !PT ;  /* 0x0000001282727812 */ /* 0x040fe400078efcff */
[----:B------:R-:W-:Y:S01]  /*0be0*/  LOP3.LUT R108, R130, 0x18, RZ, 0xfc, !PT ;  /* 0x00000018826c7812 */ /* 0x000fe200078efcff */
[----:B------:R-:W-:Y:S01]  /*0bf0*/  IMAD R116, R128, R6, R11 ;  /* 0x0000000680747224 */ /* 0x000fe200078e020b */
[----:B------:R-:W-:Y:S01]  /*0c00*/  IABS R11, R113 ;  /* 0x00000071000b7213 */ /* 0x000fe20000000000 */
[----:B------:R-:W-:Y:S01]  /*0c10*/  IMAD.MOV R118, RZ, RZ, -R5 ;  /* 0x000000ffff767224 */ /* 0x000fe200078e0a05 */
[----:B------:R-:W-:Y:S01]  /*0c20*/  IABS R103, R114 ;  /* 0x0000007200677213 */ /* 0x000fe20000000000 */
[----:B------:R-:W-:Y:S01]  /*0c30*/  IMAD.HI.U32 R8, R132, R13, RZ ;  /* 0x0000000d84087227 */ /* 0x000fe200078e00ff */
[----:B------:R-:W-:-:S02]  /*0c40*/  IABS R97, R108 ;  /* 0x0000006c00617213 */ /* 0x000fc40000000000 */
[C---:B------:R-:W-:Y:S01]  /*0c50*/  LOP3.LUT R84, R130.reuse, 0x28, RZ, 0xfc, !PT ;  /* 0x0000002882547812 */ /* 0x040fe200078efcff */
[----:B------:R-:W-:Y:S01]  /*0c60*/  IMAD.MOV R7, RZ, RZ, -R7 ;  /* 0x000000ffff077224 */ /* 0x000fe200078e0a07 */
[----:B------:R-:W-:Y:S01]  /*0c70*/  LOP3.LUT R101, R130, 0x1c, RZ, 0xfc, !PT ;  /* 0x0000001c82657812 */ /* 0x000fe200078efcff */
[----:B------:R-:W-:Y:S01]  /*0c80*/  IMAD.HI.U32 R5, R132, R111, RZ ;  /* 0x0000006f84057227 */ /* 0x000fe200078e00ff */
[----:B------:R-:W-:Y:S02]  /*0c90*/  LOP3.LUT R91, R130, 0x22, RZ, 0xfc, !PT ;  /* 0x00000022825b7812 */ /* 0x000fe400078efcff */
[----:B------:R-:W-:Y:S01]  /*0ca0*/  IABS R95, R101 ;  /* 0x00000065005f7213 */ /* 0x000fe20000000000 */
[----:B------:R-:W-:Y:S01]  /*0cb0*/  IMAD R118, R128, R118, R9 ;  /* 0x0000007680767224 */ /* 0x000fe200078e0209 */
[C---:B------:R-:W-:Y:S01]  /*0cc0*/  LOP3.LUT R94, R130.reuse, 0x26, RZ, 0xfc, !PT ;  /* 0x00000026825e7812 */ /* 0x040fe200078efcff */
[----:B------:R-:W-:Y:S01]  /*0cd0*/  IMAD.MOV R8, RZ, RZ, -R8 ;  /* 0x000000ffff087224 */ /* 0x000fe200078e0a08 */
[----:B------:R-:W-:Y:S01]  /*0ce0*/  LOP3.LUT R85, R130, 0x2c, RZ, 0xfc, !PT ;  /* 0x0000002c82557812 */ /* 0x000fe200078efcff */
[----:B------:R-:W-:Y:S01]  /*0cf0*/  IMAD R115, R128, R7, R115 ;  /* 0x0000000780737224 */ /* 0x000fe200078e0273 */
[----:B------:R-:W-:Y:S01]  /*0d00*/  IABS R77, R94 ;  /* 0x0000005e004d7213 */ /* 0x000fe20000000000 */
[C---:B------:R-:W-:Y:S01]  /*0d10*/  VIADD R102, R131.reuse, 0x1e ;  /* 0x0000001e83667836 */ /* 0x040fe20000000000 */
[C---:B------:R-:W-:Y:S01]  /*0d20*/  LOP3.LUT R80, R130.reuse, 0x30, RZ, 0xfc, !PT ;  /* 0x0000003082507812 */ /* 0x040fe200078efcff */
[----:B------:R-:W-:Y:S01]  /*0d30*/  IMAD.MOV R5, RZ, RZ, -R5 ;  /* 0x000000ffff057224 */ /* 0x000fe200078e0a05 */
[----:B------:R-:W-:Y:S01]  /*0d40*/  LOP3.LUT R106, R130, 0x1a, RZ, 0xfc, !PT ;  /* 0x0000001a826a7812 */ /* 0x000fe200078efcff */
[----:B------:R-:W-:Y:S01]  /*0d50*/  VIADD R119, R131, 0xe ;  /* 0x0000000e83777836 */ /* 0x000fe20000000000 */
[----:B------:R-:W-:Y:S01]  /*0d60*/  IABS R71, R80 ;  /* 0x0000005000477213 */ /* 0x000fe20000000000 */
[----:B------:R-:W-:Y:S01]  /*0d70*/  IMAD.HI.U32 R7, R132, R11, RZ ;  /* 0x0000000b84077227 */ /* 0x000fe200078e00ff */
[----:B------:R-:W-:-:S02]  /*0d80*/  IABS R93, R106 ;  /* 0x0000006a005d7213 */ /* 0x000fc40000000000 */
[----:B------:R-:W-:Y:S01]  /*0d90*/  IABS R105, R119 ;  /* 0x0000007700697213 */ /* 0x000fe20000000000 */
[----:B------:R-:W-:Y:S01]  /*0da0*/  IMAD.HI.U32 R9, R132, R99, RZ ;  /* 0x0000006384097227 */ /* 0x000fe200078e00ff */
[C---:B------:R-:W-:Y:S02]  /*0db0*/  LOP3.LUT R100, R130.reuse, 0x20, RZ, 0xfc, !PT ;  /* 0x0000002082647812 */ /* 0x040fe400078efcff */
[----:B------:R-:W-:Y:S01]  /*0dc0*/  LOP3.LUT R64, R130, 0x3a, RZ, 0xfc, !PT ;  /* 0x0000003a82407812 */ /* 0x000fe200078efcff */
[C---:B------:R-:W-:Y:S01]  /*0dd0*/  IMAD R110, R128.reuse, R8, R13 ;  /* 0x00000008806e7224 */ /* 0x040fe200078e020d */
[----:B------:R-:W-:Y:S01]  /*0de0*/  IABS R13, R102 ;  /* 0x00000066000d7213 */ /* 0x000fe20000000000 */
[----:B------:R-:W-:Y:S01]  /*0df0*/  IMAD R111, R128, R5, R111 ;  /* 0x00000005806f7224 */ /* 0x000fe200078e026f */
[----:B------:R-:W-:Y:S01]  /*0e00*/  IABS R89, R100 ;  /* 0x0000006400597213 */ /* 0x000fe20000000000 */
[----:B------:R-:W-:Y:S01]  /*0e10*/  IMAD.MOV R7, RZ, RZ, -R7 ;  /* 0x000000ffff077224 */ /* 0x000fe200078e0a07 */
[C---:B------:R-:W-:Y:S01]  /*0e20*/  LOP3.LUT R92, R130.reuse, 0x24, RZ, 0xfc, !PT ;  /* 0x00000024825c7812 */ /* 0x040fe200078efcff */
[----:B------:R-:W-:Y:S01]  /*0e30*/  IMAD.MOV R9, RZ, RZ, -R9 ;  /* 0x000000ffff097224 */ /* 0x000fe200078e0a09 */
[----:B------:R-:W-:Y:S01]  /*0e40*/  LOP3.LUT R90, R130, 0x2a, RZ, 0xfc, !PT ;  /* 0x0000002a825a7812 */ /* 0x000fe200078efcff */
[----:B------:R-:W-:Y:S01]  /*0e50*/  IMAD.HI.U32 R5, R132, R109, RZ ;  /* 0x0000006d84057227 */ /* 0x000fe200078e00ff */
[----:B------:R-:W-:-:S02]  /*0e60*/  IABS R83, R92 ;  /* 0x0000005c00537213 */ /* 0x000fc40000000000 */
[----:B------:R-:W-:Y:S01]  /*0e70*/  LOP3.LUT R61, R130, 0x44, RZ, 0xfc, !PT ;  /* 0x00000044823d7812 */ /* 0x000fe200078efcff */
[C---:B------:R-:W-:Y:S01]  /*0e80*/  IMAD R104, R128.reuse, R7, R11 ;  /* 0x0000000780687224 */ /* 0x040fe200078e020b */
[----:B------:R-:W-:Y:S01]  /*0e90*/  IABS R11, R107 ;  /* 0x0000006b000b7213 */ /* 0x000fe20000000000 */
[----:B------:R-:W-:Y:S01]  /*0ea0*/  IMAD R99, R128, R9, R99 ;  /* 0x0000000980637224 */ /* 0x000fe200078e0263 */
[----:B------:R-:W-:Y:S01]  /*0eb0*/  LOP3.LUT R81, R130, 0x32, RZ, 0xfc, !PT ;  /* 0x0000003282517812 */ /* 0x000fe200078efcff */
[----:B------:R-:W-:Y:S01]  /*0ec0*/  IMAD.MOV R5, RZ, RZ, -R5 ;  /* 0x000000ffff057224 */ /* 0x000fe200078e0a05 */
[----:B------:R-:W-:Y:S01]  /*0ed0*/  IABS R47, R61 ;  /* 0x0000003d002f7213 */ /* 0x000fe20000000000 */
[----:B------:R-:W-:Y:S01]  /*0ee0*/  IMAD.HI.U32 R9, R132, R13, RZ ;  /* 0x0000000d84097227 */ /* 0x000fe200078e00ff */
[----:B------:R-:W-:Y:S02]  /*0ef0*/  IABS R17, R81 ;  /* 0x0000005100117213 */ /* 0x000fe40000000000 */
[----:B------:R-:W-:Y:S01]  /*0f00*/  LOP3.LUT R75, R130, 0x38, RZ, 0xfc, !PT ;  /* 0x00000038824b7812 */ /* 0x000fe200078efcff */
[----:B------:R-:W-:Y:S01]  /*0f10*/  IMAD.HI.U32 R6, R132, R105, RZ ;  /* 0x0000006984067227 */ /* 0x000fe200078e00ff */
[----:B------:R-:W-:-:S02]  /*0f20*/  LOP3.LUT R65, R130, 0x3c, RZ, 0xfc, !PT ;  /* 0x0000003c82417812 */ /* 0x000fc400078efcff */
[----:B------:R-:W-:Y:S01]  /*0f30*/  LOP3.LUT R70, R130, 0x34, RZ, 0xfc, !PT ;  /* 0x0000003482467812 */ /* 0x000fe200078efcff */
[----:B------:R-:W-:Y:S01]  /*0f40*/  IMAD R109, R128, R5, R109 ;  /* 0x00000005806d7224 */ /* 0x000fe200078e026d */
[----:B------:R-:W-:Y:S01]  /*0f50*/  IABS R59, R65 ;  /* 0x00000041003b7213 */ /* 0x000fe20000000000 */
[----:B------:R-:W-:Y:S01]  /*0f60*/  IMAD.MOV R9, RZ, RZ, -R9 ;  /* 0x000000ffff097224 */ /* 0x000fe200078e0a09 */
[----:B------:R-:W-:Y:S01]  /*0f70*/  IABS R67, R70 ;  /* 0x0000004600437213 */ /* 0x000fe20000000000 */
[----:B------:R-:W-:Y:S01]  /*0f80*/  IMAD.MOV R6, RZ, RZ, -R6 ;  /* 0x000000ffff067224 */ /* 0x000fe200078e0a06 */
[----:B------:R-:W-:Y:S01]  /*0f90*/  LOP3.LUT R53, R130, 0x46, RZ, 0xfc, !PT ;  /* 0x0000004682357812 */ /* 0x000fe200078efcff */
[----:B------:R-:W-:Y:S01]  /*0fa0*/  IMAD.HI.U32 R5, R132, R11, RZ ;  /* 0x0000000b84057227 */ /* 0x000fe200078e00ff */
[C---:B------:R-:W-:Y:S02]  /*0fb0*/  LOP3.LUT R69, R130.reuse, 0x36, RZ, 0xfc, !PT ;  /* 0x0000003682457812 */ /* 0x040fe400078efcff */
[----:B------:R-:W-:Y:S01]  /*0fc0*/  LOP3.LUT R45, R130, 0x50, RZ, 0xfc, !PT ;  /* 0x00000050822d7812 */ /* 0x000fe200078efcff */
[----:B------:R-:W-:Y:S01]  /*0fd0*/  IMAD.HI.U32 R8, R132, R103, RZ ;  /* 0x0000006784087227 */ /* 0x000fe200078e00ff */
[----:B------:R-:W-:-:S02]  /*0fe0*/  IABS R63, R69 ;  /* 0x00000045003f7213 */ /* 0x000fc40000000000 */
[----:B------:R-:W-:Y:S01]  /*0ff0*/  LOP3.LUT R58, R130, 0x42, RZ, 0xfc, !PT ;  /* 0x00000042823a7812 */ /* 0x000fe200078efcff */
[C---:B------:R-:W-:Y:S01]  /*1000*/  IMAD R96, R128.reuse, R9, R13 ;  /* 0x0000000980607224 */ /* 0x040fe200078e020d */
[----:B------:R-:W-:Y:S01]  /*1010*/  IABS R13, R84 ;  /* 0x00000054000d7213 */ /* 0x000fe20000000000 */
[----:B------:R-:W-:Y:S01]  /*1020*/  IMAD R105, R128, R6, R105 ;  /* 0x0000000680697224 */ /* 0x000fe200078e0269 */
[----:B------:R-:W-:Y:S01]  /*1030*/  IABS R33, R45 ;  /* 0x0000002d00217213 */ /* 0x000fe20000000000 */
[----:B------:R-:W-:Y:S01]  /*1040*/  IMAD.MOV R5, RZ, RZ, -R5 ;  /* 0x000000ffff057224 */ /* 0x000fe200078e0a05 */
[----:B------:R-:W-:Y:S01]  /*1050*/  IABS R51, R58 ;  /* 0x0000003a00337213 */ /* 0x000fe20000000000 */
[----:B------:R-:W-:Y:S01]  /*1060*/  IMAD.MOV R8, RZ, RZ, -R8 ;  /* 0x000000ffff087224 */ /* 0x000fe200078e0a08 */
[----:B------:R-:W-:Y:S01]  /*1070*/  LOP3.LUT R52, R130, 0x48, RZ, 0xfc, !PT ;  /* 0x0000004882347812 */ /* 0x000fe200078efcff */
[----:B------:R-:W-:Y:S01]  /*1080*/  IMAD.HI.U32 R6, R132, R97, RZ ;  /* 0x0000006184067227 */ /* 0x000fe200078e00ff */
[----:B------:R-:W-:-:S02]  /*1090*/  LOP3.LUT R57, R130, 0x40, RZ, 0xfc, !PT ;  /* 0x0000004082397812 */ /* 0x000fc400078efcff */
[----:B------:R-:W-:Y:S01]  /*10a0*/  IABS R49, R52 ;  /* 0x0000003400317213 */ /* 0x000fe20000000000 */
[C---:B------:R-:W-:Y:S01]  /*10b0*/  IMAD R98, R128.reuse, R5, R11 ;  /* 0x0000000580627224 */ /* 0x040fe200078e020b */
[----:B------:R-:W-:Y:S01]  /*10c0*/  IABS R11, R91 ;  /* 0x0000005b000b7213 */ /* 0x000fe20000000000 */
[----:B------:R-:W-:Y:S01]  /*10d0*/  IMAD R103, R128, R8, R103 ;  /* 0x0000000880677224 */ /* 0x000fe200078e0267 */
[C---:B------:R-:W-:Y:S01]  /*10e0*/  LOP3.LUT R48, R130.reuse, 0x4c, RZ, 0xfc, !PT ;  /* 0x0000004c82307812 */ /* 0x040fe200078efcff */
        /* <DEDUP_REMOVED lines=8> */
[----:B------:R-:W-:Y:S01]  /*1170*/  IMAD R97, R128, R6, R97 ;  /* 0x0000000680617224 */ /* 0x000fe200078e0261 */
[----:B------:R-:W-:Y:S01]  /*1180*/  LOP3.LUT R39, R130, 0x56, RZ, 0xfc, !PT ;  /* 0x0000005682277812 */ /* 0x000fe200078efcff */
[----:B------:R-:W-:Y:S01]  /*1190*/  IMAD.MOV R9, RZ, RZ, -R9 ;  /* 0x000000ffff097224 */ /* 0x000fe200078e0a09 */
[----:B------:R-:W-:Y:S01]  /*11a0*/  IABS R35, R42 ;  /* 0x0000002a00237213 */ /* 0x000fe20000000000 */
[----:B------:R-:W-:Y:S01]  /*11b0*/  IMAD.MOV R8, RZ, RZ, -R8 ;  /* 0x000000ffff087224 */ /* 0x000fe200078e0a08 */
[----:B------:R-:W-:Y:S01]  /*11c0*/  IABS R25, R38 ;  /* 0x0000002600197213 */ /* 0x000fe20000000000 */
[----:B------:R-:W-:Y:S01]  /*11d0*/  IMAD.HI.U32 R6, R132, R11, RZ ;  /* 0x0000000b84067227 */ /* 0x000fe200078e00ff */
[C---:B------:R-:W-:Y:S02]  /*11e0*/  LOP3.LUT R37, R130.reuse, 0x5a, RZ, 0xfc, !PT ;  /* 0x0000005a82257812 */ /* 0x040fe400078efcff */
[----:B------:R-:W-:Y:S01]  /*11f0*/  LOP3.LUT R31, R130, 0x62, RZ, 0xfc, !PT ;  /* 0x00000062821f7812 */ /* 0x000fe200078efcff */
[C---:B------:R-:W-:Y:S01]  /*1200*/  IMAD R78, R128.reuse, R9, R13 ;  /* 0x00000009804e7224 */ /* 0x040fe200078e020d */
[----:B------:R-:W-:Y:S01]  /*1210*/  IABS R13, R85 ;  /* 0x00000055000d7213 */ /* 0x000fe20000000000 */
[----:B------:R-:W-:Y:S01]  /*1220*/  IMAD R95, R128, R8, R95 ;  /* 0x00000008805f7224 */ /* 0x000fe200078e025f */
[C---:B------:R-:W-:Y:S01]  /*1230*/  LOP3.LUT R34, R130.reuse, 0x58, RZ, 0xfc, !PT ;  /* 0x0000005882227812 */ /* 0x040fe200078efcff */
[----:B------:R-:W-:Y:S01]  /*1240*/  IMAD.MOV R6, RZ, RZ, -R6 ;  /* 0x000000ffff067224 */ /* 0x000fe200078e0a06 */
[----:B------:R-:W-:Y:S01]  /*1250*/  LOP3.LUT R162, R130, 0x66, RZ, 0xfc, !PT ;  /* 0x0000006682a27812 */ /* 0x000fe200078efcff */
[----:B------:R-:W-:Y:S01]  /*1260*/  IMAD.HI.U32 R8, R132, R77, RZ ;  /* 0x0000004d84087227 */ /* 0x000fe200078e00ff */
[----:B------:R-:W-:-:S02]  /*1270*/  IABS R29, R34 ;  /* 0x00000022001d7213 */ /* 0x000fc40000000000 */
[----:B------:R-:W-:Y:S01]  /*1280*/  LOP3.LUT R30, R130, 0x60, RZ, 0xfc, !PT ;  /* 0x00000060821e7812 */ /* 0x000fe200078efcff */
[----:B------:R-:W-:Y:S01]  /*1290*/  IMAD R88, R128, R6, R11 ;  /* 0x0000000680587224 */ /* 0x000fe200078e020b */
[----:B------:R-:W-:Y:S01]  /*12a0*/  IABS R11, R90 ;  /* 0x0000005a000b7213 */ /* 0x000fe20000000000 */
[----:B------:R-:W-:Y:S01]  /*12b0*/  IMAD.MOV R8, RZ, RZ, -R8 ;  /* 0x000000ffff087224 */ /* 0x000fe200078e0a08 */
[----:B------:R-:W-:Y:S01]  /*12c0*/  LOP3.LUT R164, R130, 0x64, RZ, 0xfc, !PT ;  /* 0x0000006482a47812 */ /* 0x000fe200078efcff */
[----:B------:R-:W-:Y:S01]  /*12d0*/  IMAD.HI.U32 R6, R132, R13, RZ ;  /* 0x0000000d84067227 */ /* 0x000fe200078e00ff */
[----:B------:R-:W-:Y:S02]  /*12e0*/  IABS R27, R30 ;  /* 0x0000001e001b7213 */ /* 0x000fe40000000000 */
[----:B------:R-:W-:Y:S01]  /*12f0*/  IABS R23, R164 ;  /* 0x000000a400177213 */ /* 0x000fe20000000000 */
[----:B------:R-:W-:Y:S02]  /*1300*/  IMAD R77, R128, R8, R77 ;  /* 0x00000008804d7224 */ /* 0x000fe400078e024d */
[----:B------:R-:W-:-:S02]  /*1310*/  IMAD.MOV R6, RZ, RZ, -R6 ;  /* 0x000000ffff067224 */ /* 0x000fc400078e0a06 */
[----:B------:R-:W-:-:S04]  /*1320*/  IMAD.HI.U32 R8, R132, R71, RZ ;  /* 0x0000004784087227 */ /* 0x000fc800078e00ff */
[----:B------:R-:W-:-:S04]  /*1330*/  IMAD.HI.U32 R7, R132, R93, RZ ;  /* 0x0000005d84077227 */ /* 0x000fc800078e00ff */
[----:B------:R-:W-:Y:S01]  /*1340*/  IMAD R74, R128, R6, R13 ;  /* 0x00000006804a7224 */ /* 0x000fe200078e020d */
[----:B------:R-:W-:Y:S01]  /*1350*/  IABS R13, R64 ;  /* 0x00000040000d7213 */ /* 0x000fe20000000000 */
[----:B------:R-:W-:Y:S02]  /*1360*/  IMAD.MOV R8, RZ, RZ, -R8 ;  /* 0x000000ffff087224 */ /* 0x000fe400078e0a08 */
[----:B------:R-:W-:Y:S02]  /*1370*/  IMAD.MOV R7, RZ, RZ, -R7 ;  /* 0x000000ffff077224 */ /* 0x000fe400078e0a07 */
[----:B------:R-:W-:-:S04]  /*1380*/  IMAD.HI.U32 R5, R132, R89, RZ ;  /* 0x0000005984057227 */ /* 0x000fc800078e00ff */
[----:B------:R-:W-:Y:S02]  /*1390*/  IMAD R71, R128, R8, R71 ;  /* 0x0000000880477224 */ /* 0x000fe400078e0247 */
[----:B------:R-:W-:-:S04]  /*13a0*/  IMAD.HI.U32 R8, R132, R13, RZ ;  /* 0x0000000d84087227 */ /* 0x000fc800078e00ff */
[----:B------:R-:W-:Y:S02]  /*13b0*/  IMAD R93, R128, R7, R93 ;  /* 0x00000007805d7224 */ /* 0x000fe400078e025d */
[----:B------:R-:W-:Y:S02]  /*13c0*/  IMAD.MOV R5, RZ, RZ, -R5 ;  /* 0x000000ffff057224 */ /* 0x000fe400078e0a05 */
[----:B------:R-:W-:Y:S02]  /*13d0*/  VIADD R79, R131, 0x2e ;  /* 0x0000002e834f7836 */ /* 0x000fe40000000000 */
[----:B------:R-:W-:-:S03]  /*13e0*/  IMAD.HI.U32 R7, R132, R83, RZ ;  /* 0x0000005384077227 */ /* 0x000fc600078e00ff */
[----:B------:R-:W-:Y:S01]  /*13f0*/  IABS R15, R79 ;  /* 0x0000004f000f7213 */ /* 0x000fe20000000000 */
[----:B------:R-:W-:Y:S02]  /*1400*/  IMAD.MOV R8, RZ, RZ, -R8 ;  /* 0x000000ffff087224 */ /* 0x000fe400078e0a08 */
[----:B------:R-:W-:Y:S02]  /*1410*/  IMAD R89, R128, R5, R89 ;  /* 0x0000000580597224 */ /* 0x000fe400078e0259 */
[----:B------:R-:W-:Y:S02]  /*1420*/  IMAD.MOV R7, RZ, RZ, -R7 ;  /* 0x000000ffff077224 */ /* 0x000fe400078e0a07 */
[----:B------:R-:W-:-:S04]  /*1430*/  IMAD.HI.U32 R5, R132, R11, RZ ;  /* 0x0000000b84057227 */ /* 0x000fc800078e00ff */
[----:B------:R-:W-:Y:S01]  /*1440*/  IMAD R62, R128, R8, R13 ;  /* 0x00000008803e7224 */ /* 0x000fe200078e020d */
[----:B------:R-:W-:Y:S01]  /*1450*/  IABS R13, R57 ;  /* 0x00000039000d7213 */ /* 0x000fe20000000000 */
[----:B------:R-:W-:Y:S02]  /*1460*/  VIADD R50, R131, 0x4e ;  /* 0x0000004e83327836 */ /* 0x000fe40000000000 */
[----:B------:R-:W-:-:S03]  /*1470*/  IMAD.HI.U32 R8, R132, R47, RZ ;  /* 0x0000002f84087227 */ /* 0x000fc600078e00ff */
[----:B------:R-:W-:Y:S01]  /*1480*/  IABS R43, R50 ;  /* 0x00000032002b7213 */ /* 0x000fe20000000000 */
[----:B------:R-:W-:Y:S02]  /*1490*/  IMAD R83, R128, R7, R83 ;  /* 0x0000000780537224 */ /* 0x000fe400078e0253 */
[----:B------:R-:W-:Y:S02]  /*14a0*/  IMAD.MOV R5, RZ, RZ, -R5 ;  /* 0x000000ffff057224 */ /* 0x000fe400078e0a05 */
[----:B------:R-:W-:-:S04]  /*14b0*/  IMAD.HI.U32 R7, R132, R15, RZ ;  /* 0x0000000f84077227 */ /* 0x000fc800078e00ff */
[----:B------:R-:W-:-:S04]  /*14c0*/  IMAD.HI.U32 R9, R132, R17, RZ ;  /* 0x0000001184097227 */ /* 0x000fc800078e00ff */
[----:B------:R-:W-:Y:S02]  /*14d0*/  IMAD.MOV R8, RZ, RZ, -R8 ;  /* 0x000000ffff087224 */ /* 0x000fe400078e0a08 */
[C---:B------:R-:W-:Y:S01]  /*14e0*/  IMAD R82, R128.reuse, R5, R11 ;  /* 0x0000000580527224 */ /* 0x040fe200078e020b */
[----:B------:R-:W-:Y:S01]  /*14f0*/  IABS R11, R75 ;  /* 0x0000004b000b7213 */ /* 0x000fe20000000000 */
[----:B------:R-:W-:Y:S02]  /*1500*/  IMAD.MOV R7, RZ, RZ, -R7 ;  /* 0x000000ffff077224 */ /* 0x000fe400078e0a07 */
[----:B------:R-:W-:Y:S02]  /*1510*/  IMAD.MOV R9, RZ, RZ, -R9 ;  /* 0x000000ffff097224 */ /* 0x000fe400078e0a09 */
[----:B------:R-:W-:Y:S02]  /*1520*/  IMAD R47, R128, R8, R47 ;  /* 0x00000008802f7224 */ /* 0x000fe400078e022f */
[----:B------:R-:W-:-:S04]  /*1530*/  IMAD.HI.U32 R8, R132, R43, RZ ;  /* 0x0000002b84087227 */ /* 0x000fc800078e00ff */
[C---:B------:R-:W-:Y:S01]  /*1540*/  IMAD R76, R128.reuse, R7, R15 ;  /* 0x00000007804c7224 */ /* 0x040fe200078e020f */
[----:B------:R-:W-:Y:S01]  /*1550*/  IABS R15, R53 ;  /* 0x00000035000f7213 */ /* 0x000fe20000000000 */
[----:B------:R-:W-:Y:S02]  /*1560*/  IMAD R68, R128, R9, R17 ;  /* 0x0000000980447224 */ /* 0x000fe400078e0211 */
[----:B------:R-:W-:-:S04]  /*1570*/  IMAD.HI.U32 R7, R132, R11, RZ ;  /* 0x0000000b84077227 */ /* 0x000fc800078e00ff */
[----:B------:R-:W-:-:S04]  /*1580*/  IMAD.HI.U32 R9, R132, R59, RZ ;  /* 0x0000003b84097227 */ /* 0x000fc800078e00ff */
[----:B------:R-:W-:Y:S02]  /*1590*/  IMAD.MOV R8, RZ, RZ, -R8 ;  /* 0x000000ffff087224 */ /* 0x000fe400078e0a08 */
[----:B------:R-:W-:Y:S02]  /*15a0*/  IMAD R12, R4, 0x80, R188 ;  /* 0x00000080040c7824 */ /* 0x000fe400078e02bc */
[----:B------:R-:W-:Y:S02]  /*15b0*/  IMAD.MOV R7, RZ, RZ, -R7 ;  /* 0x000000ffff077224 */ /* 0x000fe400078e0a07 */
[----:B------:R-:W-:Y:S01]  /*15c0*/  IMAD.MOV R9, RZ, RZ, -R9 ;  /* 0x000000ffff097224 */ /* 0x000fe200078e0a09 */
[----:B------:R2:W-:Y:S01]  /*15d0*/  STL [R1+0x124], R12 ;  /* 0x0001240c01007387 */ /* 0x0005e20000100800 */
[----:B------:R-:W-:Y:S01]  /*15e0*/  VIADD R66, R131, 0x3e ;  /* 0x0000003e83427836 */ /* 0x000fe20000000000 */
[----:B------:R-:W-:Y:S01]  /*15f0*/  ISETP.GE.AND P5, PT, R12, RZ, PT ;  /* 0x000000ff0c00720c */ /* 0x000fe20003fa6270 */
[----:B------:R-:W-:-:S04]  /*1600*/  IMAD.HI.U32 R5, R132, R67, RZ ;  /* 0x0000004384057227 */ /* 0x000fc800078e00ff */
[C---:B------:R-:W-:Y:S01]  /*1610*/  IMAD R43, R128.reuse, R8, R43 ;  /* 0x00000008802b7224 */ /* 0x040fe200078e022b */
[----:B------:R-:W-:Y:S01]  /*1620*/  IABS R8, R12 ;  /* 0x0000000c00087213 */ /* 0x000fe20000000000 */
[C---:B------:R-:W-:Y:S01]  /*1630*/  IMAD R60, R128.reuse, R7, R11 ;  /* 0x00000007803c7224 */ /* 0x040fe200078e020b */
[----:B------:R-:W-:Y:S01]  /*1640*/  IABS R11, R66 ;  /* 0x00000042000b7213 */ /* 0x000fe20000000000 */
[----:B------:R-:W-:Y:S02]  /*1650*/  IMAD R59, R128, R9, R59 ;  /* 0x00000009803b7224 */ /* 0x000fe400078e023b */
[----:B------:R-:W-:Y:S02]  /*1660*/  IMAD.MOV R5, RZ, RZ, -R5 ;  /* 0x000000ffff057224 */ /* 0x000fe400078e0a05 */
[----:B------:R-:W-:-:S04]  /*1670*/  IMAD.HI.U32 R9, R132, R15, RZ ;  /* 0x0000000f84097227 */ /* 0x000fc800078e00ff */
[----:B------:R-:W-:-:S04]  /*1680*/  IMAD.HI.U32 R3, R3, R8, RZ ;  /* 0x0000000803037227 */ /* 0x000fc800078e00ff */
[----:B------:R-:W-:Y:S02]  /*1690*/  IMAD R67, R128, R5, R67 ;  /* 0x0000000580437224 */ /* 0x000fe400078e0243 */
[----:B------:R-:W-:Y:S02]  /*16a0*/  IMAD.MOV R9, RZ, RZ, -R9 ;  /* 0x000000ffff097224 */ /* 0x000fe400078e0a09 */
[----:B------:R-:W-:-:S04]  /*16b0*/  IMAD.HI.U32 R5, R132, R11, RZ ;  /* 0x0000000b84057227 */ /* 0x000fc800078e00ff */
[----:B------:R-:W-:-:S04]  /*16c0*/  IMAD.HI.U32 R6, R132, R63, RZ ;  /* 0x0000003f84067227 */ /* 0x000fc800078e00ff */
[----:B------:R-:W-:Y:S02]  /*16d0*/  IMAD.MOV R3, RZ, RZ, -R3 ;  /* 0x000000ffff037224 */ /* 0x000fe400078e0a03 */
[----:B------:R-:W-:Y:S02]  /*16e0*/  IMAD R46, R128, R9, R15 ;  /* 0x00000009802e7224 */ /* 0x000fe400078e020f */
[----:B------:R-:W-:Y:S02]  /*16f0*/  IMAD.MOV R5, RZ, RZ, -R5 ;  /* 0x000000ffff057224 */ /* 0x000fe400078e0a05 */
[----:B------:R-:W-:-:S04]  /*1700*/  IMAD.HI.U32 R9, R132, R33, RZ ;  /* 0x0000002184097227 */ /* 0x000fc800078e00ff */
[----:B------:R-:W-:Y:S02]  /*1710*/  IMAD.MOV R6, RZ, RZ, -R6 ;  /* 0x000000ffff067224 */ /* 0x000fe400078e0a06 */
[----:B------:R-:W-:-:S04]  /*1720*/  IMAD.HI.U32 R7, R132, R51, RZ ;  /* 0x0000003384077227 */ /* 0x000fc800078e00ff */
[----:B------:R-:W-:Y:S02]  /*1730*/  IMAD R3, R2, R3, R8 ;  /* 0x0000000302037224 */ /* 0x000fe400078e0208 */
[----:B------:R-:W-:Y:S01]  /*1740*/  IMAD R54, R128, R5, R11 ;  /* 0x0000000580367224 */ /* 0x000fe200078e020b */
[----:B------:R-:W-:Y:S01]  /*1750*/  IABS R11, R48 ;  /* 0x00000030000b7213 */ /* 0x000fe20000000000 */
[----:B------:R-:W-:Y:S01]  /*1760*/  IMAD.MOV R9, RZ, RZ, -R9 ;  /* 0x000000ffff097224 */ /* 0x000fe200078e0a09 */
[----:B------:R-:W-:Y:S01]  /*1770*/  ISETP.GT.U32.AND P0, PT, R2, R3, PT ;  /* 0x000000030200720c */ /* 0x000fe20003f04070 */
[----:B------:R-:W-:Y:S02]  /*1780*/  IMAD R63, R128, R6, R63 ;  /* 0x00000006803f7224 */ /* 0x000fe400078e023f */
[----:B------:R-:W-:Y:S02]  /*1790*/  IMAD.MOV R7, RZ, RZ, -R7 ;  /* 0x000000ffff077224 */ /* 0x000fe400078e0a07 */
[----:B------:R-:W-:-:S04]  /*17a0*/  IMAD.HI.U32 R5, R132, R49, RZ ;  /* 0x0000003184057227 */ /* 0x000fc800078e00ff */
[----:B------:R-:W-:-:S04]  /*17b0*/  IMAD.HI.U32 R6, R132, R13, RZ ;  /* 0x0000000d84067227 */ /* 0x000fc800078e00ff */
[C---:B------:R-:W-:Y:S01]  /*17c0*/  IMAD R33, R128.reuse, R9, R33 ;  /* 0x0000000980217224 */ /* 0x040fe200078e0221 */
[----:B------:R-:W-:Y:S01]  /*17d0*/  IABS R9, R44 ;  /* 0x0000002c00097213 */ /* 0x000fe20000000000 */
[----:B------:R-:W-:Y:S02]  /*17e0*/  IMAD R51, R128, R7, R51 ;  /* 0x0000000780337224 */ /* 0x000fe400078e0233 */
[----:B------:R-:W-:Y:S02]  /*17f0*/  IMAD.MOV R5, RZ, RZ, -R5 ;  /* 0x000000ffff057224 */ /* 0x000fe400078e0a05 */
[----:B------:R-:W-:Y:S02]  /*1800*/  IMAD.MOV R6, RZ, RZ, -R6 ;  /* 0x000000ffff067224 */ /* 0x000fe400078e0a06 */
[----:B------:R-:W-:-:S04]  /*1810*/  IMAD.HI.U32 R7, R132, R11, RZ ;  /* 0x0000000b84077227 */ /* 0x000fc800078e00ff */
[C---:B------:R-:W-:Y:S02]  /*1820*/  IMAD R49, R128.reuse, R5, R49 ;  /* 0x0000000580317224 */ /* 0x040fe400078e0231 */
[----:B------:R-:W-:Y:S01]  /*1830*/  IMAD R56, R128, R6, R13 ;  /* 0x0000000680387224 */ /* 0x000fe200078e020d */
[----:B------:R-:W-:Y:S01]  /*1840*/  IABS R13, R31 ;  /* 0x0000001f000d7213 */ /* 0x000fe20000000000 */
[----:B------:R-:W-:Y:S02]  /*1850*/  IMAD.MOV R7, RZ, RZ, -R7 ;  /* 0x000000ffff077224 */ /* 0x000fe400078e0a07 */
[----:B------:R-:W-:-:S04]  /*1860*/  IMAD.HI.U32 R5, R132, R9, RZ ;  /* 0x0000000984057227 */ /* 0x000fc800078e00ff */
[----:B------:R-:W-:-:S04]  /*1870*/  IMAD.HI.U32 R6, R132, R41, RZ ;  /* 0x0000002984067227 */ /* 0x000fc800078e00ff */
[----:B------:R-:W-:Y:S01]  /*1880*/  IMAD R40, R128, R7, R11 ;  /* 0x0000000780287224 */ /* 0x000fe200078e020b */
[----:B------:R-:W-:Y:S01]  /*1890*/  IABS R11, R39 ;  /* 0x00000027000b7213 */ /* 0x000fe20000000000 */
[----:B------:R-:W-:Y:S02]  /*18a0*/  IMAD.MOV R5, RZ, RZ, -R5 ;  /* 0x000000ffff057224 */ /* 0x000fe400078e0a05 */
[----:B------:R-:W-:Y:S02]  /*18b0*/  IMAD.MOV R6, RZ, RZ, -R6 ;  /* 0x000000ffff067224 */ /* 0x000fe400078e0a06 */
[----:B------:R-:W-:Y:S02]  /*18c0*/  @!P0 IMAD.IADD R3, R3, 0x1, -R2 ;  /* 0x0000000103038824 */ /* 0x000fe400078e0a02 */
[----:B------:R-:W-:-:S03]  /*18d0*/  IMAD.HI.U32 R4, R132, R35, RZ ;  /* 0x0000002384047227 */ /* 0x000fc600078e00ff */
[----:B------:R-:W-:Y:S01]  /*18e0*/  ISETP.GT.U32.AND P0, PT, R2, R3, PT ;  /* 0x000000030200720c */ /* 0x000fe20003f04070 */
[C---:B------:R-:W-:Y:S01]  /*18f0*/  IMAD R36, R128.reuse, R5, R9 ;  /* 0x0000000580247224 */ /* 0x040fe200078e0209 */
[----:B------:R-:W-:Y:S01]  /*1900*/  IABS R9, R37 ;  /* 0x0000002500097213 */ /* 0x000fe20000000000 */
[----:B------:R-:W-:Y:S02]  /*1910*/  IMAD R41, R128, R6, R41 ;  /* 0x0000000680297224 */ /* 0x000fe400078e0229 */
[----:B------:R-:W-:-:S04]  /*1920*/  IMAD.HI.U32 R5, R132, R25, RZ ;  /* 0x0000001984057227 */ /* 0x000fc800078e00ff */
[----:B------:R-:W-:-:S04]  /*1930*/  IMAD.HI.U32 R6, R132, R11, RZ ;  /* 0x0000000b84067227 */ /* 0x000fc800078e00ff */
[----:B------:R-:W-:Y:S02]  /*1940*/  IMAD.MOV R4, RZ, RZ, -R4 ;  /* 0x000000ffff047224 */ /* 0x000fe400078e0a04 */
[----:B------:R-:W-:Y:S02]  /*1950*/  IMAD.MOV R5, RZ, RZ, -R5 ;  /* 0x000000ffff057224 */ /* 0x000fe400078e0a05 */
[----:B------:R-:W-:Y:S02]  /*1960*/  IMAD.MOV R6, RZ, RZ, -R6 ;  /* 0x000000ffff067224 */ /* 0x000fe400078e0a06 */
[----:B------:R-:W-:Y:S02]  /*1970*/  IMAD R35, R128, R4, R35 ;  /* 0x0000000480237224 */ /* 0x000fe400078e0223 */
[----:B------:R-:W-:Y:S02]  /*1980*/  VIADD R161, R131, 0x5e ;  /* 0x0000005e83a17836 */ /* 0x000fe40000000000 */
[----:B------:R-:W-:-:S04]  /*1990*/  IMAD.HI.U32 R4, R132, R9, RZ ;  /* 0x0000000984047227 */ /* 0x000fc800078e00ff */
[C---:B------:R-:W-:Y:S02]  /*19a0*/  IMAD R25, R128.reuse, R5, R25 ;  /* 0x0000000580197224 */ /* 0x040fe400078e0219 */
[----:B------:R-:W-:Y:S01]  /*19b0*/  IMAD R28, R128, R6, R11 ;  /* 0x00000006801c7224 */ /* 0x000fe200078e020b */
[----:B------:R-:W-:Y:S01]  /*19c0*/  IABS R11, R161 ;  /* 0x000000a1000b7213 */ /* 0x000fe20000000000 */
[----:B0-----:R-:W-:Y:S02]  /*19d0*/  VIADD R5, R185, 0xffffffff ;  /* 0xffffffffb9057836 */ /* 0x001fe40000000000 */
[----:B------:R-:W-:Y:S02]  /*19e0*/  IMAD.MOV R32, RZ, RZ, -R4 ;  /* 0x000000ffff207224 */ /* 0x000fe400078e0a04 */
[C---:B------:R-:W-:Y:S01]  /*19f0*/  IMAD.HI.U32 R4, R132.reuse, R13, RZ ;  /* 0x0000000d84047227 */ /* 0x040fe200078e00ff */
[----:B------:R-:W-:Y:S02]  /*1a00*/  ISETP.GE.U32.AND P1, PT, R5, 0x7fffffc0, PT ;  /* 0x7fffffc00500780c */ /* 0x000fe40003f26070 */
[----:B------:R-:W-:Y:S01]  /*1a10*/  IABS R5, R162 ;  /* 0x000000a200057213 */ /* 0x000fe20000000000 */
[----:B------:R-:W-:-:S04]  /*1a20*/  IMAD.HI.U32 R7, R132, R29, RZ ;  /* 0x0000001d84077227 */ /* 0x000fc800078e00ff */
[----:B------:R-:W-:Y:S02]  /*1a30*/  @!P0 IMAD.IADD R3, R3, 0x1, -R2 ;  /* 0x0000000103038824 */ /* 0x000fe400078e0a02 */
[----:B------:R-:W-:-:S04]  /*1a40*/  IMAD.HI.U32 R6, R132, R11, RZ ;  /* 0x0000000b84067227 */ /* 0x000fc800078e00ff */
[----:B------:R-:W-:Y:S02]  /*1a50*/  IMAD.MOV R4, RZ, RZ, -R4 ;  /* 0x000000ffff047224 */ /* 0x000fe400078e0a04 */
[----:B------:R-:W-:Y:S02]  /*1a60*/  VIADD R2, R185, 0xfffffffe ;  /* 0xfffffffeb9027836 */ /* 0x000fe40000000000 */
[----:B------:R-:W-:Y:S02]  /*1a70*/  IMAD.MOV R7, RZ, RZ, -R7 ;  /* 0x000000ffff077224 */ /* 0x000fe400078e0a07 */
[----:B------:R-:W-:Y:S01]  /*1a80*/  IMAD.MOV R6, RZ, RZ, -R6 ;  /* 0x000000ffff067224 */ /* 0x000fe200078e0a06 */
[----:B------:R-:W-:Y:S01]  /*1a90*/  ISETP.GE.U32.AND P0, PT, R2, 0x7fffffbf, PT ;  /* 0x7fffffbf0200780c */ /* 0x000fe20003f06070 */
[C---:B------:R-:W-:Y:S02]  /*1aa0*/  IMAD R22, R128.reuse, R4, R13 ;  /* 0x0000000480167224 */ /* 0x040fe400078e020d */
[----:B------:R-:W-:-:S02]  /*1ab0*/  IMAD R29, R128, R7, R29 ;  /* 0x00000007801d7224 */ /* 0x000fc400078e021d */
[----:B------:R-:W-:-:S04]  /*1ac0*/  IMAD.HI.U32 R4, R132, R5, RZ ;  /* 0x0000000584047227 */ /* 0x000fc800078e00ff */
[----:B------:R-:W-:-:S04]  /*1ad0*/  IMAD.HI.U32 R7, R132, R27, RZ ;  /* 0x0000001b84077227 */ /* 0x000fc800078e00ff */
[----:B------:R-:W-:-:S04]  /*1ae0*/  IMAD.HI.U32 R2, R132, R23, RZ ;  /* 0x0000001784027227 */ /* 0x000fc800078e00ff */
[----:B------:R-:W-:Y:S02]  /*1af0*/  IMAD R26, R128, R6, R11 ;  /* 0x00000006801a7224 */ /* 0x000fe400078e020b */
[----:B------:R-:W-:Y:S02]  /*1b00*/  VIADD R6, R185, 0xfffffffd ;  /* 0xfffffffdb9067836 */ /* 0x000fe40000000000 */
[----:B------:R-:W-:Y:S02]  /*1b10*/  IMAD.MOV R4, RZ, RZ, -R4 ;  /* 0x000000ffff047224 */ /* 0x000fe400078e0a04 */
[----:B------:R-:W-:Y:S01]  /*1b20*/  IMAD.MOV R7, RZ, RZ, -R7 ;  /* 0x000000ffff077224 */ /* 0x000fe200078e0a07 */
[----:B------:R-:W-:Y:S01]  /*1b30*/  ISETP.GE.U32.AND P4, PT, R6, 0x7fffffbe, PT ;  /* 0x7fffffbe0600780c */ /* 0x000fe20003f86070 */
[----:B------:R-:W-:Y:S02]  /*1b40*/  IMAD.MOV R2, RZ, RZ, -R2 ;  /* 0x000000ffff027224 */ /* 0x000fe400078e0a02 */
[----:B------:R-:W-:Y:S01]  /*1b50*/  @!P5 IMAD.MOV R3, RZ, RZ, -R3 ;  /* 0x000000ffff03d224 */ /* 0x000fe200078e0a03 */
[----:B------:R-:W-:Y:S01]  /*1b60*/  @!P2 LOP3.LUT R3, RZ, R18, RZ, 0x33, !PT ;  /* 0x00000012ff03a212 */ /* 0x000fe200078e33ff */
[----:B------:R-:W-:-:S02]  /*1b70*/  IMAD R24, R128, R4, R5 ;  /* 0x0000000480187224 */ /* 0x000fc400078e0205 */
[C---:B------:R-:W-:Y:S02]  /*1b80*/  IMAD R32, R128.reuse, R32, R9 ;  /* 0x0000002080207224 */ /* 0x040fe400078e0209 */
[C---:B------:R-:W-:Y:S02]  /*1b90*/  IMAD R27, R128.reuse, R7, R27 ;  /* 0x00000007801b7224 */ /* 0x040fe400078e021b */
[----:B------:R-:W-:Y:S02]  /*1ba0*/  IMAD R23, R128, R2, R23 ;  /* 0x0000000280177224 */ /* 0x000fe400078e0217 */
[----:B------:R-:W-:Y:S01]  /*1bb0*/  VIADD R4, R185, 0xfffffffc ;  /* 0xfffffffcb9047836 */ /* 0x000fe20000000000 */
[----:B-12-4-:R-:W-:Y:S06]  /*1bc0*/  BRA.U UP0, `(.L_x_5) ;  /* 0x0000000100187547 */ /* 0x016fec000b800000 */
[----:B------:R-:W-:Y:S01]  /*1bd0*/  ELECT P2, URZ, PT ;  /* 0x0000000000ff782f */ /* 0x000fe20003840000 */
[----:B------:R-:W-:Y:S01]  /*1be0*/  IMAD.MOV.U32 R2, RZ, RZ, 0x1 ;  /* 0x00000001ff027424 */ /* 0x000fe200078e00ff */
[----:B------:R-:W-:Y:S01]  /*1bf0*/  UMOV UR6, 0x40 ;  /* 0x0000004000067882 */ /* 0x000fe20000000000 */
[----:B------:R-:W-:Y:S01]  /*1c00*/  UVIRTCOUNT.DEALLOC.SMPOOL 0x80 ;  /* 0x000000800000784c */ /* 0x000fe20000000000 */
[----:B------:R-:W-:-:S09]  /*1c10*/  ULEA UR6, UR5, UR6, 0x18 ;  /* 0x0000000605067291 */ /* 0x000fd2000f8ec0ff */
[----:B------:R0:W-:Y:S03]  /*1c20*/  @P2 STS.U8 [UR6], R2 ;  /* 0x00000002ff002988 */ /* 0x0001e60008000006 */
.L_x_5:
[----:B------:R-:W-:Y:S01]  /*1c30*/  UIADD3 UR14, UPT, UPT, UR12, UR4, URZ ;  /* 0x000000040c0e7290 */ /* 0x000fe2000fffe0ff */
[----:B------:R-:W-:Y:S01]  /*1c40*/  IMAD R183, R3, UR9, RZ ;  /* 0x0000000903b77c24 */ /* 0x000fe2000f8e02ff */
[----:B------:R-:W-:Y:S01]  /*1c50*/  VOTEU.ALL UP1, P3 ;  /* 0x0000000000ff7886 */ /* 0x000fe20001820000 */
[----:B------:R-:W-:Y:S01]  /*1c60*/  UIADD3 UR10, UPT, UPT, UR13, 0x8000, URZ ;  /* 0x000080000d0a7890 */ /* 0x000fe2000fffe0ff */
[----:B0-----:R-:W-:Y:S01]  /*1c70*/  VIADD R2, R185, 0xfffffffb ;  /* 0xfffffffbb9027836 */ /* 0x001fe20000000000 */
[----:B------:R-:W-:Y:S01]  /*1c80*/  VOTEU.ALL UP2, P3 ;  /* 0x0000000000ff7886 */ /* 0x000fe20001840000 */
[----:B------:R-:W-:Y:S02]  /*1c90*/  SHF.R.S32.HI R184, RZ, 0x1f, R183 ;  /* 0x0000001fffb87819 */ /* 0x000fe400000114b7 */
[----:B------:R-:W-:Y:S01]  /*1ca0*/  ISETP.GE.U32.AND P2, PT, R4, 0x7fffffbd, PT ;  /* 0x7fffffbd0400780c */ /* 0x000fe20003f46070 */
[----:B------:R-:W-:Y:S01]  /*1cb0*/  STTM.x128 tmem[UR14], RZ ;  /* 0x000000ff000079ed */ /* 0x000fe200083c000e */
[----:B------:R-:W0:Y:S01]  /*1cc0*/  FENCE.VIEW.ASYNC.T ;  /* 0x00000000000073c6 */ /* 0x000e220000000200 */
[----:B------:R-:W-:-:S04]  /*1cd0*/  @!UP1 UIADD3 UR4, UPT, UPT, -UR7, 0x100000, URZ ;  /* 0x0010000007049890 */ /* 0x000fc8000fffe1ff */
[----:B------:R-:W-:Y:S02]  /*1ce0*/  @!UP1 USHF.L.U32 UR5, UR4, 0xb, URZ ;  /* 0x0000000b04059899 */ /* 0x000fe400080006ff */
[----:B------:R-:W-:Y:S01]  /*1cf0*/  @!UP1 USHF.L.U32 UR4, UR4, 0x1, URZ ;  /* 0x0000000104049899 */ /* 0x000fe200080006ff */
[----:B0-----:R-:W-:Y:S01]  /*1d00*/  BAR.SYNC.DEFER_BLOCKING 0x0 ;  /* 0x0000000000007b1d */ /* 0x001fe20000010000 */
[----:B------:R-:W-:Y:S02]  /*1d10*/  IADD3 R20, P6, PT, R183, UR20, RZ ;  /* 0x00000014b7147c10 */ /* 0x000fe4000ffde0ff */
[----:B------:R-:W-:Y:S02]  /*1d20*/  SHF.R.S32.HI R7, RZ, 0x1f, R122 ;  /* 0x0000001fff077819 */ /* 0x000fe4000001147a */
[----:B------:R-:W-:Y:S01]  /*1d30*/  IADD3.X R21, PT, PT, R184, UR21, RZ, P6, !PT ;  /* 0x00000015b8157c10 */ /* 0x000fe2000b7fe4ff */
[----:B------:R-:W-:Y:S01]  /*1d40*/  IMAD.SHL.U32 R6, R122, 0x2, RZ ;  /* 0x000000027a067824 */ /* 0x000fe200078e00ff */
[----:B------:R-:W-:Y:S01]  /*1d50*/  IADD3 R4, P6, PT, R20, R122, RZ ;  /* 0x0000007a14047210 */ /* 0x000fe20007fde0ff */
[----:B------:R-:W-:Y:S01]  /*1d60*/  STL [R1+0x120], R7 ;  /* 0x0001200701007387 */ /* 0x000fe20000100800 */
[----:B------:R-:W-:-:S02]  /*1d70*/  PRMT R175, RZ, 0x7610, R175 ;  /* 0x00007610ffaf7816 */ /* 0x000fc400000000af */
[----:B------:R-:W-:Y:S02]  /*1d80*/  PRMT R176, RZ, 0x7610, R176 ;  /* 0x00007610ffb07816 */ /* 0x000fe400000000b0 */
[----:B------:R-:W-:Y:S02]  /*1d90*/  PRMT R177, RZ, 0x7610, R177 ;  /* 0x00007610ffb17816 */ /* 0x000fe400000000b1 */
[----:B------:R-:W-:Y:S02]  /*1da0*/  PRMT R178, RZ, 0x7610, R178 ;  /* 0x00007610ffb27816 */ /* 0x000fe400000000b2 */
[----:B------:R-:W-:Y:S02]  /*1db0*/  PRMT R179, RZ, 0x7610, R179 ;  /* 0x00007610ffb37816 */ /* 0x000fe400000000b3 */
[----:B------:R-:W-:Y:S01]  /*1dc0*/  PRMT R181, RZ, 0x7610, R181 ;  /* 0x00007610ffb57816 */ /* 0x000fe200000000b5 */
[C---:B------:R-:W-:Y:S01]  /*1dd0*/  VIADD R9, R185.reuse, 0xffffffca ;  /* 0xffffffcab9097836 */ /* 0x040fe20000000000 */
[----:B------:R-:W-:Y:S01]  /*1de0*/  ISETP.GE.U32.AND P5, PT, R2, 0x7fffffbc, PT ;  /* 0x7fffffbc0200780c */ /* 0x000fe20003fa6070 */
[----:B------:R-:W-:-:S02]  /*1df0*/  VIADD R12, R185, 0xffffffc5 ;  /* 0xffffffc5b90c7836 */ /* 0x000fc40000000000 */
[C---:B------:R-:W-:Y:S01]  /*1e00*/  VIADD R13, R185.reuse, 0xffffffc6 ;  /* 0xffffffc6b90d7836 */ /* 0x040fe20000000000 */
[----:B------:R-:W0:Y:S02]  /*1e10*/  FENCE.VIEW.ASYNC.S ;  /* 0x00000000000073c6 */ /* 0x000e240000000000 */
[----:B0-----:R0:W1:Y:S02]  /*1e20*/  @!UP2 SYNCS.EXCH.64 URZ, [UR10], UR4 ;  /* 0x000000040affa5b2 */ /* 0x0010640008000100 */
[----:B-1----:R-:W-:Y:S01]  /*1e30*/  BAR.SYNC.DEFER_BLOCKING 0x0 ;  /* 0x0000000000007b1d */ /* 0x002fe20000010000 */
[----:B------:R-:W-:Y:S02]  /*1e40*/  VIADD R2, R185, 0xfffffffa ;  /* 0xfffffffab9027836 */ /* 0x000fe40000000000 */
[----:B------:R-:W-:Y:S01]  /*1e50*/  IMAD.X R5, R7, 0x1, R21, P6 ;  /* 0x0000000107057824 */ /* 0x000fe200030e0615 */
[----:B------:R-:W-:Y:S01]  /*1e60*/  SHF.R.S32.HI R3, RZ, 0x1f, R6 ;  /* 0x0000001fff037819 */ /* 0x000fe20000011406 */
[----:B------:R-:W-:-:S02]  /*1e70*/  VIADD R17, R185, 0xffffffc2 ;  /* 0xffffffc2b9117836 */ /* 0x000fc40000000000 */
[C---:B------:R-:W-:Y:S01]  /*1e80*/  VIADD R16, R185.reuse, 0xffffffc3 ;  /* 0xffffffc3b9107836 */ /* 0x040fe20000000000 */
[----:B------:R1:W-:Y:S01]  /*1e90*/  STL [R1+0x11c], R6 ;  /* 0x00011c0601007387 */ /* 0x0003e20000100800 */
[C---:B------:R-:W-:Y:S02]  /*1ea0*/  VIADD R72, R185.reuse, 0xffffffdd ;  /* 0xffffffddb9487836 */ /* 0x040fe40000000000 */
[C---:B------:R-:W-:Y:S01]  /*1eb0*/  VIADD R87, R185.reuse, 0xffffffde ;  /* 0xffffffdeb9577836 */ /* 0x040fe20000000000 */
[----:B------:R2:W-:Y:S01]  /*1ec0*/  STL [R1+0x220], R3 ;  /* 0x0002200301007387 */ /* 0x0005e20000100800 */
[C---:B------:R-:W-:Y:S02]  /*1ed0*/  VIADD R117, R185.reuse, 0xffffffd9 ;  /* 0xffffffd9b9757836 */ /* 0x040fe40000000000 */
[C---:B------:R-:W-:Y:S02]  /*1ee0*/  VIADD R134, R185.reuse, 0xffffffda ;  /* 0xffffffdab9867836 */ /* 0x040fe40000000000 */
[C---:B------:R-:W-:Y:S01]  /*1ef0*/  VIADD R135, R185.reuse, 0xffffffd4 ;  /* 0xffffffd4b9877836 */ /* 0x040fe20000000000 */
[----:B-1----:R-:W-:Y:S01]  /*1f00*/  IADD3 R6, P6, PT, R6, R20, RZ ;  /* 0x0000001406067210 */ /* 0x002fe20007fde0ff */
[----:B------:R-:W-:-:S02]  /*1f10*/  VIADD R138, R185, 0xffffffd6 ;  /* 0xffffffd6b98a7836 */ /* 0x000fc40000000000 */
[C---:B------:R-:W-:Y:S02]  /*1f20*/  VIADD R139, R185.reuse, 0xffffffd0 ;  /* 0xffffffd0b98b7836 */ /* 0x040fe40000000000 */
[C---:B------:R-:W-:Y:S01]  /*1f30*/  VIADD R142, R185.reuse, 0xffffffd2 ;  /* 0xffffffd2b98e7836 */ /* 0x040fe20000000000 */
[----:B------:R-:W3:Y:S01]  /*1f40*/  @!P1 LDG.E.U8 R175, desc[UR26][R20.64] ;  /* 0x0000001a14af9981 */ /* 0x000ee2000c1e1100 */
[----:B------:R-:W-:Y:S01]  /*1f50*/  ISETP.GE.U32.AND P1, PT, R2, 0x7fffffbb, PT ;  /* 0x7fffffbb0200780c */ /* 0x000fe20003f26070 */
[C---:B------:R-:W-:Y:S02]  /*1f60*/  VIADD R2, R185.reuse, 0xfffffff9 ;  /* 0xfffffff9b9027836 */ /* 0x040fe40000000000 */
[----:B------:R-:W-:Y:S01]  /*1f70*/  VIADD R148, R185, 0xffffffd3 ;  /* 0xffffffd3b9947836 */ /* 0x000fe20000000000 */
[----:B------:R1:W4:Y:S01]  /*1f80*/  @!P0 LDG.E.U8 R176, desc[UR26][R4.64] ;  /* 0x0000001a04b08981 */ /* 0x000322000c1e1100 */
[----:B------:R-:W-:Y:S01]  /*1f90*/  IMAD.X R7, R3, 0x1, R21, P6 ;  /* 0x0000000103077824 */ /* 0x000fe200030e0615 */
[----:B------:R-:W-:Y:S01]  /*1fa0*/  ISETP.GE.U32.AND P0, PT, R2, 0x7fffffba, PT ;  /* 0x7fffffba0200780c */ /* 0x000fe20003f06070 */
[----:B--2---:R-:W-:Y:S01]  /*1fb0*/  VIADD R3, R185, 0xfffffff8 ;  /* 0xfffffff8b9037836 */ /* 0x004fe20000000000 */
[----:B------:R-:W-:Y:S01]  /*1fc0*/  PRMT R182, RZ, 0x7610, R182 ;  /* 0x00007610ffb67816 */ /* 0x000fe200000000b6 */
[----:B------:R-:W-:Y:S01]  /*1fd0*/  IMAD R189, R122, 0x7, RZ ;  /* 0x000000077abd7824 */ /* 0x000fe200078e02ff */
[----:B------:R2:W5:Y:S01]  /*1fe0*/  @!P4 LDG.E.U8 R177, desc[UR26][R6.64] ;  /* 0x0000001a06b1c981 */ /* 0x000562000c1e1100 */
[----:B------:R-:W-:-:S02]  /*1ff0*/  PRMT R180, RZ, 0x7610, R180 ;  /* 0x00007610ffb47816 */ /* 0x000fc400000000b4 */
[----:B------:R-:W-:Y:S01]  /*2000*/  PRMT R174, RZ, 0x7610, R174 ;  /* 0x00007610ffae7816 */ /* 0x000fe200000000ae */
[----:B-1----:R-:W-:Y:S01]  /*2010*/  IMAD R4, R122, 0x3, RZ ;  /* 0x000000037a047824 */ /* 0x002fe200078e02ff */
[----:B------:R-:W-:Y:S02]  /*2020*/  ISETP.GE.U32.AND P4, PT, R3, 0x7fffffb9, PT ;  /* 0x7fffffb90300780c */ /* 0x000fe40003f86070 */
[----:B------:R-:W-:Y:S02]  /*2030*/  PRMT R173, RZ, 0x7610, R173 ;  /* 0x00007610ffad7816 */ /* 0x000fe400000000ad */
[----:B------:R-:W-:Y:S01]  /*2040*/  PRMT R172, RZ, 0x7610, R172 ;  /* 0x00007610ffac7816 */ /* 0x000fe200000000ac */
[----:B------:R1:W-:Y:S01]  /*2050*/  STL [R1+0x118], R4 ;  /* 0x0001180401007387 */ /* 0x0003e20000100800 */
[----:B------:R-:W-:Y:S02]  /*2060*/  SHF.R.S32.HI R5, RZ, 0x1f, R4 ;  /* 0x0000001fff057819 */ /* 0x000fe40000011404 */
[----:B------:R-:W-:-:S02]  /*2070*/  PRMT R171, RZ, 0x7610, R171 ;  /* 0x00007610ffab7816 */ /* 0x000fc400000000ab */
[----:B------:R-:W-:Y:S02]  /*2080*/  PRMT R170, RZ, 0x7610, R170 ;  /* 0x00007610ffaa7816 */ /* 0x000fe400000000aa */
[----:B------:R-:W-:Y:S02]  /*2090*/  PRMT R169, RZ, 0x7610, R169 ;  /* 0x00007610ffa97816 */ /* 0x000fe400000000a9 */
[----:B------:R-:W-:Y:S02]  /*20a0*/  PRMT R167, RZ, 0x7610, R167 ;  /* 0x00007610ffa77816 */ /* 0x000fe400000000a7 */
[----:B------:R-:W-:Y:S02]  /*20b0*/  PRMT R168, RZ, 0x7610, R168 ;  /* 0x00007610ffa87816 */ /* 0x000fe400000000a8 */
[----:B------:R-:W-:Y:S02]  /*20c0*/  PRMT R163, RZ, 0x7610, R163 ;  /* 0x00007610ffa37816 */ /* 0x000fe400000000a3 */
[----:B------:R-:W-:-:S02]  /*20d0*/  PRMT R166, RZ, 0x7610, R166 ;  /* 0x00007610ffa67816 */ /* 0x000fc400000000a6 */
[----:B------:R-:W-:Y:S02]  /*20e0*/  PRMT R165, RZ, 0x7610, R165 ;  /* 0x00007610ffa57816 */ /* 0x000fe400000000a5 */
[----:B------:R-:W-:Y:S01]  /*20f0*/  PRMT R160, RZ, 0x7610, R160 ;  /* 0x00007610ffa07816 */ /* 0x000fe200000000a0 */
[----:B------:R-:W-:Y:S01]  /*2100*/  IMAD R190, R122, 0x27, RZ ;  /* 0x000000277abe7824 */ /* 0x000fe200078e02ff */
[-C--:B------:R-:W-:Y:S01]  /*2110*/  IADD3 R2, P6, PT, R4, R20.reuse, RZ ;  /* 0x0000001404027210 */ /* 0x080fe20007fde0ff */
[C---:B-1----:R-:W-:Y:S01]  /*2120*/  IMAD.SHL.U32 R4, R122.reuse, 0x4, RZ ;  /* 0x000000047a047824 */ /* 0x042fe200078e00ff */
[----:B------:R1:W-:Y:S01]  /*2130*/  STL [R1+0x21c], R5 ;  /* 0x00021c0501007387 */ /* 0x0003e20000100800 */
[----:B------:R-:W0:Y:S02]  /*2140*/  LDCU UR6, c[0x0][0x3b0] ;  /* 0x00007600ff0677ac */ /* 0x000e240008000800 */
[----:B------:R-:W-:Y:S01]  /*2150*/  IMAD.X R3, R5, 0x1, R21, P6 ;  /* 0x0000000105037824 */ /* 0x000fe200030e0615 */
[----:B------:R1:W-:Y:S01]  /*2160*/  STL [R1+0x114], R4 ;  /* 0x0001140401007387 */ /* 0x0003e20000100800 */
[----:B------:R-:W-:Y:S01]  /*2170*/  SHF.R.S32.HI R8, RZ, 0x1f, R4 ;  /* 0x0000001fff087819 */ /* 0x000fe20000011404 */
[----:B--2---:R-:W-:Y:S01]  /*2180*/  IMAD R6, R122, 0x5, RZ ;  /* 0x000000057a067824 */ /* 0x004fe200078e02ff */
[----:B------:R-:W2:Y:S01]  /*2190*/  LDCU UR17, c[0x0][0x3b0] ;  /* 0x00007600ff1177ac */ /* 0x000ea20008000800 */
[----:B------:R0:W2:Y:S01]  /*21a0*/  @!P2 LDG.E.U8 R178, desc[UR26][R2.64] ;  /* 0x0000001a02b2a981 */ /* 0x0000a2000c1e1100 */
[----:B-1----:R-:W-:Y:S01]  /*21b0*/  VIADD R5, R185, 0xfffffff7 ;  /* 0xfffffff7b9057836 */ /* 0x002fe20000000000 */
[----:B------:R-:W1:Y:S01]  /*21c0*/  LDCU UR29, c[0x0][0x3b0] ;  /* 0x00007600ff1d77ac */ /* 0x000e620008000800 */
[----:B------:R-:W-:Y:S01]  /*21d0*/  IADD3 R4, P6, PT, R4, R20, RZ ;  /* 0x0000001404047210 */ /* 0x000fe20007fde0ff */
[----:B------:R-:W1:Y:S02]  /*21e0*/  LDCU UR47, c[0x0][0x3b0] ;  /* 0x00007600ff2f77ac */ /* 0x000e640008000800 */
[----:B------:R-:W-:-:S02]  /*21f0*/  ISETP.GE.U32.AND P2, PT, R5, 0x7fffffb8, PT ;  /* 0x7fffffb80500780c */ /* 0x000fc40003f46070 */
[----:B------:R-:W-:Y:S01]  /*2200*/  SHF.R.S32.HI R7, RZ, 0x1f, R6 ;  /* 0x0000001fff077819 */ /* 0x000fe20000011406 */
[--C-:B------:R-:W-:Y:S01]  /*2210*/  IMAD.X R5, R8, 0x1, R21.reuse, P6 ;  /* 0x0000000108057824 */ /* 0x100fe200030e0615 */
[----:B0-----:R-:W-:Y:S01]  /*2220*/  IADD3 R2, P6, PT, R6, R20, RZ ;  /* 0x0000001406027210 */ /* 0x001fe20007fde0ff */
[----:B------:R0:W-:Y:S01]  /*2230*/  STL [R1+0x110], R6 ;  /* 0x0001100601007387 */ /* 0x0001e20000100800 */
[----:B------:R-:W1:Y:S03]  /*2240*/  LDCU UR40, c[0x0][0x3b0] ;  /* 0x00007600ff2877ac */ /* 0x000e660008000800 */
[----:B------:R-:W-:Y:S01]  /*2250*/  STL [R1+0x218], R8 ;  /* 0x0002180801007387 */ /* 0x000fe20000100800 */
[----:B------:R-:W-:Y:S01]  /*2260*/  IMAD.X R3, R7, 0x1, R21, P6 ;  /* 0x0000000107037824 */ /* 0x000fe200030e0615 */
[----:B------:R-:W1:Y:S02]  /*2270*/  LDCU UR54, c[0x0][0x3b0] ;  /* 0x00007600ff3677ac */ /* 0x000e640008000800 */
[----:B------:R1:W-:Y:S01]  /*2280*/  STL [R1+0x214], R7 ;  /* 0x0002140701007387 */ /* 0x0003e20000100800 */
[----:B0-----:R-:W-:Y:S01]  /*2290*/  VIADD R6, R185, 0xffffffec ;  /* 0xffffffecb9067836 */ /* 0x001fe20000000000 */
[----:B------:R-:W0:Y:S02]  /*22a0*/  LDCU UR11, c[0x0][0x3b0] ;  /* 0x00007600ff0b77ac */ /* 0x000e240008000800 */
[----:B------:R-:W2:Y:S02]  /*22b0*/  @!P5 LDG.E.U8 R179, desc[UR26][R4.64] ;  /* 0x0000001a04b3d981 */ /* 0x000ea4000c1e1100 */
[----:B------:R-:W-:-:S02]  /*22c0*/  ISETP.GE.U32.AND P5, PT, R6, 0x7fffffad, PT ;  /* 0x7fffffad0600780c */ /* 0x000fc40003fa6070 */
[----:B------:R0:W2:Y:S01]  /*22d0*/  @!P1 LDG.E.U8 R181, desc[UR26][R2.64] ;  /* 0x0000001a02b59981 */ /* 0x0000a2000c1e1100 */
[----:B------:R-:W2:Y:S01]  /*22e0*/  LDCU UR31, c[0x0][0x3b0] ;  /* 0x00007600ff1f77ac */ /* 0x000ea20008000800 */
[----:B-1----:R-:W-:Y:S02]  /*22f0*/  IMAD R7, R122, 0x6, RZ ;  /* 0x000000067a077824 */ /* 0x002fe400078e02ff */
[----:B------:R-:W-:Y:S01]  /*2300*/  VIADD R6, R185, 0xffffffed ;  /* 0xffffffedb9067836 */ /* 0x000fe20000000000 */
[----:B------:R-:W1:Y:S02]  /*2310*/  LDCU UR35, c[0x0][0x3b0] ;  /* 0x00007600ff2377ac */ /* 0x000e640008000800 */
[----:B------:R0:W-:Y:S01]  /*2320*/  STL [R1+0x10c], R7 ;  /* 0x00010c0701007387 */ /* 0x0001e20000100800 */
[----:B------:R-:W-:Y:S01]  /*2330*/  SHF.R.S32.HI R8, RZ, 0x1f, R7 ;  /* 0x0000001fff087819 */ /* 0x000fe20000011407 */
[----:B------:R-:W1:Y:S01]  /*2340*/  LDCU UR18, c[0x0][0x3b0] ;  /* 0x00007600ff1277ac */ /* 0x000e620008000800 */
[----:B0-----:R-:W-:Y:S01]  /*2350*/  IADD3 R2, P6, PT, R7, R20, RZ ;  /* 0x0000001407027210 */ /* 0x001fe20007fde0ff */
[C---:B------:R-:W-:Y:S01]  /*2360*/  VIADD R4, R185.reuse, 0xffffffe8 ;  /* 0xffffffe8b9047836 */ /* 0x040fe20000000000 */
[----:B------:R-:W-:Y:S01]  /*2370*/  ISETP.GE.U32.AND P1, PT, R6, 0x7fffffae, PT ;  /* 0x7fffffae0600780c */ /* 0x000fe20003f26070 */
[C---:B------:R-:W-:Y:S01]  /*2380*/  VIADD R6, R185.reuse, 0xffffffef ;  /* 0xffffffefb9067836 */ /* 0x040fe20000000000 */
[----:B------:R-:W0:Y:S01]  /*2390*/  LDCU UR9, c[0x0][0x3b0] ;  /* 0x00007600ff0977ac */ /* 0x000e220008000800 */
[C---:B------:R-:W-:Y:S01]  /*23a0*/  VIADD R7, R185.reuse, 0xffffffee ;  /* 0xffffffeeb9077836 */ /* 0x040fe20000000000 */
[----:B------:R-:W0:Y:S01]  /*23b0*/  LDCU UR53, c[0x0][0x3b0] ;  /* 0x00007600ff3577ac */ /* 0x000e220008000800 */
[----:B------:R-:W-:Y:S01]  /*23c0*/  IMAD.X R3, R8, 0x1, R21, P6 ;  /* 0x0000000108037824 */ /* 0x000fe200030e0615 */
[----:B------:R-:W-:Y:S01]  /*23d0*/  SEL R143, RZ, 0x1fffe, P1 ;  /* 0x0001fffeff8f7807 */ /* 0x000fe20000800000 */
[----:B------:R-:W-:Y:S01]  /*23e0*/  VIADD R5, R185, 0xffffffe9 ;  /* 0xffffffe9b9057836 */ /* 0x000fe20000000000 */
[----:B------:R-:W-:Y:S01]  /*23f0*/  ISETP.GE.U32.AND P6, PT, R7, 0x7fffffaf, PT ;  /* 0x7fffffaf0700780c */ /* 0x000fe20003fc6070 */
[----:B------:R-:W0:Y:S01]  /*2400*/  LDCU UR19, c[0x0][0x3b0] ;  /* 0x00007600ff1377ac */ /* 0x000e220008000800 */
[----:B------:R-:W-:Y:S01]  /*2410*/  SEL R18, RZ, 0x1, P5 ;  /* 0x00000001ff127807 */ /* 0x000fe20002800000 */
[----:B------:R0:W-:Y:S01]  /*2420*/  STL [R1+0x210], R8 ;  /* 0x0002100801007387 */ /* 0x0001e20000100800 */
[----:B------:R-:W-:Y:S01]  /*2430*/  ISETP.GE.U32.AND P1, PT, R4, 0x7fffffa9, PT ;  /* 0x7fffffa90400780c */ /* 0x000fe20003f26070 */
[C---:B------:R-:W-:Y:S01]  /*2440*/  VIADD R4, R185.reuse, 0xffffffeb ;  /* 0xffffffebb9047836 */ /* 0x040fe20000000000 */
[----:B------:R-:W-:Y:S01]  /*2450*/  ISETP.GE.U32.AND P5, PT, R6, 0x7fffffb0, PT ;  /* 0x7fffffb00600780c */ /* 0x000fe20003fa6070 */
[----:B------:R-:W-:Y:S01]  /*2460*/  VIADD R6, R185, 0xffffffea ;  /* 0xffffffeab9067836 */ /* 0x000fe20000000000 */
[----:B------:R-:W-:Y:S01]  /*2470*/  SEL R146, RZ, 0x4, P6 ;  /* 0x00000004ff927807 */ /* 0x000fe20003000000 */
[----:B------:R0:W2:Y:S01]  /*2480*/  @!P0 LDG.E.U8 R182, desc[UR26][R2.64] ;  /* 0x0000001a02b68981 */ /* 0x0000a2000c1e1100 */
[----:B------:R-:W-:Y:S01]  /*2490*/  ISETP.GE.U32.AND P6, PT, R5, 0x7fffffaa, PT ;  /* 0x7fffffaa0500780c */ /* 0x000fe20003fc6070 */
[----:B------:R-:W-:Y:S01]  /*24a0*/  VIADD R5, R185, 0xffffffe4 ;  /* 0xffffffe4b9057836 */ /* 0x000fe20000000000 */
[----:B------:R-:W-:Y:S01]  /*24b0*/  SEL R151, RZ, 0x1, P1 ;  /* 0x00000001ff977807 */ /* 0x000fe20000800000 */
[----:B------:R-:W0:Y:S01]  /*24c0*/  LDCU UR24, c[0x0][0x3b0] ;  /* 0x00007600ff1877ac */ /* 0x000e220008000800 */
[----:B------:R-:W-:-:S02]  /*24d0*/  SEL R147, RZ, 0x7fff8, P5 ;  /* 0x0007fff8ff937807 */ /* 0x000fc40002800000 */
[----:B------:R-:W-:Y:S01]  /*24e0*/  ISETP.GE.U32.AND P1, PT, R4, 0x7fffffac, PT ;  /* 0x7fffffac0400780c */ /* 0x000fe20003f26070 */
[----:B------:R-:W-:Y:S01]  /*24f0*/  VIADD R4, R185, 0xffffffe5 ;  /* 0xffffffe5b9047836 */ /* 0x000fe20000000000 */
[----:B------:R-:W-:Y:S01]  /*2500*/  ISETP.GE.U32.AND P5, PT, R6, 0x7fffffab, PT ;  /* 0x7fffffab0600780c */ /* 0x000fe20003fa6070 */
[----:B------:R-:W0:Y:S01]  /*2510*/  LDCU UR50, c[0x0][0x3b0] ;  /* 0x00007600ff3277ac */ /* 0x000e220008000800 */
[----:B------:R-:W-:Y:S02]  /*2520*/  SEL R152, RZ, 0x1fffe, P6 ;  /* 0x0001fffeff987807 */ /* 0x000fe40003000000 */
[----:B------:R-:W-:Y:S01]  /*2530*/  ISETP.GE.U32.AND P6, PT, R5, 0x7fffffa5, PT ;  /* 0x7fffffa50500780c */ /* 0x000fe20003fc6070 */
[C---:B------:R-:W-:Y:S01]  /*2540*/  VIADD R5, R185.reuse, 0xffffffe7 ;  /* 0xffffffe7b9057836 */ /* 0x040fe20000000000 */
[----:B------:R-:W-:Y:S01]  /*2550*/  SEL R149, RZ, 0x4, P5 ;  /* 0x00000004ff957807 */ /* 0x000fe20002800000 */
[C---:B------:R-:W-:Y:S01]  /*2560*/  VIADD R6, R185.reuse, 0xffffffe6 ;  /* 0xffffffe6b9067836 */ /* 0x040fe20000000000 */
[----:B------:R-:W-:Y:S01]  /*2570*/  ISETP.GE.U32.AND P5, PT, R4, 0x7fffffa6, PT ;  /* 0x7fffffa60400780c */ /* 0x000fe20003fa6070 */
[----:B------:R-:W-:Y:S01]  /*2580*/  VIADD R4, R185, 0xffffffe1 ;  /* 0xffffffe1b9047836 */ /* 0x000fe20000000000 */
[----:B------:R-:W-:Y:S01]  /*2590*/  SEL R155, RZ, 0x1, P6 ;  /* 0x00000001ff9b7807 */ /* 0x000fe20003000000 */
[----:B------:R-:W0:Y:S01]  /*25a0*/  LDCU UR51, c[0x0][0x3b0] ;  /* 0x00007600ff3377ac */ /* 0x000e220008000800 */
[----:B------:R-:W-:-:S02]  /*25b0*/  SEL R150, RZ, 0x7fff8, P1 ;  /* 0x0007fff8ff967807 */ /* 0x000fc40000800000 */
[----:B------:R-:W-:Y:S01]  /*25c0*/  ISETP.GE.U32.AND P6, PT, R5, 0x7fffffa8, PT ;  /* 0x7fffffa80500780c */ /* 0x000fe20003fc6070 */
[C---:B------:R-:W-:Y:S01]  /*25d0*/  VIADD R5, R185.reuse, 0xffffffe0 ;  /* 0xffffffe0b9057836 */ /* 0x040fe20000000000 */
[----:B------:R-:W-:Y:S01]  /*25e0*/  ISETP.GE.U32.AND P1, PT, R6, 0x7fffffa7, PT ;  /* 0x7fffffa70600780c */ /* 0x000fe20003f26070 */
[C---:B------:R-:W-:Y:S01]  /*25f0*/  VIADD R6, R185.reuse, 0xffffffe2 ;  /* 0xffffffe2b9067836 */ /* 0x040fe20000000000 */
[----:B------:R-:W-:Y:S01]  /*2600*/  SEL R156, RZ, 0x1fffe, P5 ;  /* 0x0001fffeff9c7807 */ /* 0x000fe20002800000 */
[----:B------:R-:W0:Y:S01]  /*2610*/  LDCU UR15, c[0x0][0x3b0] ;  /* 0x00007600ff0f77ac */ /* 0x000e220008000800 */
[----:B------:R-:W-:Y:S01]  /*2620*/  ISETP.GE.U32.AND P5, PT, R4, 0x7fffffa2, PT ;  /* 0x7fffffa20400780c */ /* 0x000fe20003fa6070 */
[----:B------:R-:W-:Y:S01]  /*2630*/  VIADD R4, R185, 0xffffffe3 ;  /* 0xffffffe3b9047836 */ /* 0x000fe20000000000 */
[----:B------:R-:W-:Y:S01]  /*2640*/  SEL R153, RZ, 0x4, P1 ;  /* 0x00000004ff997807 */ /* 0x000fe20000800000 */
[----:B------:R-:W0:Y:S01]  /*2650*/  LDCU UR43, c[0x0][0x3b0] ;  /* 0x00007600ff2b77ac */ /* 0x000e220008000800 */
[----:B------:R-:W-:Y:S01]  /*2660*/  ISETP.GE.U32.AND P1, PT, R5, 0x7fffffa1, PT ;  /* 0x7fffffa10500780c */ /* 0x000fe20003f26070 */
[----:B------:R-:W-:Y:S01]  /*2670*/  VIADD R5, R185, 0xffffffcc ;  /* 0xffffffccb9057836 */ /* 0x000fe20000000000 */
[----:B------:R-:W-:Y:S01]  /*2680*/  SEL R154, RZ, 0x7fff8, P6 ;  /* 0x0007fff8ff9a7807 */ /* 0x000fe20003000000 */
[----:B------:R-:W0:Y:S01]  /*2690*/  LDCU UR25, c[0x0][0x3b0] ;  /* 0x00007600ff1977ac */ /* 0x000e220008000800 */
[----:B------:R-:W-:-:S02]  /*26a0*/  ISETP.GE.U32.AND P6, PT, R6, 0x7fffffa3, PT ;  /* 0x7fffffa30600780c */ /* 0x000fc40003fc6070 */
[----:B------:R-:W-:Y:S01]  /*26b0*/  SEL R159, RZ, 0x1fffe, P5 ;  /* 0x0001fffeff9f7807 */ /* 0x000fe20002800000 */
[----:B------:R-:W1:Y:S01]  /*26c0*/  LDCU UR32, c[0x0][0x3b0] ;  /* 0x00007600ff2077ac */ /* 0x000e620008000800 */
[----:B------:R-:W-:Y:S01]  /*26d0*/  ISETP.GE.U32.AND P5, PT, R4, 0x7fffffa4, PT ;  /* 0x7fffffa40400780c */ /* 0x000fe20003fa6070 */
[----:B------:R-:W-:Y:S01]  /*26e0*/  VIADD R4, R185, 0xffffffcd ;  /* 0xffffffcdb9047836 */ /* 0x000fe20000000000 */
[----:B------:R-:W-:Y:S01]  /*26f0*/  SEL R157, RZ, 0x4, P6 ;  /* 0x00000004ff9d7807 */ /* 0x000fe20003000000 */
[----:B------:R-:W1:Y:S01]  /*2700*/  LDCU UR44, c[0x0][0x3b0] ;  /* 0x00007600ff2c77ac */ /* 0x000e620008000800 */
[----:B------:R-:W-:Y:S01]  /*2710*/  ISETP.GE.U32.AND P6, PT, R5, 0x7fffff8d, PT ;  /* 0x7fffff8d0500780c */ /* 0x000fe20003fc6070 */
[C---:B------:R-:W-:Y:S01]  /*2720*/  VIADD R5, R185.reuse, 0xffffffce ;  /* 0xffffffceb9057836 */ /* 0x040fe20000000000 */
        /* <DEDUP_REMOVED lines=9> */
[----:B0-----:R-:W-:Y:S01]  /*27c0*/  VIADD R8, R185, 0xffffffc9 ;  /* 0xffffffc9b9087836 */ /* 0x001fe20000000000 */
[----:B------:R-:W-:Y:S01]  /*27d0*/  ISETP.GE.U32.AND P5, PT, R4, 0x7fffff90, PT ;  /* 0x7fffff900400780c */ /* 0x000fe20003fa6070 */
[----:B------:R-:W0:Y:S01]  /*27e0*/  LDCU UR16, c[0x0][0x3b0] ;  /* 0x00007600ff1077ac */ /* 0x000e220008000800 */
[----:B------:R-:W-:-:S02]  /*27f0*/  SEL R4, RZ, 0x4, P6 ;  /* 0x00000004ff047807 */ /* 0x000fc40003000000 */
[----:B------:R-:W-:Y:S01]  /*2800*/  ISETP.GE.U32.AND P6, PT, R5, 0x7fffff89, PT ;  /* 0x7fffff890500780c */ /* 0x000fe20003fc6070 */
[----:B------:R-:W0:Y:S01]  /*2810*/  LDCU UR30, c[0x0][0x3b0] ;  /* 0x00007600ff1e77ac */ /* 0x000e220008000800 */
[----:B------:R-:W-:Y:S02]  /*2820*/  SEL R5, RZ, 0x7fff8, P5 ;  /* 0x0007fff8ff057807 */ /* 0x000fe40002800000 */
        /* <DEDUP_REMOVED lines=10> */
[----:B------:R-:W0:Y:S01]  /*28d0*/  LDCU UR33, c[0x0][0x3b0] ;  /* 0x00007600ff2177ac */ /* 0x000e220008000800 */
[----:B------:R-:W-:Y:S02]  /*28e0*/  ISETP.GE.U32.AND P6, PT, R9, 0x7fffff85, PT ;  /* 0x7fffff850900780c */ /* 0x000fe40003fc6070 */
        /* <DEDUP_REMOVED lines=47> */
[----:B------:R-:W-:Y:S01]  /*2be0*/  ISETP.GE.U32.AND P6, PT, R117, 0x7fffff9c, PT ;  /* 0x7fffff9c7500780c */ /* 0x000fe20003fc6070 */
[----:B------:R-:W-:Y:S01]  /*2bf0*/  VIADD R117, R185, 0xffffffd5 ;  /* 0xffffffd5b9757836 */ /* 0x000fe20000000000 */
        /* <DEDUP_REMOVED lines=24> */
[----:B------:R-:W-:Y:S02]  /*2d80*/  SEL R145, RZ, 0x1fffe, P6 ;  /* 0x0001fffeff917807 */ /* 0x000fe40003000000 */
[----:B------:R-:W-:Y:S01]  /*2d90*/  ISETP.GE.U32.AND P6, PT, R117, 0x7fffffb7, PT ;  /* 0x7fffffb77500780c */ /* 0x000fe20003fc6070 */
[----:B------:R-:W-:Y:S01]  /*2da0*/  VIADD R117, R185, 0xffffffc0 ;  /* 0xffffffc0b9757836 */ /* 0x000fe20000000000 */
[----:B------:R-:W-:Y:S02]  /*2db0*/  SEL R142, RZ, 0x4, P5 ;  /* 0x00000004ff8e7807 */ /* 0x000fe40002800000 */
[----:B------:R-:W-:Y:S01]  /*2dc0*/  ISETP.GE.U32.AND P5, PT, R148, 0x7fffff94, PT ;  /* 0x7fffff949400780c */ /* 0x000fe20003fa6070 */
[----:B------:R-:W-:Y:S01]  /*2dd0*/  IMAD.IADD R148, R18, 0x1, R143 ;  /* 0x0000000112947824 */ /* 0x000fe200078e028f */
[----:B------:R-:W-:Y:S02]  /*2de0*/  SEL R18, RZ, 0x1, P1 ;  /* 0x00000001ff127807 */ /* 0x000fe40000800000 */
[----:B------:R-:W-:-:S02]  /*2df0*/  SEL R143, RZ, 0x7fff8, P5 ;  /* 0x0007fff8ff8f7807 */ /* 0x000fc40002800000 */
[----:B------:R-:W-:Y:S01]  /*2e00*/  ISETP.GE.U32.AND P5, PT, R117, 0x7fffff81, PT ;  /* 0x7fffff817500780c */ /* 0x000fe20003fa6070 */
[----:B------:R-:W-:-:S03]  /*2e10*/  IMAD.IADD R159, R18, 0x1, R159 ;  /* 0x00000001129f7824 */ /* 0x000fc600078e029f */
[----:B------:R-:W-:Y:S01]  /*2e20*/  SEL R18, RZ, 0x1, P5 ;  /* 0x00000001ff127807 */ /* 0x000fe20002800000 */
[----:B------:R-:W-:-:S04]  /*2e30*/  IMAD.IADD R6, R6, 0x1, R7 ;  /* 0x0000000106067824 */ /* 0x000fc800078e0207 */
[----:B------:R-:W-:Y:S02]  /*2e40*/  IMAD.IADD R18, R18, 0x1, R73 ;  /* 0x0000000112127824 */ /* 0x000fe400078e0249 */
[----:B------:R-:W-:Y:S02]  /*2e50*/  IMAD.IADD R14, R14, 0x1, R15 ;  /* 0x000000010e0e7824 */ /* 0x000fe400078e020f */
[----:B------:R-:W-:Y:S01]  /*2e60*/  IMAD.IADD R10, R10, 0x1, R11 ;  /* 0x000000010a0a7824 */ /* 0x000fe200078e020b */
[----:B------:R-:W-:Y:S01]  /*2e70*/  LOP3.LUT R18, R18, 0x3, RZ, 0xc0, !PT ;  /* 0x0000000312127812 */ /* 0x000fe200078ec0ff */
[----:B------:R-:W-:Y:S01]  /*2e80*/  IMAD.IADD R144, R144, 0x1, R145 ;  /* 0x0000000190907824 */ /* 0x000fe200078e0291 */
[----:B------:R-:W-:Y:S01]  /*2e90*/  LOP3.LUT R6, R6, 0x3, RZ, 0xc0, !PT ;  /* 0x0000000306067812 */ /* 0x000fe200078ec0ff */
[----:B------:R-:W-:Y:S01]  /*2ea0*/  IMAD.IADD R151, R151, 0x1, R152 ;  /* 0x0000000197977824 */ /* 0x000fe200078e0298 */
[----:B------:R-:W-:Y:S01]  /*2eb0*/  LOP3.LUT R14, R14, 0x3, RZ, 0xc0, !PT ;  /* 0x000000030e0e7812 */ /* 0x000fe200078ec0ff */
[----:B------:R-:W-:Y:S01]  /*2ec0*/  IMAD.IADD R140, R140, 0x1, R141 ;  /* 0x000000018c8c7824 */ /* 0x000fe200078e028d */
[----:B------:R-:W-:Y:S01]  /*2ed0*/  IADD3 R16, PT, PT, R18, R17, R16 ;  /* 0x0000001112107210 */ /* 0x000fe20007ffe010 */
[----:B------:R-:W-:Y:S01]  /*2ee0*/  IMAD.IADD R155, R155, 0x1, R156 ;  /* 0x000000019b9b7824 */ /* 0x000fe200078e029c */
[----:B------:R-:W-:Y:S01]  /*2ef0*/  LOP3.LUT R10, R10, 0x3, RZ, 0xc0, !PT ;  /* 0x000000030a0a7812 */ /* 0x000fe200078ec0ff */
[----:B------:R-:W-:Y:S01]  /*2f00*/  IMAD.IADD R136, R136, 0x1, R137 ;  /* 0x0000000188887824 */ /* 0x000fe200078e0289 */
[----:B------:R-:W-:-:S02]  /*2f10*/  LOP3.LUT R144, R144, 0x3, RZ, 0xc0, !PT ;  /* 0x0000000390907812 */ /* 0x000fc400078ec0ff */
[----:B------:R-:W-:Y:S02]  /*2f20*/  LOP3.LUT R151, R151, 0x3, RZ, 0xc0, !PT ;  /* 0x0000000397977812 */ /* 0x000fe400078ec0ff */
[----:B------:R-:W-:Y:S02]  /*2f30*/  LOP3.LUT R159, R159, 0x3, RZ, 0xc0, !PT ;  /* 0x000000039f9f7812 */ /* 0x000fe400078ec0ff */
[----:B------:R-:W-:Y:S02]  /*2f40*/  IADD3 R4, PT, PT, R6, R5, R4 ;  /* 0x0000000506047210 */ /* 0x000fe40007ffe004 */
[----:B------:R-:W-:Y:S02]  /*2f50*/  IADD3 R12, PT, PT, R14, R13, R12 ;  /* 0x0000000d0e0c7210 */ /* 0x000fe40007ffe00c */
[----:B------:R-:W-:Y:S02]  /*2f60*/  LOP3.LUT R5, R16, 0xf, RZ, 0xc0, !PT ;  /* 0x0000000f10057812 */ /* 0x000fe400078ec0ff */
[----:B------:R-:W-:-:S02]  /*2f70*/  IADD3 R8, PT, PT, R10, R9, R8 ;  /* 0x000000090a087210 */ /* 0x000fc40007ffe008 */
[----:B------:R-:W-:Y:S02]  /*2f80*/  LOP3.LUT R140, R140, 0x3, RZ, 0xc0, !PT ;  /* 0x000000038c8c7812 */ /* 0x000fe400078ec0ff */
[----:B------:R-:W-:Y:S02]  /*2f90*/  IADD3 R142, PT, PT, R144, R143, R142 ;  /* 0x0000008f908e7210 */ /* 0x000fe40007ffe08e */
[----:B------:R-:W-:Y:S02]  /*2fa0*/  IADD3 R149, PT, PT, R151, R150, R149 ;  /* 0x0000009697957210 */ /* 0x000fe40007ffe095 */
[----:B------:R-:W-:Y:S02]  /*2fb0*/  LOP3.LUT R155, R155, 0x3, RZ, 0xc0, !PT ;  /* 0x000000039b9b7812 */ /* 0x000fe400078ec0ff */
[----:B------:R-:W-:Y:S02]  /*2fc0*/  IADD3 R157, PT, PT, R159, R158, R157 ;  /* 0x0000009e9f9d7210 */ /* 0x000fe40007ffe09d */
[----:B------:R-:W-:Y:S01]  /*2fd0*/  LOP3.LUT R136, R136, 0x3, RZ, 0xc0, !PT ;  /* 0x0000000388887812 */ /* 0x000fe200078ec0ff */
[----:B------:R-:W-:Y:S01]  /*2fe0*/  IMAD R12, R12, 0x10, R5 ;  /* 0x000000100c0c7824 */ /* 0x000fe200078e0205 */
[----:B------:R-:W-:Y:S01]  /*2ff0*/  IADD3 R138, PT, PT, R140, R139, R138 ;  /* 0x0000008b8c8a7210 */ /* 0x000fe20007ffe08a */
[----:B------:R-:W-:Y:S01]  /*3000*/  IMAD.SHL.U32 R8, R8, 0x100, RZ ;  /* 0x0000010008087824 */ /* 0x000fe200078e00ff */
[----:B------:R-:W-:Y:S01]  /*3010*/  LOP3.LUT R5, R142, 0xf, RZ, 0xc0, !PT ;  /* 0x0000000f8e057812 */ /* 0x000fe200078ec0ff */
[----:B------:R-:W-:Y:S01]  /*3020*/  IMAD.IADD R86, R86, 0x1, R133 ;  /* 0x0000000156567824 */ /* 0x000fe200078e0285 */
[----:B------:R-:W-:Y:S01]  /*3030*/  IADD3 R153, PT, PT, R155, R154, R153 ;  /* 0x0000009a9b997210 */ /* 0x000fe20007ffe099 */
[----:B------:R-:W-:Y:S01]  /*3040*/  IMAD.SHL.U32 R9, R149, 0x100, RZ ;  /* 0x0000010095097824 */ /* 0x000fe200078e00ff */
[----:B------:R-:W-:-:S02]  /*3050*/  IADD3 R134, PT, PT, R136, R135, R134 ;  /* 0x0000008788867210 */ /* 0x000fc40007ffe086 */
[----:B------:R-:W-:Y:S02]  /*3060*/  LOP3.LUT R6, R157, 0xf, RZ, 0xc0, !PT ;  /* 0x0000000f9d067812 */ /* 0x000fe400078ec0ff */
[----:B------:R-:W-:Y:S01]  /*3070*/  LOP3.LUT R148, R148, 0x3, RZ, 0xc0, !PT ;  /* 0x0000000394947812 */ /* 0x000fe200078ec0ff */
[----:B------:R-:W-:Y:S01]  /*3080*/  IMAD R138, R138, 0x10, R5 ;  /* 0x000000108a8a7824 */ /* 0x000fe200078e0205 */
[----:B------:R-:W-:Y:S01]  /*3090*/  LOP3.LUT R5, R8, 0xf00, RZ, 0xe2, !PT ;  /* 0x00000f0008057812 */ /* 0x000fe200078ee2ff */
[----:B------:R-:W-:Y:S01]  /*30a0*/  IMAD R6, R153, 0x10, R6 ;  /* 0x0000001099067824 */ /* 0x000fe200078e0206 */
[----:B------:R-:W-:Y:S01]  /*30b0*/  IADD3 R146, PT, PT, R148, R147, R146 ;  /* 0x0000009394927210 */ /* 0x000fe20007ffe092 */
[----:B------:R-:W-:Y:S01]  /*30c0*/  IMAD.SHL.U32 R7, R134, 0x100, RZ ;  /* 0x0000010086077824 */ /* 0x000fe200078e00ff */
[----:B------:R-:W-:Y:S02]  /*30d0*/  LOP3.LUT R86, R86, 0x3, RZ, 0xc0, !PT ;  /* 0x0000000356567812 */ /* 0x000fe400078ec0ff */
[----:B------:R-:W-:Y:S01]  /*30e0*/  LOP3.LUT R9, R9, 0xf00, RZ, 0xe2, !PT ;  /* 0x00000f0009097812 */ /* 0x000fe200078ee2ff */
[----:B------:R-:W-:Y:S01]  /*30f0*/  IMAD R4, R4, 0x1000, R5 ;  /* 0x0000100004047824 */ /* 0x000fe200078e0205 */
[----:B------:R-:W-:-:S02]  /*3100*/  IADD3 R72, PT, PT, R86, R87, R72 ;  /* 0x0000005756487210 */ /* 0x000fc40007ffe048 */
[----:B------:R-:W-:Y:S01]  /*3110*/  LOP3.LUT R7, R7, 0xf00, RZ, 0xe2, !PT ;  /* 0x00000f0007077812 */ /* 0x000fe200078ee2ff */
[----:B------:R-:W-:Y:S01]  /*3120*/  IMAD R9, R146, 0x1000, R9 ;  /* 0x0000100092097824 */ /* 0x000fe200078e0209 */
[----:B------:R-:W-:Y:S02]  /*3130*/  LOP3.LUT R6, R6, 0xff, RZ, 0xc0, !PT ;  /* 0x000000ff06067812 */ /* 0x000fe400078ec0ff */
[----:B------:R-:W-:Y:S01]  /*3140*/  LOP3.LUT R5, R12, 0xff, RZ, 0xc0, !PT ;  /* 0x000000ff0c057812 */ /* 0x000fe200078ec0ff */
[----:B------:R-:W-:Y:S01]  /*3150*/  IMAD R7, R72, 0x1000, R7 ;  /* 0x0000100048077824 */ /* 0x000fe200078e0207 */
[----:B------:R-:W-:Y:S01]  /*3160*/  LOP3.LUT R138, R138, 0xff, RZ, 0xc0, !PT ;  /* 0x000000ff8a8a7812 */ /* 0x000fe200078ec0ff */
[----:B------:R-:W-:Y:S01]  /*3170*/  IMAD.IADD R6, R9, 0x1, R6 ;  /* 0x0000000109067824 */ /* 0x000fe200078e0206 */
[----:B------:R-:W-:Y:S01]  /*3180*/  SHF.R.S32.HI R186, RZ, 0x1f, R189 ;  /* 0x0000001fffba7819 */ /* 0x000fe200000114bd */
[----:B------:R-:W-:Y:S01]  /*3190*/  IMAD.IADD R18, R4, 0x1, R5 ;  /* 0x0000000104127824 */ /* 0x000fe200078e0205 */
[----:B------:R-:W-:Y:S01]  /*31a0*/  IADD3 R4, P0, PT, R189, R20, RZ ;  /* 0x00000014bd047210 */ /* 0x000fe20007f1e0ff */
[----:B------:R-:W-:-:S02]  /*31b0*/  IMAD.SHL.U32 R2, R122, 0x8, RZ ;  /* 0x000000087a027824 */ /* 0x000fc400078e00ff */
[----:B------:R-:W-:Y:S01]  /*31c0*/  IMAD.IADD R9, R7, 0x1, R138 ;  /* 0x0000000107097824 */ /* 0x000fe200078e028a */
[----:B------:R-:W-:Y:S01]  /*31d0*/  LOP3.LUT R7, R6, 0xffff, RZ, 0xc0, !PT ;  /* 0x0000ffff06077812 */ /* 0x000fe200078ec0ff */
[----:B------:R-:W-:Y:S01]  /*31e0*/  STL [R1+0x108], R189 ;  /* 0x000108bd01007387 */ /* 0x000fe20000100800 */
[----:B------:R-:W-:Y:S01]  /*31f0*/  IMAD.X R5, R186, 0x1, R21, P0 ;  /* 0x00000001ba057824 */ /* 0x000fe200000e0615 */
[----:B------:R-:W-:Y:S02]  /*3200*/  SHF.R.S32.HI R72, RZ, 0x1f, R2 ;  /* 0x0000001fff487819 */ /* 0x000fe40000011402 */
[----:B------:R-:W-:Y:S01]  /*3210*/  STL [R1+0x20c], R186 ;  /* 0x00020cba01007387 */ /* 0x000fe20000100800 */
[----:B------:R-:W-:Y:S01]  /*3220*/  SHF.R.U32.HI R6, RZ, 0x7, R7 ;  /* 0x00000007ff067819 */ /* 0x000fe20000011607 */
[----:B------:R-:W-:Y:S02]  /*3230*/  IMAD R73, R122, 0x18, RZ ;  /* 0x000000187a497824 */ /* 0x000fe400078e02ff */
[----:B------:R0:W-:Y:S04]  /*3240*/  STL [R1+0x104], R2 ;  /* 0x0001040201007387 */ /* 0x0001e80000100800 */
[----:B------:R1:W2:Y:S01]  /*3250*/  @!P4 LDG.E.U8 R180, desc[UR26][R4.64] ;  /* 0x0000001a04b4c981 */ /* 0x0002a2000c1e1100 */
[----:B------:R-:W-:-:S02]  /*3260*/  LOP3.LUT P4, RZ, R6, 0x1, RZ, 0xc0, !PT ;  /* 0x0000000106ff7812 */ /* 0x000fc4000788c0ff */
[-C--:B0-----:R-:W-:Y:S01]  /*3270*/  IADD3 R2, P0, PT, R2, R20.reuse, RZ ;  /* 0x0000001402027210 */ /* 0x081fe20007f1e0ff */
[----:B------:R0:W-:Y:S04]  /*3280*/  STL [R1+0x208], R72 ;  /* 0x0002084801007387 */ /* 0x0001e80000100800 */
[----:B------:R-:W-:Y:S01]  /*3290*/  IMAD.X R3, R72, 0x1, R21, P0 ;  /* 0x0000000148037824 */ /* 0x000fe200000e0615 */
[----:B------:R3:W-:Y:S01]  /*32a0*/  STL [R1+0xc4], R73 ;  /* 0x0000c44901007387 */ /* 0x0007e20000100800 */
[----:B-1----:R-:W-:-:S03]  /*32b0*/  IADD3 R4, P0, PT, R73, R20, RZ ;  /* 0x0000001449047210 */ /* 0x002fc60007f1e0ff */
[----:B------:R1:W2:Y:S01]  /*32c0*/  @!P2 LDG.E.U8 R174, desc[UR26][R2.64] ;  /* 0x0000001a02aea981 */ /* 0x0002a2000c1e1100 */
[----:B0-----:R-:W-:Y:S01]  /*32d0*/  SHF.R.S32.HI R72, RZ, 0x1f, R73 ;  /* 0x0000001fff487819 */ /* 0x001fe20000011449 */
[----:B---3--:R-:W-:-:S04]  /*32e0*/  IMAD R73, R122, 0x9, RZ ;  /* 0x000000097a497824 */ /* 0x008fc800078e02ff */
[----:B------:R0:W-:Y:S01]  /*32f0*/  STL [R1+0x204], R72 ;  /* 0x0002044801007387 */ /* 0x0001e20000100800 */
[----:B------:R-:W-:Y:S01]  /*3300*/  IMAD.X R5, R72, 0x1, R21, P0 ;  /* 0x0000000148057824 */ /* 0x000fe200000e0615 */
[----:B-1----:R-:W-:Y:S01]  /*3310*/  IADD3 R2, P0, PT, R73, R20, RZ ;  /* 0x0000001449027210 */ /* 0x002fe20007f1e0ff */
[----:B------:R-:W-:-:S03]  /*3320*/  VIADD R6, R185, 0xfffffff5 ;  /* 0xfffffff5b9067836 */ /* 0x000fc60000000000 */
[----:B------:R1:W3:Y:S01]  /*3330*/  @P4 LDG.E.U8 R173, desc[UR26][R4.64] ;  /* 0x0000001a04ad4981 */ /* 0x0002e2000c1e1100 */
[----:B0-----:R-:W-:Y:S02]  /*3340*/  SHF.R.S32.HI R72, RZ, 0x1f, R73 ;  /* 0x0000001fff487819 */ /* 0x001fe40000011449 */
[----:B------:R-:W-:-:S03]  /*3350*/  ISETP.GE.U32.AND P2, PT, R6, 0x7fffffb6, PT ;  /* 0x7fffffb60600780c */ /* 0x000fc60003f46070 */
[----:B------:R-:W-:Y:S02]  /*3360*/  IMAD.X R3, R72, 0x1, R21, P0 ;  /* 0x0000000148037824 */ /* 0x000fe400000e0615 */
[----:B-1----:R-:W-:Y:S01]  /*3370*/  IMAD R4, R122, 0xa, RZ ;  /* 0x0000000a7a047824 */ /* 0x002fe200078e02ff */
[----:B------:R-:W-:Y:S01]  /*3380*/  STL [R1+0x100], R73 ;  /* 0x0001004901007387 */ /* 0x000fe20000100800 */
[----:B------:R-:W-:Y:S01]  /*3390*/  VIADD R6, R185, 0xfffffff4 ;  /* 0xfffffff4b9067836 */ /* 0x000fe20000000000 */
[----:B------:R-:W-:Y:S02]  /*33a0*/  PRMT R18, R18, 0x5410, R9 ;  /* 0x0000541012127816 */ /* 0x000fe40000000009 */
[----:B------:R-:W-:Y:S01]  /*33b0*/  STL [R1+0x200], R72 ;  /* 0x0002004801007387 */ /* 0x000fe20000100800 */
[----:B------:R-:W-:-:S03]  /*33c0*/  SHF.R.S32.HI R5, RZ, 0x1f, R4 ;  /* 0x0000001fff057819 */ /* 0x000fc60000011404 */
[----:B------:R0:W2:Y:S01]  /*33d0*/  @!P6 LDG.E.U8 R172, desc[UR26][R2.64] ;  /* 0x0000001a02ace981 */ /* 0x0000a2000c1e1100 */
[----:B------:R-:W-:-:S03]  /*33e0*/  ISETP.GE.U32.AND P0, PT, R6, 0x7fffffb5, PT ;  /* 0x7fffffb50600780c */ /* 0x000fc60003f06070 */
[----:B------:R1:W-:Y:S01]  /*33f0*/  STL [R1+0xfc], R4 ;  /* 0x0000fc0401007387 */ /* 0x0003e20000100800 */
[----:B------:R-:W-:Y:S02]  /*3400*/  SHF.R.U64 R6, R18, 0x1f, RZ ;  /* 0x0000001f12067819 */ /* 0x000fe400000012ff */
[----:B0-----:R-:W-:Y:S01]  /*3410*/  IADD3 R2, P6, PT, R4, R20, RZ ;  /* 0x0000001404027210 */ /* 0x001fe20007fde0ff */
[----:B-1----:R-:W-:Y:S01]  /*3420*/  IMAD.SHL.U32 R4, R122, 0x20, RZ ;  /* 0x000000207a047824 */ /* 0x002fe200078e00ff */
[----:B------:R0:W-:Y:S03]  /*3430*/  STL [R1+0x1fc], R5 ;  /* 0x0001fc0501007387 */ /* 0x0001e60000100800 */
[----:B------:R-:W-:Y:S01]  /*3440*/  IMAD.X R3, R5, 0x1, R21, P6 ;  /* 0x0000000105037824 */ /* 0x000fe200030e0615 */
[----:B------:R-:W-:Y:S01]  /*3450*/  LOP3.LUT P4, RZ, R6, 0x1, RZ, 0xc0, !PT ;  /* 0x0000000106ff7812 */ /* 0x000fe2000788c0ff */
[----:B------:R1:W-:Y:S01]  /*3460*/  STL [R1+0xa4], R4 ;  /* 0x0000a40401007387 */ /* 0x0003e20000100800 */
[----:B------:R-:W-:Y:S01]  /*3470*/  SHF.R.S32.HI R73, RZ, 0x1f, R4 ;  /* 0x0000001fff497819 */ /* 0x000fe20000011404 */
[----:B------:R-:W-:-:S02]  /*3480*/  IMAD R6, R122, 0xb, RZ ;  /* 0x0000000b7a067824 */ /* 0x000fc400078e02ff */
[----:B------:R4:W2:Y:S01]  /*3490*/  @!P2 LDG.E.U8 R171, desc[UR26][R2.64] ;  /* 0x0000001a02aba981 */ /* 0x0008a2000c1e1100 */
[----:B0-----:R-:W-:Y:S01]  /*34a0*/  VIADD R5, R185, 0xfffffff3 ;  /* 0xfffffff3b9057836 */ /* 0x001fe20000000000 */
[----:B-1----:R-:W-:-:S04]  /*34b0*/  IADD3 R4, P6, PT, R4, R20, RZ ;  /* 0x0000001404047210 */ /* 0x002fc80007fde0ff */
[----:B------:R-:W-:Y:S02]  /*34c0*/  ISETP.GE.U32.AND P2, PT, R5, 0x7fffffb4, PT ;  /* 0x7fffffb40500780c */ /* 0x000fe40003f46070 */
[----:B------:R-:W-:Y:S01]  /*34d0*/  SHF.R.S32.HI R72, RZ, 0x1f, R6 ;  /* 0x0000001fff487819 */ /* 0x000fe20000011406 */
[--C-:B------:R-:W-:Y:S01]  /*34e0*/  IMAD.X R5, R73, 0x1, R21.reuse, P6 ;  /* 0x0000000149057824 */ /* 0x100fe200030e0615 */
[----:B----4-:R-:W-:Y:S01]  /*34f0*/  IADD3 R2, P6, PT, R6, R20, RZ ;  /* 0x0000001406027210 */ /* 0x010fe20007fde0ff */
[----:B------:R0:W-:Y:S04]  /*3500*/  STL [R1+0xf8], R6 ;  /* 0x0000f80601007387 */ /* 0x0001e80000100800 */
[----:B------:R1:W-:Y:S01]  /*3510*/  STL [R1+0x1f8], R73 ;  /* 0x0001f84901007387 */ /* 0x0003e20000100800 */
[----:B------:R-:W-:-:S03]  /*3520*/  IMAD.X R3, R72, 0x1, R21, P6 ;  /* 0x0000000148037824 */ /* 0x000fc600030e0615 */
[----:B------:R4:W2:Y:S01]  /*3530*/  @P4 LDG.E.U8 R169, desc[UR26][R4.64] ;  /* 0x0000001a04a94981 */ /* 0x0008a2000c1e1100 */
[----:B0-----:R-:W-:Y:S01]  /*3540*/  SHF.R.U64 R6, R18, 0x17, RZ ;  /* 0x0000001712067819 */ /* 0x001fe200000012ff */
[----:B-1----:R-:W-:Y:S02]  /*3550*/  IMAD R73, R122, 0x28, RZ ;  /* 0x000000287a497824 */ /* 0x002fe400078e02ff */
[----:B------:R0:W-:Y:S01]  /*3560*/  STL [R1+0x1f4], R72 ;  /* 0x0001f44801007387 */ /* 0x0001e20000100800 */
[----:B------:R-:W-:-:S03]  /*3570*/  LOP3.LUT P6, RZ, R6, 0x1, RZ, 0xc0, !PT ;  /* 0x0000000106ff7812 */ /* 0x000fc600078cc0ff */
[----:B------:R1:W2:Y:S01]  /*3580*/  @!P0 LDG.E.U8 R170, desc[UR26][R2.64] ;  /* 0x0000001a02aa8981 */ /* 0x0002a2000c1e1100 */
[----:B----4-:R-:W-:Y:S01]  /*3590*/  IMAD R4, R122, 0xc, RZ ;  /* 0x0000000c7a047824 */ /* 0x010fe200078e02ff */
[----:B0-----:R-:W-:Y:S02]  /*35a0*/  SHF.R.S32.HI R72, RZ, 0x1f, R73 ;  /* 0x0000001fff487819 */ /* 0x001fe40000011449 */
[----:B-1----:R-:W-:Y:S01]  /*35b0*/  IADD3 R2, P0, PT, R73, R20, RZ ;  /* 0x0000001449027210 */ /* 0x002fe20007f1e0ff */
[----:B------:R0:W-:Y:S01]  /*35c0*/  STL [R1+0x84], R73 ;  /* 0x0000844901007387 */ /* 0x0001e20000100800 */
[----:B------:R-:W-:-:S03]  /*35d0*/  SHF.R.U64 R6, R18, 0xf, RZ ;  /* 0x0000000f12067819 */ /* 0x000fc600000012ff */
[----:B------:R1:W-:Y:S01]  /*35e0*/  STL [R1+0x1ec], R72 ;  /* 0x0001ec4801007387 */ /* 0x0003e20000100800 */
[----:B------:R-:W-:-:S03]  /*35f0*/  IMAD.X R3, R72, 0x1, R21, P0 ;  /* 0x0000000148037824 */ /* 0x000fc600000e0615 */
[----:B------:R4:W-:Y:S01]  /*3600*/  STL [R1+0xf4], R4 ;  /* 0x0000f40401007387 */ /* 0x0009e20000100800 */
[----:B0-----:R-:W-:Y:S01]  /*3610*/  IMAD R73, R122, 0x30, RZ ;  /* 0x000000307a497824 */ /* 0x001fe200078e02ff */
[----:B------:R-:W-:Y:S02]  /*3620*/  LOP3.LUT P4, RZ, R6, 0x1, RZ, 0xc0, !PT ;  /* 0x0000000106ff7812 */ /* 0x000fe4000788c0ff */
[----:B------:R0:W2:Y:S01]  /*3630*/  @P6 LDG.E.U8 R167, desc[UR26][R2.64] ;  /* 0x0000001a02a76981 */ /* 0x0000a2000c1e1100 */
[----:B-1----:R-:W-:Y:S02]  /*3640*/  SHF.R.S32.HI R72, RZ, 0x1f, R4 ;  /* 0x0000001fff487819 */ /* 0x002fe40000011404 */
[----:B----4-:R-:W-:-:S03]  /*3650*/  IADD3 R4, P0, PT, R4, R20, RZ ;  /* 0x0000001404047210 */ /* 0x010fc60007f1e0ff */
[----:B------:R1:W-:Y:S01]  /*3660*/  STL [R1+0x1f0], R72 ;  /* 0x0001f04801007387 */ /* 0x0003e20000100800 */
[----:B------:R-:W-:Y:S01]  /*3670*/  VIADD R6, R185, 0xfffffff2 ;  /* 0xfffffff2b9067836 */ /* 0x000fe20000000000 */
[----:B0-----:R-:W-:Y:S01]  /*3680*/  IADD3 R2, P6, PT, R73, R20, RZ ;  /* 0x0000001449027210 */ /* 0x001fe20007fde0ff */
[----:B------:R-:W-:Y:S01]  /*3690*/  IMAD.X R5, R72, 0x1, R21, P0 ;  /* 0x0000000148057824 */ /* 0x000fe200000e0615 */
[----:B-1----:R-:W-:-:S04]  /*36a0*/  SHF.R.S32.HI R72, RZ, 0x1f, R73 ;  /* 0x0000001fff487819 */ /* 0x002fc80000011449 */
[----:B------:R0:W4:Y:S01]  /*36b0*/  @!P2 LDG.E.U8 R168, desc[UR26][R4.64] ;  /* 0x0000001a04a8a981 */ /* 0x000122000c1e1100 */
[----:B------:R-:W-:Y:S01]  /*36c0*/  ISETP.GE.U32.AND P0, PT, R6, 0x7fffffb3, PT ;  /* 0x7fffffb30600780c */ /* 0x000fe20003f06070 */
[----:B------:R-:W-:Y:S02]  /*36d0*/  IMAD.X R3, R72, 0x1, R21, P6 ;  /* 0x0000000148037824 */ /* 0x000fe400030e0615 */
[----:B------:R-:W-:Y:S01]  /*36e0*/  STL [R1+0x64], R73 ;  /* 0x0000644901007387 */ /* 0x000fe20000100800 */
[----:B------:R-:W-:Y:S02]  /*36f0*/  VIADD R6, R185, 0xfffffff1 ;  /* 0xfffffff1b9067836 */ /* 0x000fe40000000000 */
[----:B0-----:R-:W-:Y:S01]  /*3700*/  IMAD R4, R122, 0xd, RZ ;  /* 0x0000000d7a047824 */ /* 0x001fe200078e02ff */
[----:B------:R-:W-:Y:S02]  /*3710*/  STL [R1+0x1e8], R72 ;  /* 0x0001e84801007387 */ /* 0x000fe40000100800 */
[----:B------:R-:W-:-:S02]  /*3720*/  ISETP.GE.U32.AND P2, PT, R6, 0x7fffffb2, PT ;  /* 0x7fffffb20600780c */ /* 0x000fc40003f46070 */
[----:B------:R0:W2:Y:S01]  /*3730*/  @P4 LDG.E.U8 R163, desc[UR26][R2.64] ;  /* 0x0000001a02a34981 */ /* 0x0000a2000c1e1100 */
[----:B------:R-:W-:-:S03]  /*3740*/  SHF.R.S32.HI R5, RZ, 0x1f, R4 ;  /* 0x0000001fff057819 */ /* 0x000fc60000011404 */
[----:B------:R1:W-:Y:S01]  /*3750*/  STL [R1+0xf0], R4 ;  /* 0x0000f00401007387 */ /* 0x0003e20000100800 */
[----:B------:R-:W-:Y:S02]  /*3760*/  SHF.R.U64 R6, R18, 0x7, RZ ;  /* 0x0000000712067819 */ /* 0x000fe400000012ff */
[----:B0-----:R-:W-:Y:S01]  /*3770*/  IADD3 R2, P6, PT, R4, R20, RZ ;  /* 0x0000001404027210 */ /* 0x001fe20007fde0ff */
[----:B-1----:R-:W-:Y:S01]  /*3780*/  IMAD R4, R122, 0x38, RZ ;  /* 0x000000387a047824 */ /* 0x002fe200078e02ff */
        /* <DEDUP_REMOVED lines=11> */
[----:B------:R-:W-:Y:S01]  /*3840*/  IMAD.X R5, R73, 0x1, R21, P6 ;  /* 0x0000000149057824 */ /* 0x000fe200030e0615 */
[----:B-----5:R-:W-:Y:S01]  /*3850*/  IADD3 R2, P6, PT, R6, R20, RZ ;  /* 0x0000001406027210 */ /* 0x020fe20007fde0ff */
[----:B------:R0:W-:Y:S01]  /*3860*/  STL [R1+0xec], R6 ;  /* 0x0000ec0601007387 */ /* 0x0001e20000100800 */
[----:B------:R-:W-:-:S03]  /*3870*/  PRMT R16, RZ, 0x7610, R16 ;  /* 0x00007610ff107816 */ /* 0x000fc60000000010 */
[----:B------:R1:W-:Y:S01]  /*3880*/  STL [R1+0x1e0], R73 ;  /* 0x0001e04901007387 */ /* 0x0003e20000100800 */
[----:B------:R-:W-:-:S03]  /*3890*/  IMAD.X R3, R72, 0x1, R21, P6 ;  /* 0x0000000148037824 */ /* 0x000fc600030e0615 */
[----:B------:R5:W-:Y:S01]  /*38a0*/  STL [R1+0x1dc], R72 ;  /* 0x0001dc4801007387 */ /* 0x000be20000100800 */
[----:B0-----:R-:W-:-:S03]  /*38b0*/  SHF.R.U32.HI R6, RZ, 0xe, R7 ;  /* 0x0000000eff067819 */ /* 0x001fc60000011607 */
[----:B------:R0:W2:Y:S01]  /*38c0*/  @!P2 LDG.E.U8 R165, desc[UR26][R2.64] ;  /* 0x0000001a02a5a981 */ /* 0x0000a2000c1e1100 */
[----:B-1----:R-:W-:-:S03]  /*38d0*/  IMAD R73, R122, 0xf, RZ ;  /* 0x0000000f7a497824 */ /* 0x002fc600078e02ff */
[----:B------:R1:W2:Y:S01]  /*38e0*/  @P4 LDG.E.U8 R16, desc[UR26][R4.64] ;  /* 0x0000001a04104981 */ /* 0x0002a2000c1e1100 */
[----:B------:R-:W-:Y:S02]  /*38f0*/  LOP3.LUT P4, RZ, R6, 0x1, RZ, 0xc0, !PT ;  /* 0x0000000106ff7812 */ /* 0x000fe4000788c0ff */
[----:B-----5:R-:W-:Y:S02]  /*3900*/  SHF.R.S32.HI R72, RZ, 0x1f, R73 ;  /* 0x0000001fff487819 */ /* 0x020fe40000011449 */
[----:B0-----:R-:W-:Y:S01]  /*3910*/  IADD3 R2, P6, PT, R73, R20, RZ ;  /* 0x0000001449027210 */ /* 0x001fe20007fde0ff */
[----:B------:R0:W-:Y:S01]  /*3920*/  STL [R1+0xe8], R73 ;  /* 0x0000e84901007387 */ /* 0x0001e20000100800 */
[----:B------:R-:W-:Y:S01]  /*3930*/  SHF.R.U32.HI R6, RZ, 0xd, R7 ;  /* 0x0000000dff067819 */ /* 0x000fe20000011607 */
[----:B-1----:R-:W-:Y:S02]  /*3940*/  IMAD R4, R122, 0x11, RZ ;  /* 0x000000117a047824 */ /* 0x002fe400078e02ff */
[----:B------:R-:W-:Y:S01]  /*3950*/  STL [R1+0x1d8], R72 ;  /* 0x0001d84801007387 */ /* 0x000fe20000100800 */
[----:B------:R-:W-:Y:S01]  /*3960*/  IMAD.X R3, R72, 0x1, R21, P6 ;  /* 0x0000000148037824 */ /* 0x000fe200030e0615 */
[----:B------:R-:W-:-:S02]  /*3970*/  LOP3.LUT P2, RZ, R6, 0x1, RZ, 0xc0, !PT ;  /* 0x0000000106ff7812 */ /* 0x000fc4000784c0ff */
[----:B------:R1:W-:Y:S01]  /*3980*/  STL [R1+0xe0], R4 ;  /* 0x0000e00401007387 */ /* 0x0003e20000100800 */
[----:B------:R-:W-:Y:S02]  /*3990*/  SHF.R.U32.HI R5, RZ, 0xb, R7 ;  /* 0x0000000bff057819 */ /* 0x000fe40000011607 */
[----:B0-----:R-:W-:Y:S01]  /*39a0*/  SHF.R.S32.HI R73, RZ, 0x1f, R4 ;  /* 0x0000001fff497819 */ /* 0x001fe20000011404 */
[----:B------:R-:W-:Y:S01]  /*39b0*/  IMAD R6, R122, 0x12, RZ ;  /* 0x000000127a067824 */ /* 0x000fe200078e02ff */
[----:B------:R0:W5:Y:S01]  /*39c0*/  @!P0 LDG.E.U8 R160, desc[UR26][R2.64] ;  /* 0x0000001a02a08981 */ /* 0x000162000c1e1100 */
[----:B------:R-:W-:Y:S02]  /*39d0*/  LOP3.LUT P0, RZ, R5, 0x1, RZ, 0xc0, !PT ;  /* 0x0000000105ff7812 */ /* 0x000fe4000780c0ff */
[----:B-1----:R-:W-:Y:S02]  /*39e0*/  IADD3 R4, P6, PT, R4, R20, RZ ;  /* 0x0000001404047210 */ /* 0x002fe40007fde0ff */
[----:B------:R-:W-:-:S03]  /*39f0*/  SHF.R.S32.HI R72, RZ, 0x1f, R6 ;  /* 0x0000001fff487819 */ /* 0x000fc60000011406 */
[--C-:B------:R-:W-:Y:S01]  /*3a00*/  IMAD.X R5, R73, 0x1, R21.reuse, P6 ;  /* 0x0000000149057824 */ /* 0x100fe200030e0615 */
[----:B0-----:R-:W-:Y:S02]  /*3a10*/  IADD3 R2, P6, PT, R6, R20, RZ ;  /* 0x0000001406027210 */ /* 0x001fe40007fde0ff */
[----:B------:R-:W-:Y:S01]  /*3a20*/  PRMT R14, RZ, 0x7610, R14 ;  /* 0x00007610ff0e7816 */ /* 0x000fe2000000000e */
[----:B------:R0:W-:Y:S01]  /*3a30*/  STL [R1+0xdc], R6 ;  /* 0x0000dc0601007387 */ /* 0x0001e20000100800 */
[----:B------:R-:W-:Y:S01]  /*3a40*/  PRMT R12, RZ, 0x7610, R12 ;  /* 0x00007610ff0c7816 */ /* 0x000fe2000000000c */
[----:B------:R-:W-:Y:S02]  /*3a50*/  IMAD.X R3, R72, 0x1, R21, P6 ;  /* 0x0000000148037824 */ /* 0x000fe400030e0615 */
[----:B------:R1:W-:Y:S04]  /*3a60*/  STL [R1+0x1d4], R73 ;  /* 0x0001d44901007387 */ /* 0x0003e80000100800 */
[----:B------:R1:W2:Y:S01]  /*3a70*/  @P4 LDG.E.U8 R14, desc[UR26][R4.64] ;  /* 0x0000001a040e4981 */ /* 0x0002a2000c1e1100 */
[----:B0-----:R-:W-:-:S03]  /*3a80*/  SHF.R.U32.HI R6, RZ, 0xf, R7 ;  /* 0x0000000fff067819 */ /* 0x001fc60000011607 */
[----:B------:R0:W2:Y:S01]  /*3a90*/  @P2 LDG.E.U8 R12, desc[UR26][R2.64] ;  /* 0x0000001a020c2981 */ /* 0x0000a2000c1e1100 */
[----:B-1----:R-:W-:Y:S01]  /*3aa0*/  IMAD.SHL.U32 R73, R122, 0x10, RZ ;  /* 0x000000107a497824 */ /* 0x002fe200078e00ff */
[----:B------:R-:W-:Y:S02]  /*3ab0*/  LOP3.LUT P4, RZ, R6, 0x1, RZ, 0xc0, !PT ;  /* 0x0000000106ff7812 */ /* 0x000fe4000788c0ff */
[----:B------:R1:W-:Y:S01]  /*3ac0*/  STL [R1+0x1d0], R72 ;  /* 0x0001d04801007387 */ /* 0x0003e20000100800 */
[----:B------:R-:W-:Y:S01]  /*3ad0*/  IMAD R4, R122, 0x13, RZ ;  /* 0x000000137a047824 */ /* 0x000fe200078e02ff */
[----:B------:R-:W-:Y:S02]  /*3ae0*/  SHF.R.U32.HI R6, RZ, 0xc, R7 ;  /* 0x0000000cff067819 */ /* 0x000fe40000011607 */
[----:B0-----:R-:W-:Y:S02]  /*3af0*/  IADD3 R2, P6, PT, R73, R20, RZ ;  /* 0x0000001449027210 */ /* 0x001fe40007fde0ff */
[----:B-1----:R-:W-:Y:S01]  /*3b00*/  SHF.R.S32.HI R72, RZ, 0x1f, R73 ;  /* 0x0000001fff487819 */ /* 0x002fe20000011449 */
[----:B------:R0:W-:Y:S01]  /*3b10*/  STL [R1+0xe4], R73 ;  /* 0x0000e44901007387 */ /* 0x0001e20000100800 */
[----:B------:R-:W-:-:S03]  /*3b20*/  PRMT R17, RZ, 0x7610, R17 ;  /* 0x00007610ff117816 */ /* 0x000fc60000000011 */
[----:B------:R-:W-:Y:S01]  /*3b30*/  STL [R1+0x1cc], R72 ;  /* 0x0001cc4801007387 */ /* 0x000fe20000100800 */
[----:B------:R-:W-:Y:S01]  /*3b40*/  IMAD.X R3, R72, 0x1, R21, P6 ;  /* 0x0000000148037824 */ /* 0x000fe200030e0615 */
[----:B------:R-:W-:Y:S02]  /*3b50*/  LOP3.LUT P2, RZ, R6, 0x1, RZ, 0xc0, !PT ;  /* 0x0000000106ff7812 */ /* 0x000fe4000784c0ff */
[----:B------:R1:W-:Y:S01]  /*3b60*/  STL [R1+0xd8], R4 ;  /* 0x0000d80401007387 */ /* 0x0003e20000100800 */
[----:B------:R-:W-:Y:S02]  /*3b70*/  SHF.R.U32.HI R5, RZ, 0x8, R7 ;  /* 0x00000008ff057819 */ /* 0x000fe40000011607 */
[----:B0-----:R-:W-:Y:S01]  /*3b80*/  SHF.R.S32.HI R73, RZ, 0x1f, R4 ;  /* 0x0000001fff497819 */ /* 0x001fe20000011404 */
[----:B------:R-:W-:Y:S01]  /*3b90*/  IMAD R6, R122, 0x14, RZ ;  /* 0x000000147a067824 */ /* 0x000fe200078e02ff */
[----:B------:R0:W2:Y:S01]  /*3ba0*/  @P4 LDG.E.U8 R17, desc[UR26][R2.64] ;  /* 0x0000001a02114981 */ /* 0x0000a2000c1e1100 */
[----:B------:R-:W-:-:S02]  /*3bb0*/  LOP3.LUT P4, RZ, R5, 0x1, RZ, 0xc0, !PT ;  /* 0x0000000105ff7812 */ /* 0x000fc4000788c0ff */
[----:B-1----:R-:W-:Y:S02]  /*3bc0*/  IADD3 R4, P6, PT, R4, R20, RZ ;  /* 0x0000001404047210 */ /* 0x002fe40007fde0ff */
[----:B------:R-:W-:-:S03]  /*3bd0*/  SHF.R.S32.HI R72, RZ, 0x1f, R6 ;  /* 0x0000001fff487819 */ /* 0x000fc60000011406 */
[--C-:B------:R-:W-:Y:S01]  /*3be0*/  IMAD.X R5, R73, 0x1, R21.reuse, P6 ;  /* 0x0000000149057824 */ /* 0x100fe200030e0615 */
[----:B0-----:R-:W-:Y:S01]  /*3bf0*/  IADD3 R2, P6, PT, R6, R20, RZ ;  /* 0x0000001406027210 */ /* 0x001fe20007fde0ff */
[----:B------:R0:W-:Y:S01]  /*3c00*/  STL [R1+0xd4], R6 ;  /* 0x0000d40601007387 */ /* 0x0001e20000100800 */
[----:B------:R-:W-:Y:S02]  /*3c10*/  PRMT R10, RZ, 0x7610, R10 ;  /* 0x00007610ff0a7816 */ /* 0x000fe4000000000a */
[----:B------:R-:W-:Y:S01]  /*3c20*/  PRMT R8, RZ, 0x7610, R8 ;  /* 0x00007610ff087816 */ /* 0x000fe20000000008 */
[----:B------:R1:W-:Y:S01]  /*3c30*/  STL [R1+0x1c8], R73 ;  /* 0x0001c84901007387 */ /* 0x0003e20000100800 */
[----:B------:R-:W-:-:S03]  /*3c40*/  IMAD.X R3, R72, 0x1, R21, P6 ;  /* 0x0000000148037824 */ /* 0x000fc600030e0615 */
[----:B------:R-:W2:Y:S01]  /*3c50*/  @P2 LDG.E.U8 R10, desc[UR26][R4.64] ;  /* 0x0000001a040a2981 */ /* 0x000ea2000c1e1100 */
[----:B0-----:R-:W-:Y:S01]  /*3c60*/  SHF.R.U32.HI R6, RZ, 0xa, R7 ;  /* 0x0000000aff067819 */ /* 0x001fe20000011607 */
[----:B-1----:R-:W-:Y:S02]  /*3c70*/  IMAD R73, R122, 0x15, RZ ;  /* 0x000000157a497824 */ /* 0x002fe400078e02ff */
[----:B------:R0:W-:Y:S01]  /*3c80*/  STL [R1+0x1c4], R72 ;  /* 0x0001c44801007387 */ /* 0x0001e20000100800 */
[----:B------:R-:W-:-:S03]  /*3c90*/  LOP3.LUT P2, RZ, R6, 0x1, RZ, 0xc0, !PT ;  /* 0x0000000106ff7812 */ /* 0x000fc6000784c0ff */
[----:B------:R1:W2:Y:S01]  /*3ca0*/  @P0 LDG.E.U8 R8, desc[UR26][R2.64] ;  /* 0x0000001a02080981 */ /* 0x0002a2000c1e1100 */
[----:B------:R-:W-:-:S03]  /*3cb0*/  SHF.R.U32.HI R6, RZ, 0x9, R7 ;  /* 0x00000009ff067819 */ /* 0x000fc60000011607 */
[----:B------:R1:W-:Y:S01]  /*3cc0*/  STL [R1+0xd0], R73 ;  /* 0x0000d04901007387 */ /* 0x0003e20000100800 */
[----:B0-----:R-:W-:Y:S02]  /*3cd0*/  SHF.R.S32.HI R72, RZ, 0x1f, R73 ;  /* 0x0000001fff487819 */ /* 0x001fe40000011449 */
[-C--:B-1----:R-:W-:Y:S01]  /*3ce0*/  IADD3 R2, P6, PT, R73, R20.reuse, RZ ;  /* 0x0000001449027210 */ /* 0x082fe20007fde0ff */
[----:B------:R-:W-:Y:S01]  /*3cf0*/  IMAD R73, R122, 0x16, RZ ;  /* 0x000000167a497824 */ /* 0x000fe200078e02ff */
[----:B------:R-:W-:Y:S01]  /*3d00*/  LOP3.LUT P0, RZ, R6, 0x1, RZ, 0xc0, !PT ;  /* 0x0000000106ff7812 */ /* 0x000fe2000780c0ff */
[----:B------:R0:W-:Y:S02]  /*3d10*/  STL [R1+0x1c0], R72 ;  /* 0x0001c04801007387 */ /* 0x0001e40000100800 */
[----:B------:R-:W-:Y:S01]  /*3d20*/  IMAD.X R3, R72, 0x1, R21, P6 ;  /* 0x0000000148037824 */ /* 0x000fe200030e0615 */
[----:B------:R-:W-:Y:S01]  /*3d30*/  PRMT R6, RZ, 0x7610, R6 ;  /* 0x00007610ff067816 */ /* 0x000fe20000000006 */
[----:B------:R-:W-:Y:S01]  /*3d40*/  IMAD R5, R122, 0x17, RZ ;  /* 0x000000177a057824 */ /* 0x000fe200078e02ff */
[----:B------:R-:W-:Y:S01]  /*3d50*/  IADD3 R86, P6, PT, R73, R20, RZ ;  /* 0x0000001449567210 */ /* 0x000fe20007fde0ff */
[----:B------:R-:W-:Y:S01]  /*3d60*/  STL [R1+0xcc], R73 ;  /* 0x0000cc4901007387 */ /* 0x000fe20000100800 */
[----:B------:R-:W-:-:S02]  /*3d70*/  SHF.R.U32.HI R4, RZ, 0x4, R7 ;  /* 0x00000004ff047819 */ /* 0x000fc40000011607 */
[----:B0-----:R-:W-:Y:S01]  /*3d80*/  SHF.R.S32.HI R72, RZ, 0x1f, R73 ;  /* 0x0000001fff487819 */ /* 0x001fe20000011449 */
[----:B------:R-:W-:Y:S01]  /*3d90*/  STL [R1+0xc8], R5 ;  /* 0x0000c80501007387 */ /* 0x000fe20000100800 */
[----:B------:R-:W-:-:S03]  /*3da0*/  SHF.R.S32.HI R134, RZ, 0x1f, R5 ;  /* 0x0000001fff867819 */ /* 0x000fc60000011405 */
[----:B------:R0:W-:Y:S01]  /*3db0*/  STL [R1+0x1bc], R72 ;  /* 0x0001bc4801007387 */ /* 0x0001e20000100800 */
[----:B------:R-:W-:-:S03]  /*3dc0*/  IMAD.X R87, R72, 0x1, R21, P6 ;  /* 0x0000000148577824 */ /* 0x000fc600030e0615 */
[----:B------:R1:W2:Y:S01]  /*3dd0*/  @P2 LDG.E.U8 R6, desc[UR26][R2.64] ;  /* 0x0000001a02062981 */ /* 0x0002a2000c1e1100 */
[----:B------:R-:W-:Y:S02]  /*3de0*/  LOP3.LUT P2, RZ, R4, 0x1, RZ, 0xc0, !PT ;  /* 0x0000000104ff7812 */ /* 0x000fe4000784c0ff */
[----:B------:R-:W-:Y:S02]  /*3df0*/  PRMT R4, RZ, 0x7610, R4 ;  /* 0x00007610ff047816 */ /* 0x000fe40000000004 */
[----:B0-----:R-:W-:Y:S01]  /*3e00*/  IADD3 R72, P6, PT, R5, R20, RZ ;  /* 0x0000001405487210 */ /* 0x001fe20007fde0ff */
[----:B------:R-:W-:Y:S01]  /*3e10*/  IMAD R137, R122, 0x19, RZ ;  /* 0x000000197a897824 */ /* 0x000fe200078e02ff */
[----:B------:R-:W-:Y:S02]  /*3e20*/  SHF.R.U32.HI R5, RZ, 0x6, R7 ;  /* 0x00000006ff057819 */ /* 0x000fe40000011607 */
[----:B------:R0:W2:Y:S01]  /*3e30*/  @P0 LDG.E.U8 R4, desc[UR26][R86.64] ;  /* 0x0000001a56040981 */ /* 0x0000a2000c1e1100 */
[----:B-1----:R-:W-:Y:S01]  /*3e40*/  PRMT R2, RZ, 0x7610, R2 ;  /* 0x00007610ff027816 */ /* 0x002fe20000000002 */
[----:B------:R-:W-:Y:S01]  /*3e50*/  IMAD.X R73, R134, 0x1, R21, P6 ;  /* 0x0000000186497824 */ /* 0x000fe200030e0615 */
[----:B------:R-:W-:Y:S01]  /*3e60*/  LOP3.LUT P0, RZ, R5, 0x1, RZ, 0xc0, !PT ;  /* 0x0000000105ff7812 */ /* 0x000fe2000780c0ff */
[----:B------:R1:W-:Y:S04]  /*3e70*/  STL [R1+0x1b8], R134 ;  /* 0x0001b88601007387 */ /* 0x0003e80000100800 */
[----:B------:R3:W2:Y:S01]  /*3e80*/  @P4 LDG.E.U8 R2, desc[UR26][R72.64] ;  /* 0x0000001a48024981 */ /* 0x0006a2000c1e1100 */
[----:B0-----:R-:W-:Y:S01]  /*3e90*/  IMAD R86, R122, 0x1a, RZ ;  /* 0x0000001a7a567824 */ /* 0x001fe200078e02ff */
[----:B-1----:R-:W-:-:S02]  /*3ea0*/  SHF.R.S32.HI R134, RZ, 0x1f, R137 ;  /* 0x0000001fff867819 */ /* 0x002fc40000011489 */
[----:B------:R0:W-:Y:S01]  /*3eb0*/  STL [R1+0xc0], R137 ;  /* 0x0000c08901007387 */ /* 0x0001e20000100800 */
[----:B---3--:R-:W-:-:S03]  /*3ec0*/  IADD3 R72, P6, PT, R137, R20, RZ ;  /* 0x0000001489487210 */ /* 0x008fc60007fde0ff */
[----:B------:R-:W-:Y:S01]  /*3ed0*/  STL [R1+0x1b4], R134 ;  /* 0x0001b48601007387 */ /* 0x000fe20000100800 */
[----:B------:R-:W-:Y:S02]  /*3ee0*/  SHF.R.U32.HI R3, RZ, 0x5, R7 ;  /* 0x00000005ff037819 */ /* 0x000fe40000011607 */
[----:B------:R-:W-:Y:S01]  /*3ef0*/  PRMT R15, RZ, 0x7610, R15 ;  /* 0x00007610ff0f7816 */ /* 0x000fe2000000000f */
[----:B------:R-:W-:Y:S01]  /*3f00*/  IMAD.X R73, R134, 0x1, R21, P6 ;  /* 0x0000000186497824 */ /* 0x000fe200030e0615 */
[----:B------:R1:W-:Y:S01]  /*3f10*/  STL [R1+0xbc], R86 ;  /* 0x0000bc5601007387 */ /* 0x0003e20000100800 */
[----:B------:R-:W-:Y:S01]  /*3f20*/  SHF.R.S32.HI R138, RZ, 0x1f, R86 ;  /* 0x0000001fff8a7819 */ /* 0x000fe20000011456 */
[----:B0-----:R-:W-:Y:S01]  /*3f30*/  IMAD R137, R122, 0x1b, RZ ;  /* 0x0000001b7a897824 */ /* 0x001fe200078e02ff */
[----:B------:R-:W-:Y:S01]  /*3f40*/  LOP3.LUT P4, RZ, R3, 0x1, RZ, 0xc0, !PT ;  /* 0x0000000103ff7812 */ /* 0x000fe2000788c0ff */
[----:B------:R0:W3:Y:S01]  /*3f50*/  @P0 LDG.E.U8 R15, desc[UR26][R72.64] ;  /* 0x0000001a480f0981 */ /* 0x0000e2000c1e1100 */
[----:B-1----:R-:W-:-:S02]  /*3f60*/  IADD3 R86, P6, PT, R86, R20, RZ ;  /* 0x0000001456567210 */ /* 0x002fc40007fde0ff */
[----:B------:R-:W-:Y:S02]  /*3f70*/  SHF.R.U32.HI R3, RZ, 0x1, R7 ;  /* 0x00000001ff037819 */ /* 0x000fe40000011607 */
[----:B------:R-:W-:Y:S01]  /*3f80*/  SHF.R.S32.HI R134, RZ, 0x1f, R137 ;  /* 0x0000001fff867819 */ /* 0x000fe20000011489 */
[----:B------:R-:W-:Y:S01]  /*3f90*/  IMAD.X R87, R138, 0x1, R21, P6 ;  /* 0x000000018a577824 */ /* 0x000fe200030e0615 */
[----:B0-----:R-:W-:Y:S02]  /*3fa0*/  IADD3 R72, P6, PT, R137, R20, RZ ;  /* 0x0000001489487210 */ /* 0x001fe40007fde0ff */
[----:B------:R-:W-:Y:S01]  /*3fb0*/  PRMT R13, RZ, 0x7610, R13 ;  /* 0x00007610ff0d7816 */ /* 0x000fe2000000000d */
[----:B------:R0:W-:Y:S01]  /*3fc0*/  STL [R1+0xb8], R137 ;  /* 0x0000b88901007387 */ /* 0x0001e20000100800 */
[----:B------:R-:W-:Y:S01]  /*3fd0*/  LOP3.LUT P0, RZ, R3, 0x1, RZ, 0xc0, !PT ;  /* 0x0000000103ff7812 */ /* 0x000fe2000780c0ff */
[----:B------:R-:W-:Y:S01]  /*3fe0*/  IMAD.X R73, R134, 0x1, R21, P6 ;  /* 0x0000000186497824 */ /* 0x000fe200030e0615 */
[----:B------:R-:W-:-:S02]  /*3ff0*/  PRMT R11, RZ, 0x7610, R11 ;  /* 0x00007610ff0b7816 */ /* 0x000fc4000000000b */
[----:B------:R-:W-:Y:S01]  /*4000*/  SHF.R.U32.HI R3, RZ, 0x3, R7 ;  /* 0x00000003ff037819 */ /* 0x000fe20000011607 */
[----:B------:R-:W-:Y:S01]  /*4010*/  STL [R1+0x1b0], R138 ;  /* 0x0001b08a01007387 */ /* 0x000fe20000100800 */
[----:B0-----:R-:W-:-:S03]  /*4020*/  IMAD R137, R122, 0x1c, RZ ;  /* 0x0000001c7a897824 */ /* 0x001fc600078e02ff */
[----:B------:R0:W2:Y:S01]  /*4030*/  @P4 LDG.E.U8 R13, desc[UR26][R86.64] ;  /* 0x0000001a560d4981 */ /* 0x0000a2000c1e1100 */
[----:B------:R-:W-:-:S03]  /*4040*/  LOP3.LUT P4, RZ, R3, 0x1, RZ, 0xc0, !PT ;  /* 0x0000000103ff7812 */ /* 0x000fc6000788c0ff */
[----:B------:R1:W-:Y:S04]  /*4050*/  STL [R1+0x1ac], R134 ;  /* 0x0001ac8601007387 */ /* 0x0003e80000100800 */
[----:B------:R1:W2:Y:S01]  /*4060*/  @P2 LDG.E.U8 R11, desc[UR26][R72.64] ;  /* 0x0000001a480b2981 */ /* 0x0002a2000c1e1100 */
[----:B0-----:R-:W-:Y:S01]  /*4070*/  IMAD R86, R122, 0x1d, RZ ;  /* 0x0000001d7a567824 */ /* 0x001fe200078e02ff */
[----:B-1----:R-:W-:Y:S02]  /*4080*/  SHF.R.S32.HI R134, RZ, 0x1f, R137 ;  /* 0x0000001fff867819 */ /* 0x002fe40000011489 */
[----:B------:R0:W-:Y:S01]  /*4090*/  STL [R1+0xb4], R137 ;  /* 0x0000b48901007387 */ /* 0x0001e20000100800 */
[----:B------:R-:W-:-:S03]  /*40a0*/  IADD3 R72, P6, PT, R137, R20, RZ ;  /* 0x0000001489487210 */ /* 0x000fc60007fde0ff */
        /* <DEDUP_REMOVED lines=8> */
[----:B------:R0:W2:Y:S01]  /*4130*/  @P4 LDG.E.U8 R9, desc[UR26][R72.64] ;  /* 0x0000001a48094981 */ /* 0x0000a2000c1e1100 */
[----:B-1----:R-:W-:-:S02]  /*4140*/  IADD3 R86, P6, PT, R86, R20, RZ ;  /* 0x0000001456567210 */ /* 0x002fc40007fde0ff */
[----:B------:R-:W-:-:S03]  /*4150*/  SHF.R.S32.HI R134, RZ, 0x1f, R137 ;  /* 0x0000001fff867819 */ /* 0x000fc60000011489 */
[----:B------:R-:W-:Y:S01]  /*4160*/  IMAD.X R87, R138, 0x1, R21, P6 ;  /* 0x000000018a577824 */ /* 0x000fe200030e0615 */
[----:B0-----:R-:W-:Y:S01]  /*4170*/  IADD3 R72, P6, PT, R137, R20, RZ ;  /* 0x0000001489487210 */ /* 0x001fe20007fde0ff */
[----:B------:R0:W-:Y:S01]  /*4180*/  STL [R1+0xac], R137 ;  /* 0x0000ac8901007387 */ /* 0x0001e20000100800 */
[----:B------:R-:W-:Y:S02]  /*4190*/  SHF.R.U64 R3, R18, 0x1e, RZ ;  /* 0x0000001e12037819 */ /* 0x000fe400000012ff */
[----:B------:R-:W-:Y:S01]  /*41a0*/  PRMT R7, RZ, 0x7610, R7 ;  /* 0x00007610ff077816 */ /* 0x000fe20000000007 */
[----:B------:R-:W-:Y:S01]  /*41b0*/  IMAD.X R73, R134, 0x1, R21, P6 ;  /* 0x0000000186497824 */ /* 0x000fe200030e0615 */
[----:B------:R-:W-:Y:S01]  /*41c0*/  PRMT R5, RZ, 0x7610, R5 ;  /* 0x00007610ff057816 */ /* 0x000fe20000000005 */
[----:B------:R-:W-:Y:S01]  /*41d0*/  STL [R1+0x1a4], R138 ;  /* 0x0001a48a01007387 */ /* 0x000fe20000100800 */
[----:B------:R-:W-:Y:S01]  /*41e0*/  LOP3.LUT P4, RZ, R3, 0x1, RZ, 0xc0, !PT ;  /* 0x0000000103ff7812 */ /* 0x000fe2000788c0ff */
[----:B0-----:R-:W-:-:S02]  /*41f0*/  IMAD R137, R122, 0x1f, RZ ;  /* 0x0000001f7a897824 */ /* 0x001fc400078e02ff */
[----:B------:R0:W-:Y:S01]  /*4200*/  STL [R1+0x1a0], R134 ;  /* 0x0001a08601007387 */ /* 0x0001e20000100800 */
[----:B------:R-:W-:-:S03]  /*4210*/  SHF.R.U64 R3, R18, 0x1d, RZ ;  /* 0x0000001d12037819 */ /* 0x000fc600000012ff */
[----:B------:R1:W2:Y:S01]  /*4220*/  @P2 LDG.E.U8 R7, desc[UR26][R86.64] ;  /* 0x0000001a56072981 */ /* 0x0002a2000c1e1100 */
[----:B------:R-:W-:-:S03]  /*4230*/  LOP3.LUT P2, RZ, R3, 0x1, RZ, 0xc0, !PT ;  /* 0x0000000103ff7812 */ /* 0x000fc6000784c0ff */
[----:B------:R4:W2:Y:S01]  /*4240*/  @P0 LDG.E.U8 R5, desc[UR26][R72.64] ;  /* 0x0000001a48050981 */ /* 0x0008a2000c1e1100 */
[----:B0-----:R-:W-:Y:S01]  /*4250*/  SHF.R.S32.HI R134, RZ, 0x1f, R137 ;  /* 0x0000001fff867819 */ /* 0x001fe20000011489 */
[----:B-1----:R-:W-:Y:S01]  /*4260*/  IMAD R86, R122, 0x21, RZ ;  /* 0x000000217a567824 */ /* 0x002fe200078e02ff */
[----:B------:R-:W-:Y:S02]  /*4270*/  SHF.R.U64 R3, R18, 0x1c, RZ ;  /* 0x0000001c12037819 */ /* 0x000fe400000012ff */
[----:B----4-:R-:W-:Y:S01]  /*4280*/  IADD3 R72, P6, PT, R137, R20, RZ ;  /* 0x0000001489487210 */ /* 0x010fe20007fde0ff */
[----:B------:R0:W-:Y:S01]  /*4290*/  STL [R1+0xa8], R137 ;  /* 0x0000a88901007387 */ /* 0x0001e20000100800 */
[----:B------:R-:W-:-:S03]  /*42a0*/  LOP3.LUT P0, RZ, R3, 0x1, RZ, 0xc0, !PT ;  /* 0x0000000103ff7812 */ /* 0x000fc6000780c0ff */
[----:B------:R-:W-:Y:S01]  /*42b0*/  STL [R1+0x19c], R134 ;  /* 0x00019c8601007387 */ /* 0x000fe20000100800 */
[----:B------:R-:W-:-:S03]  /*42c0*/  IMAD.X R73, R134, 0x1, R21, P6 ;  /* 0x0000000186497824 */ /* 0x000fc600030e0615 */
[----:B------:R1:W-:Y:S01]  /*42d0*/  STL [R1+0xa0], R86 ;  /* 0x0000a05601007387 */ /* 0x0003e20000100800 */
[----:B0-----:R-:W-:Y:S01]  /*42e0*/  SHF.R.S32.HI R137, RZ, 0x1f, R86 ;  /* 0x0000001fff897819 */ /* 0x001fe20000011456 */
[----:B------:R-:W-:Y:S01]  /*42f0*/  IMAD R138, R122, 0x22, RZ ;  /* 0x000000227a8a7824 */ /* 0x000fe200078e02ff */
[----:B------:R-:W-:Y:S02]  /*4300*/  PRMT R3, RZ, 0x7610, R3 ;  /* 0x00007610ff037816 */ /* 0x000fe40000000003 */
[----:B------:R-:W-:Y:S02]  /*4310*/  PRMT R133, RZ, 0x7610, R133 ;  /* 0x00007610ff857816 */ /* 0x000fe40000000085 */
[----:B-1----:R-:W-:Y:S01]  /*4320*/  IADD3 R86, P6, PT, R86, R20, RZ ;  /* 0x0000001456567210 */ /* 0x002fe20007fde0ff */
[----:B------:R-:W-:Y:S04]  /*4330*/  STL [R1+0x9c], R138 ;  /* 0x00009c8a01007387 */ /* 0x000fe80000100800 */
[----:B------:R-:W-:Y:S01]  /*4340*/  IMAD.X R87, R137, 0x1, R21, P6 ;  /* 0x0000000189577824 */ /* 0x000fe200030e0615 */
[----:B------:R0:W-:Y:S01]  /*4350*/  STL [R1+0x198], R137 ;  /* 0x0001988901007387 */ /* 0x0001e20000100800 */
[----:B------:R-:W-:-:S03]  /*4360*/  SHF.R.U64 R134, R18, 0x1b, RZ ;  /* 0x0000001b12867819 */ /* 0x000fc600000012ff */
[----:B------:R1:W4:Y:S01]  /*4370*/  @!P1 LDG.E.U8 R3, desc[UR26][R72.64] ;  /* 0x0000001a48039981 */ /* 0x000322000c1e1100 */
[----:B------:R-:W-:-:S03]  /*4380*/  LOP3.LUT P1, RZ, R134, 0x1, RZ, 0xc0, !PT ;  /* 0x0000000186ff7812 */ /* 0x000fc6000782c0ff */
[----:B------:R1:W2:Y:S01]  /*4390*/  @P4 LDG.E.U8 R133, desc[UR26][R86.64] ;  /* 0x0000001a56854981 */ /* 0x0002a2000c1e1100 */
[----:B0-----:R-:W-:Y:S02]  /*43a0*/  SHF.R.S32.HI R137, RZ, 0x1f, R138 ;  /* 0x0000001fff897819 */ /* 0x001fe4000001148a */
[----:B-1----:R-:W-:Y:S02]  /*43b0*/  IADD3 R72, P6, PT, R138, R20, RZ ;  /* 0x000000148a487210 */ /* 0x002fe40007fde0ff */
[----:B------:R-:W-:Y:S01]  /*43c0*/  PRMT R135, RZ, 0x7610, R135 ;  /* 0x00007610ff877816 */ /* 0x000fe20000000087 */
[----:B------:R-:W-:Y:S01]  /*43d0*/  IMAD R86, R122, 0x23, RZ ;  /* 0x000000237a567824 */ /* 0x000fe200078e02ff */
[----:B------:R-:W-:Y:S01]  /*43e0*/  SHF.R.U64 R134, R18, 0x1a, RZ ;  /* 0x0000001a12867819 */ /* 0x000fe200000012ff */
[----:B------:R-:W-:Y:S01]  /*43f0*/  IMAD.X R73, R137, 0x1, R21, P6 ;  /* 0x0000000189497824 */ /* 0x000fe200030e0615 */
[----:B------:R0:W-:Y:S01]  /*4400*/  STL [R1+0x194], R137 ;  /* 0x0001948901007387 */ /* 0x0001e20000100800 */
[----:B------:R-:W-:Y:S01]  /*4410*/  IMAD R139, R122, 0x24, RZ ;  /* 0x000000247a8b7824 */ /* 0x000fe200078e02ff */
[----:B------:R-:W-:-:S02]  /*4420*/  SHF.R.S32.HI R138, RZ, 0x1f, R86 ;  /* 0x0000001fff8a7819 */ /* 0x000fc40000011456 */
[----:B------:R1:W-:Y:S01]  /*4430*/  STL [R1+0x98], R86 ;  /* 0x0000985601007387 */ /* 0x0003e20000100800 */
[----:B------:R-:W-:Y:S02]  /*4440*/  LOP3.LUT P4, RZ, R134, 0x1, RZ, 0xc0, !PT ;  /* 0x0000000186ff7812 */ /* 0x000fe4000788c0ff */
[----:B------:R-:W-:Y:S01]  /*4450*/  SHF.R.U64 R134, R18, 0x19, RZ ;  /* 0x0000001912867819 */ /* 0x000fe200000012ff */
[----:B------:R5:W2:Y:S01]  /*4460*/  @P2 LDG.E.U8 R135, desc[UR26][R72.64] ;  /* 0x0000001a48872981 */ /* 0x000aa2000c1e1100 */
[----:B0-----:R-:W-:Y:S02]  /*4470*/  SHF.R.S32.HI R137, RZ, 0x1f, R139 ;  /* 0x0000001fff897819 */ /* 0x001fe4000001148b */
[-C--:B-1----:R-:W-:Y:S02]  /*4480*/  IADD3 R86, P6, PT, R86, R20.reuse, RZ ;  /* 0x0000001456567210 */ /* 0x082fe40007fde0ff */
[----:B-----5:R-:W-:-:S03]  /*4490*/  IADD3 R72, P2, PT, R139, R20, RZ ;  /* 0x000000148b487210 */ /* 0x020fc60007f5e0ff */
[--C-:B------:R-:W-:Y:S01]  /*44a0*/  IMAD.X R87, R138, 0x1, R21.reuse, P6 ;  /* 0x000000018a577824 */ /* 0x100fe200030e0615 */
[----:B------:R-:W-:Y:S01]  /*44b0*/  LOP3.LUT P6, RZ, R134, 0x1, RZ, 0xc0, !PT ;  /* 0x0000000186ff7812 */ /* 0x000fe200078cc0ff */
[----:B------:R-:W-:Y:S01]  /*44c0*/  STL [R1+0x94], R139 ;  /* 0x0000948b01007387 */ /* 0x000fe20000100800 */
[----:B------:R-:W-:Y:S01]  /*44d0*/  PRMT R136, RZ, 0x7610, R136 ;  /* 0x00007610ff887816 */ /* 0x000fe20000000088 */
[----:B------:R-:W-:Y:S01]  /*44e0*/  IMAD.X R73, R137, 0x1, R21, P2 ;  /* 0x0000000189497824 */ /* 0x000fe200010e0615 */
[----:B------:R-:W-:Y:S01]  /*44f0*/  PRMT R134, RZ, 0x7610, R134 ;  /* 0x00007610ff867816 */ /* 0x000fe20000000086 */
[----:B------:R0:W-:Y:S01]  /*4500*/  STL [R1+0x190], R138 ;  /* 0x0001908a01007387 */ /* 0x0001e20000100800 */
[----:B------:R-:W-:-:S03]  /*4510*/  LOP3.LUT R140, R130, 0x6c, RZ, 0xfc, !PT ;  /* 0x0000006c828c7812 */ /* 0x000fc600078efcff */
[----:B------:R1:W-:Y:S04]  /*4520*/  STL [R1+0x18c], R137 ;  /* 0x00018c8901007387 */ /* 0x0003e80000100800 */
[----:B------:R-:W5:Y:S01]  /*4530*/  @P0 LDG.E.U8 R136, desc[UR26][R86.64] ;  /* 0x0000001a56880981 */ /* 0x000f62000c1e1100 */
[----:B0-----:R-:W-:-:S03]  /*4540*/  IMAD R138, R122, 0x25, RZ ;  /* 0x000000257a8a7824 */ /* 0x001fc600078e02ff */
[----:B------:R0:W2:Y:S01]  /*4550*/  @P1 LDG.E.U8 R134, desc[UR26][R72.64] ;  /* 0x0000001a48861981 */ /* 0x0000a2000c1e1100 */
[----:B-1----:R-:W-:Y:S02]  /*4560*/  LOP3.LUT R137, R130, 0x68, RZ, 0xfc, !PT ;  /* 0x0000006882897812 */ /* 0x002fe400078efcff */
[----:B------:R-:W-:Y:S01]  /*4570*/  SHF.R.S32.HI R141, RZ, 0x1f, R138 ;  /* 0x0000001fff8d7819 */ /* 0x000fe2000001148a */
[----:B------:R1:W-:Y:S01]  /*4580*/  STL [R1+0x90], R138 ;  /* 0x0000908a01007387 */ /* 0x0003e20000100800 */
[----:B------:R-:W-:Y:S02]  /*4590*/  IABS R148, R137 ;  /* 0x0000008900947213 */ /* 0x000fe40000000000 */
[----:B0-----:R-:W-:Y:S02]  /*45a0*/  IADD3 R72, P0, PT, R138, R20, RZ ;  /* 0x000000148a487210 */ /* 0x001fe40007f1e0ff */
[----:B------:R-:W-:Y:S02]  /*45b0*/  PRMT R86, RZ, 0x7610, R86 ;  /* 0x00007610ff567816 */ /* 0x000fe40000000056 */
[----:B-1----:R-:W-:Y:S01]  /*45c0*/  IABS R138, R140 ;  /* 0x0000008c008a7213 */ /* 0x002fe20000000000 */
[----:B------:R-:W-:Y:S01]  /*45d0*/  IMAD.X R73, R141, 0x1, R21, P0 ;  /* 0x000000018d497824 */ /* 0x000fe200000e0615 */
[----:B------:R0:W-:Y:S01]  /*45e0*/  STL [R1+0x188], R141 ;  /* 0x0001888d01007387 */ /* 0x0001e20000100800 */
[----:B------:R-:W-:Y:S01]  /*45f0*/  IMAD R144, R122, 0x26, RZ ;  /* 0x000000267a907824 */ /* 0x000fe200078e02ff */
[----:B------:R-:W-:Y:S01]  /*4600*/  LOP3.LUT R159, R130, 0x70, RZ, 0xfc, !PT ;  /* 0x00000070829f7812 */ /* 0x000fe200078efcff */
[C---:B------:R-:W-:Y:S01]  /*4610*/  IMAD.HI.U32 R87, R132.reuse, R148, RZ ;  /* 0x0000009484577227 */ /* 0x040fe200078e00ff */
[----:B------:R1:W2:Y:S02]  /*4620*/  @P4 LDG.E.U8 R86, desc[UR26][R72.64] ;  /* 0x0000001a48564981 */ /* 0x0002a4000c1e1100 */
[----:B------:R-:W-:Y:S01]  /*4630*/  SHF.R.S32.HI R143, RZ, 0x1f, R144 ;  /* 0x0000001fff8f7819 */ /* 0x000fe20000011490 */
[----:B0-----:R-:W-:Y:S01]  /*4640*/  IMAD.HI.U32 R141, R132, R138, RZ ;  /* 0x0000008a848d7227 */ /* 0x001fe200078e00ff */
[----:B------:R-:W-:-:S03]  /*4650*/  IABS R146, R159 ;  /* 0x0000009f00927213 */ /* 0x000fc60000000000 */
[----:B-1----:R-:W-:Y:S01]  /*4660*/  IMAD.MOV R73, RZ, RZ, -R87 ;  /* 0x000000ffff497224 */ /* 0x002fe200078e0a57 */
[----:B------:R-:W-:Y:S01]  /*4670*/  IADD3 R72, P0, PT, R144, R20, RZ ;  /* 0x0000001490487210 */ /* 0x000fe20007f1e0ff */
[----:B------:R-:W-:Y:S01]  /*4680*/  IMAD.MOV R141, RZ, RZ, -R141 ;  /* 0x000000ffff8d7224 */ /* 0x000fe200078e0a8d */
[C---:B------:R-:W-:Y:S02]  /*4690*/  LOP3.LUT R139, R130.reuse, 0x6a, RZ, 0xfc, !PT ;  /* 0x0000006a828b7812 */ /* 0x040fe400078efcff */
[----:B------:R-:W-:Y:S01]  /*46a0*/  LOP3.LUT R154, R130, 0x74, RZ, 0xfc, !PT ;  /* 0x00000074829a7812 */ /* 0x000fe200078efcff */
[C---:B------:R-:W-:Y:S01]  /*46b0*/  IMAD R148, R128.reuse, R73, R148 ;  /* 0x0000004980947224 */ /* 0x040fe200078e0294 */
[----:B------:R-:W-:Y:S01]  /*46c0*/  PRMT R87, RZ, 0x7610, R87 ;  /* 0x00007610ff577816 */ /* 0x000fe20000000057 */
[----:B------:R0:W-:Y:S01]  /*46d0*/  STL [R1+0x8c], R144 ;  /* 0x00008c9001007387 */ /* 0x0001e20000100800 */
[----:B------:R-:W-:Y:S01]  /*46e0*/  IMAD.X R73, R143, 0x1, R21, P0 ;  /* 0x000000018f497824 */ /* 0x000fe200000e0615 */
[----:B------:R-:W-:Y:S01]  /*46f0*/  IABS R147, R139 ;  /* 0x0000008b00937213 */ /* 0x000fe20000000000 */
[----:B------:R-:W-:Y:S01]  /*4700*/  IMAD R138, R128, R141, R138 ;  /* 0x0000008d808a7224 */ /* 0x000fe200078e028a */
[----:B------:R-:W-:Y:S01]  /*4710*/  LOP3.LUT R158, R130, 0x72, RZ, 0xfc, !PT ;  /* 0x00000072829e7812 */ /* 0x000fe200078efcff */
[----:B------:R-:W-:Y:S01]  /*4720*/  IMAD.HI.U32 R141, R132, R146, RZ ;  /* 0x00000092848d7227 */ /* 0x000fe200078e00ff */
[----:B------:R1:W2:Y:S01]  /*4730*/  @P6 LDG.E.U8 R87, desc[UR26][R72.64] ;  /* 0x0000001a48576981 */ /* 0x0002a2000c1e1100 */
[----:B0-----:R-:W-:-:S02]  /*4740*/  IABS R144, R154 ;  /* 0x0000009a00907213 */ /* 0x001fc40000000000 */
[----:B------:R-:W-:Y:S01]  /*4750*/  IMAD.MOV R141, RZ, RZ, -R141 ;  /* 0x000000ffff8d7224 */ /* 0x000fe200078e0a8d */
[----:B------:R-:W-:Y:S01]  /*4760*/  LOP3.LUT R149, R130, 0x76, RZ, 0xfc, !PT ;  /* 0x0000007682957812 */ /* 0x000fe200078efcff */
[----:B------:R-:W-:Y:S01]  /*4770*/  IMAD.HI.U32 R142, R132, R147, RZ ;  /* 0x00000093848e7227 */ /* 0x000fe200078e00ff */
[----:B------:R-:W-:Y:S02]  /*4780*/  IABS R145, R158 ;  /* 0x0000009e00917213 */ /* 0x000fe40000000000 */
[----:B------:R-:W-:Y:S01]  /*4790*/  LOP3.LUT R151, R130, 0x7a, RZ, 0xfc, !PT ;  /* 0x0000007a82977812 */ /* 0x000fe200078efcff */
[----:B-1----:R-:W-:Y:S01]  /*47a0*/  IMAD.HI.U32 R72, R132, R144, RZ ;  /* 0x0000009084487227 */ /* 0x002fe200078e00ff */
[----:B------:R0:W-:Y:S01]  /*47b0*/  STL [R1+0x184], R143 ;  /* 0x0001848f01007387 */ /* 0x0001e20000100800 */
[----:B------:R-:W-:Y:S02]  /*47c0*/  LOP3.LUT R150, R130, 0x78, RZ, 0xfc, !PT ;  /* 0x0000007882967812 */ /* 0x000fe400078efcff */
[----:B------:R-:W-:Y:S01]  /*47d0*/  IMAD R146, R128, R141, R146 ;  /* 0x0000008d80927224 */ /* 0x000fe200078e0292 */
[----:B------:R-:W-:Y:S01]  /*47e0*/  IABS R141, R151 ;  /* 0x00000097008d7213 */ /* 0x000fe20000000000 */
[----:B------:R-:W-:-:S02]  /*47f0*/  IMAD.MOV R142, RZ, RZ, -R142 ;  /* 0x000000ffff8e7224 */ /* 0x000fc400078e0a8e */
[----:B------:R-:W-:Y:S01]  /*4800*/  IMAD.MOV R72, RZ, RZ, -R72 ;  /* 0x000000ffff487224 */ /* 0x000fe200078e0a48 */
[----:B0-----:R-:W-:Y:S01]  /*4810*/  IABS R143, R149 ;  /* 0x00000095008f7213 */ /* 0x001fe20000000000 */
[----:B------:R-:W-:-:S04]  /*4820*/  IMAD.HI.U32 R73, R132, R145, RZ ;  /* 0x0000009184497227 */ /* 0x000fc800078e00ff */
[C---:B------:R-:W-:Y:S01]  /*4830*/  IMAD R147, R128.reuse, R142, R147 ;  /* 0x0000008e80937224 */ /* 0x040fe200078e0293 */
[----:B------:R-:W-:Y:S01]  /*4840*/  IABS R142, R150 ;  /* 0x00000096008e7213 */ /* 0x000fe20000000000 */
[----:B------:R-:W-:Y:S02]  /*4850*/  IMAD R144, R128, R72, R144 ;  /* 0x0000004880907224 */ /* 0x000fe400078e0290 */
[----:B------:R-:W-:-:S04]  /*4860*/  IMAD.HI.U32 R152, R132, R143, RZ ;  /* 0x0000008f84987227 */ /* 0x000fc800078e00ff */
[----:B------:R-:W-:Y:S02]  /*4870*/  IMAD.MOV R73, RZ, RZ, -R73 ;  /* 0x000000ffff497224 */ /* 0x000fe400078e0a49 */
[----:B------:R-:W-:-:S04]  /*4880*/  IMAD.HI.U32 R72, R132, R141, RZ ;  /* 0x0000008d84487227 */ /* 0x000fc800078e00ff */
[----:B------:R-:W-:Y:S02]  /*4890*/  IMAD.MOV R152, RZ, RZ, -R152 ;  /* 0x000000ffff987224 */ /* 0x000fe400078e0a98 */
[----:B------:R-:W-:Y:S02]  /*48a0*/  IMAD R145, R128, R73, R145 ;  /* 0x0000004980917224 */ /* 0x000fe400078e0291 */
[----:B------:R-:W-:Y:S02]  /*48b0*/  IMAD.MOV R72, RZ, RZ, -R72 ;  /* 0x000000ffff487224 */ /* 0x000fe400078e0a48 */
[----:B------:R-:W-:Y:S02]  /*48c0*/  VIADD R153, R131, 0x6e ;  /* 0x0000006e83997836 */ /* 0x000fe40000000000 */
[----:B------:R-:W-:-:S04]  /*48d0*/  IMAD.HI.U32 R73, R132, R142, RZ ;  /* 0x0000008e84497227 */ /* 0x000fc800078e00ff */
[----:B------:R-:W-:Y:S01]  /*48e0*/  IMAD R143, R128, R152, R143 ;  /* 0x00000098808f7224 */ /* 0x000fe200078e028f */
[----:B------:R-:W-:Y:S01]  /*48f0*/  LOP3.LUT R152, R130, 0x7c, RZ, 0xfc, !PT ;  /* 0x0000007c82987812 */ /* 0x000fe200078efcff */
[----:B------:R-:W-:Y:S02]  /*4900*/  VIADD R155, R131, 0x7e ;  /* 0x0000007e839b7836 */ /* 0x000fe40000000000 */
[C---:B------:R-:W-:Y:S01]  /*4910*/  IMAD R141, R128.reuse, R72, R141 ;  /* 0x00000048808d7224 */ /* 0x040fe200078e028d */
[----:B------:R-:W-:Y:S01]  /*4920*/  IABS R72, R153 ;  /* 0x0000009900487213 */ /* 0x000fe20000000000 */
[----:B------:R-:W-:Y:S01]  /*4930*/  IMAD.MOV R73, RZ, RZ, -R73 ;  /* 0x000000ffff497224 */ /* 0x000fe200078e0a49 */
[----:B------:R-:W-:Y:S02]  /*4940*/  IABS R157, R152 ;  /* 0x00000098009d7213 */ /* 0x000fe40000000000 */
[----:B------:R-:W-:Y:S01]  /*4950*/  IABS R156, R155 ;  /* 0x0000009b009c7213 */ /* 0x000fe20000000000 */
[----:B------:R-:W-:-:S02]  /*4960*/  IMAD R142, R128, R73, R142 ;  /* 0x00000049808e7224 */ /* 0x000fc400078e028e */
[----:B------:R-:W-:-:S04]  /*4970*/  IMAD.HI.U32 R73, R132, R72, RZ ;  /* 0x0000004884497227 */ /* 0x000fc800078e00ff */
[----:B------:R-:W-:-:S04]  /*4980*/  IMAD.HI.U32 R131, R132, R157, RZ ;  /* 0x0000009d84837227 */ /* 0x000fc800078e00ff */
[----:B------:R-:W-:-:S04]  /*4990*/  IMAD.HI.U32 R186, R132, R156, RZ ;  /* 0x0000009c84ba7227 */ /* 0x000fc800078e00ff */
[----:B------:R-:W-:-:S04]  /*49a0*/  IMAD.MOV R132, RZ, RZ, -R73 ;  /* 0x000000ffff847224 */ /* 0x000fc800078e0a49 */
[----:B------:R-:W-:Y:S01]  /*49b0*/  IMAD R132, R128, R132, R72 ;  /* 0x0000008480847224 */ /* 0x000fe200078e0248 */
[----:B------:R-:W-:Y:S01]  /*49c0*/  SHF.R.U64 R72, R18, 0x18, RZ ;  /* 0x0000001812487819 */ /* 0x000fe200000012ff */
[----:B------:R-:W-:-:S03]  /*49d0*/  IMAD.MOV R131, RZ, RZ, -R131 ;  /* 0x000000ffff837224 */ /* 0x000fc600078e0a83 */
[----:B------:R-:W-:Y:S01]  /*49e0*/  LOP3.LUT P0, RZ, R72, 0x1, RZ, 0xc0, !PT ;  /* 0x0000000148ff7812 */ /* 0x000fe2000780c0ff */
[----:B------:R-:W-:Y:S01]  /*49f0*/  IMAD.MOV R73, RZ, RZ, -R186 ;  /* 0x000000ffff497224 */ /* 0x000fe200078e0aba */
[----:B------:R-:W-:Y:S02]  /*4a00*/  SHF.R.S32.HI R189, RZ, 0x1f, R190 ;  /* 0x0000001fffbd7819 */ /* 0x000fe400000114be */
[----:B------:R-:W-:Y:S01]  /*4a10*/  IADD3 R72, P1, PT, R190, R20, RZ ;  /* 0x00000014be487210 */ /* 0x000fe20007f3e0ff */
[C---:B------:R-:W-:Y:S01]  /*4a20*/  IMAD R157, R128.reuse, R131, R157 ;  /* 0x00000083809d7224 */ /* 0x040fe200078e029d */
[----:B------:R-:W-:Y:S01]  /*4a30*/  PRMT R131, RZ, 0x7610, R131 ;  /* 0x00007610ff837816 */ /* 0x000fe20000000083 */
[----:B------:R-:W-:Y:S02]  /*4a40*/  IMAD R156, R128, R73, R156 ;  /* 0x00000049809c7224 */ /* 0x000fe400078e029c */
[----:B------:R-:W-:-:S05]  /*4a50*/  IMAD.X R73, R189, 0x1, R21, P1 ;  /* 0x00000001bd497824 */ /* 0x000fca00008e0615 */
[----:B------:R0:W2:Y:S01]  /*4a60*/  @P0 LDG.E.U8 R131, desc[UR26][R72.64] ;  /* 0x0000001a48830981 */ /* 0x0000a2000c1e1100 */
[C---:B------:R-:W-:Y:S02]  /*4a70*/  ISETP.GT.U32.AND P0, PT, R128.reuse, R116, PT ;  /* 0x000000748000720c */ /* 0x040fe40003f04070 */
[C---:B------:R-:W-:Y:S02]  /*4a80*/  ISETP.GT.U32.AND P4, PT, R128.reuse, R118, PT ;  /* 0x000000768000720c */ /* 0x040fe40003f84070 */
[----:B------:R-:W-:-:S09]  /*4a90*/  ISETP.GT.U32.AND P2, PT, R128, R126, PT ;  /* 0x0000007e8000720c */ /* 0x000fd20003f44070 */
[--C-:B------:R-:W-:Y:S01]  /*4aa0*/  @!P0 IMAD.IADD R116, R116, 0x1, -R128.reuse ;  /* 0x0000000174748824 */ /* 0x100fe200078e0a80 */
[C---:B------:R-:W-:Y:S02]  /*4ab0*/  ISETP.GT.U32.AND P0, PT, R128.reuse, R109, PT ;  /* 0x0000006d8000720c */ /* 0x040fe40003f04070 */
[----:B------:R-:W-:Y:S01]  /*4ac0*/  ISETP.GT.U32.AND P1, PT, R128, R115, PT ;  /* 0x000000738000720c */ /* 0x000fe20003f24070 */
[--C-:B------:R-:W-:Y:S01]  /*4ad0*/  @!P4 IMAD.IADD R118, R118, 0x1, -R128.reuse ;  /* 0x000000017676c824 */ /* 0x100fe200078e0a80 */
[----:B------:R-:W-:Y:S01]  /*4ae0*/  ISETP.GT.U32.AND P4, PT, R128, R110, PT ;  /* 0x0000006e8000720c */ /* 0x000fe20003f84070 */
[----:B------:R-:W-:Y:S01]  /*4af0*/  @!P2 IMAD.IADD R126, R126, 0x1, -R128 ;  /* 0x000000017e7ea824 */ /* 0x000fe200078e0a80 */
[----:B------:R-:W-:-:S07]  /*4b00*/  ISETP.GT.U32.AND P2, PT, R128, R111, PT ;  /* 0x0000006f8000720c */ /* 0x000fce0003f44070 */
[--C-:B------:R-:W-:Y:S01]  /*4b10*/  @!P0 IMAD.IADD R109, R109, 0x1, -R128.reuse ;  /* 0x000000016d6d8824 */ /* 0x100fe200078e0a80 */
[C---:B------:R-:W-:Y:S01]  /*4b20*/  ISETP.GT.U32.AND P0, PT, R128.reuse, R99, PT ;  /* 0x000000638000720c */ /* 0x040fe20003f04070 */
[--C-:B------:R-:W-:Y:S01]  /*4b30*/  @!P1 IMAD.IADD R115, R115, 0x1, -R128.reuse ;  /* 0x0000000173739824 */ /* 0x100fe200078e0a80 */
[----:B------:R-:W-:Y:S01]  /*4b40*/  ISETP.GT.U32.AND P1, PT, R128, R105, PT ;  /* 0x000000698000720c */ /* 0x000fe20003f24070 */
[--C-:B------:R-:W-:Y:S01]  /*4b50*/  @!P4 IMAD.IADD R110, R110, 0x1, -R128.reuse ;  /* 0x000000016e6ec824 */ /* 0x100fe200078e0a80 */
[C---:B------:R-:W-:Y:S01]  /*4b60*/  ISETP.GT.U32.AND P4, PT, R128.reuse, R103, PT ;  /* 0x000000678000720c */ /* 0x040fe20003f84070 */
[----:B------:R-:W-:Y:S01]  /*4b70*/  @!P2 IMAD.IADD R111, R111, 0x1, -R128 ;  /* 0x000000016f6fa824 */ /* 0x000fe200078e0a80 */
[----:B------:R-:W-:-:S07]  /*4b80*/  ISETP.GT.U32.AND P2, PT, R128, R104, PT ;  /* 0x000000688000720c */ /* 0x000fce0003f44070 */
[--C-:B------:R-:W-:Y:S01]  /*4b90*/  @!P0 IMAD.IADD R99, R99, 0x1, -R128.reuse ;  /* 0x0000000163638824 */ /* 0x100fe200078e0a80 */
[C---:B------:R-:W-:Y:S01]  /*4ba0*/  ISETP.GT.U32.AND P0, PT, R128.reuse, R95, PT ;  /* 0x0000005f8000720c */ /* 0x040fe20003f04070 */
[--C-:B------:R-:W-:Y:S01]  /*4bb0*/  @!P1 IMAD.IADD R105, R105, 0x1, -R128.reuse ;  /* 0x0000000169699824 */ /* 0x100fe200078e0a80 */
[C---:B------:R-:W-:Y:S01]  /*4bc0*/  ISETP.GT.U32.AND P1, PT, R128.reuse, R98, PT ;  /* 0x000000628000720c */ /* 0x040fe20003f24070 */
[--C-:B------:R-:W-:Y:S01]  /*4bd0*/  @!P4 IMAD.IADD R103, R103, 0x1, -R128.reuse ;  /* 0x000000016767c824 */ /* 0x100fe200078e0a80 */
[----:B------:R-:W-:Y:S01]  /*4be0*/  ISETP.GT.U32.AND P4, PT, R128, R93, PT ;  /* 0x0000005d8000720c */ /* 0x000fe20003f84070 */
[----:B------:R-:W-:Y:S01]  /*4bf0*/  @!P2 IMAD.IADD R104, R104, 0x1, -R128 ;  /* 0x000000016868a824 */ /* 0x000fe200078e0a80 */
[----:B------:R-:W-:-:S07]  /*4c00*/  ISETP.GT.U32.AND P2, PT, R128, R97, PT ;  /* 0x000000618000720c */ /* 0x000fce0003f44070 */
[--C-:B------:R-:W-:Y:S01]  /*4c10*/  @!P0 IMAD.IADD R95, R95, 0x1, -R128.reuse ;  /* 0x000000015f5f8824 */ /* 0x100fe200078e0a80 */
[----:B------:R-:W-:Y:S01]  /*4c20*/  ISETP.GT.U32.AND P0, PT, R128, R83, PT ;  /* 0x000000538000720c */ /* 0x000fe20003f04070 */
[--C-:B------:R-:W-:Y:S01]  /*4c30*/  @!P1 IMAD.IADD R98, R98, 0x1, -R128.reuse ;  /* 0x0000000162629824 */ /* 0x100fe200078e0a80 */
[C---:B------:R-:W-:Y:S01]  /*4c40*/  ISETP.GT.U32.AND P1, PT, R128.reuse, R96, PT ;  /* 0x000000608000720c */ /* 0x040fe20003f24070 */
[--C-:B------:R-:W-:Y:S01]  /*4c50*/  @!P4 IMAD.IADD R93, R93, 0x1, -R128.reuse ;  /* 0x000000015d5dc824 */ /* 0x100fe200078e0a80 */
[C---:B------:R-:W-:Y:S01]  /*4c60*/  ISETP.GT.U32.AND P4, PT, R128.reuse, R88, PT ;  /* 0x000000588000720c */ /* 0x040fe20003f84070 */
[----:B------:R-:W-:Y:S01]  /*4c70*/  @!P2 IMAD.IADD R97, R97, 0x1, -R128 ;  /* 0x000000016161a824 */ /* 0x000fe200078e0a80 */
[----:B------:R-:W-:-:S07]  /*4c80*/  ISETP.GT.U32.AND P2, PT, R128, R89, PT ;  /* 0x000000598000720c */ /* 0x000fce0003f44070 */
[--C-:B------:R-:W-:Y:S01]  /*4c90*/  @!P0 IMAD.IADD R83, R83, 0x1, -R128.reuse ;  /* 0x0000000153538824 */ /* 0x100fe200078e0a80 */
[----:B------:R-:W-:Y:S01]  /*4ca0*/  ISETP.GT.U32.AND P0, PT, R128, R74, PT ;  /* 0x0000004a8000720c */ /* 0x000fe20003f04070 */
        /* <DEDUP_REMOVED lines=9> */
[----:B------:R-:W-:Y:S01]  /*4d40*/  ISETP.GT.U32.AND P1, PT, R128, R76, PT ;  /* 0x0000004c8000720c */ /* 0x000fe20003f24070 */
[--C-:B------:R-:W-:Y:S01]  /*4d50*/  @!P4 IMAD.IADD R82, R82, 0x1, -R128.reuse ;  /* 0x000000015252c824 */ /* 0x100fe200078e0a80 */
[----:B------:R-:W-:Y:S01]  /*4d60*/  ISETP.GT.U32.AND P4, PT, R128, R68, PT ;  /* 0x000000448000720c */ /* 0x000fe20003f84070 */
        /* <DEDUP_REMOVED lines=197> */
[----:B------:R-:W-:Y:S01]  /*59c0*/  STL [R1+0x88], R190 ;  /* 0x000088be01007387 */ /* 0x000fe20000100800 */
[----:B------:R-:W-:Y:S02]  /*59d0*/  ISETP.GT.U32.AND P1, PT, R128, R142, PT ;  /* 0x0000008e8000720c */ /* 0x000fe40003f24070 */
[----:B0-----:R-:W-:Y:S01]  /*59e0*/  SHF.R.U64 R72, R18, 0x16, RZ ;  /* 0x0000001612487819 */ /* 0x001fe200000012ff */
[----:B------:R0:W-:Y:S01]  /*59f0*/  STL [R1+0x180], R189 ;  /* 0x000180bd01007387 */ /* 0x0001e20000100800 */
[----:B------:R-:W-:Y:S01]  /*5a00*/  @!P4 IMAD.IADD R144, R144, 0x1, -R128 ;  /* 0x000000019090c824 */ /* 0x000fe200078e0a80 */
[----:B------:R-:W-:-:S05]  /*5a10*/  ISETP.GT.U32.AND P4, PT, R128, R157, PT ;  /* 0x0000009d8000720c */ /* 0x000fca0003f84070 */
[----:B------:R-:W-:Y:S02]  /*5a20*/  @!P0 IMAD.IADD R156, R156, 0x1, -R128 ;  /* 0x000000019c9c8824 */ /* 0x000fe400078e0a80 */
[----:B0-----:R-:W-:Y:S01]  /*5a30*/  IMAD R189, R122, 0x29, RZ ;  /* 0x000000297abd7824 */ /* 0x001fe200078e02ff */
[----:B------:R-:W-:-:S04]  /*5a40*/  LOP3.LUT P0, RZ, R72, 0x1, RZ, 0xc0, !PT ;  /* 0x0000000148ff7812 */ /* 0x000fc8000780c0ff */
[----:B------:R-:W-:Y:S02]  /*5a50*/  SHF.R.S32.HI R186, RZ, 0x1f, R189 ;  /* 0x0000001fffba7819 */ /* 0x000fe400000114bd */
[----:B------:R-:W-:Y:S01]  /*5a60*/  IADD3 R72, P6, PT, R189, R20, RZ ;  /* 0x00000014bd487210 */ /* 0x000fe20007fde0ff */
[--C-:B------:R-:W-:Y:S01]  /*5a70*/  @!P2 IMAD.IADD R145, R145, 0x1, -R128.reuse ;  /* 0x000000019191a824 */ /* 0x100fe200078e0a80 */
[----:B------:R-:W-:Y:S01]  /*5a80*/  ISETP.GT.U32.AND P2, PT, R128, R141, PT ;  /* 0x0000008d8000720c */ /* 0x000fe20003f44070 */
[--C-:B------:R-:W-:Y:S02]  /*5a90*/  @!P1 IMAD.IADD R142, R142, 0x1, -R128.reuse ;  /* 0x000000018e8e9824 */ /* 0x100fe400078e0a80 */
[----:B------:R-:W-:Y:S01]  /*5aa0*/  IMAD.X R73, R186, 0x1, R21, P6 ;  /* 0x00000001ba497824 */ /* 0x000fe200030e0615 */
[----:B------:R-:W-:Y:S02]  /*5ab0*/  ISETP.GT.U32.AND P6, PT, R128, R132, PT ;  /* 0x000000848000720c */ /* 0x000fe40003fc4070 */
[----:B------:R-:W-:Y:S01]  /*5ac0*/  ISETP.GE.AND P1, PT, R130, RZ, PT ;  /* 0x000000ff8200720c */ /* 0x000fe20003f26270 */
[----:B------:R-:W-:Y:S01]  /*5ad0*/  @!P4 IMAD.IADD R157, R157, 0x1, -R128 ;  /* 0x000000019d9dc824 */ /* 0x000fe200078e0a80 */
[----:B------:R-:W-:-:S02]  /*5ae0*/  ISETP.GE.AND P4, PT, R127, RZ, PT ;  /* 0x000000ff7f00720c */ /* 0x000fc40003f86270 */
[----:B------:R-:W-:Y:S01]  /*5af0*/  PRMT R127, RZ, 0x7610, R127 ;  /* 0x00007610ff7f7816 */ /* 0x000fe2000000007f */
[----:B------:R-:W-:Y:S02]  /*5b00*/  IMAD R130, R122, 0x2a, RZ ;  /* 0x0000002a7a827824 */ /* 0x000fe400078e02ff */
[--C-:B------:R-:W-:Y:S01]  /*5b10*/  @!P2 IMAD.IADD R141, R141, 0x1, -R128.reuse ;  /* 0x000000018d8da824 */ /* 0x100fe200078e0a80 */
[----:B------:R-:W-:Y:S02]  /*5b20*/  ISETP.GE.AND P2, PT, R129, RZ, PT ;  /* 0x000000ff8100720c */ /* 0x000fe40003f46270 */
[----:B------:R0:W2:Y:S01]  /*5b30*/  @P0 LDG.E.U8 R127, desc[UR26][R72.64] ;  /* 0x0000001a487f0981 */ /* 0x0000a2000c1e1100 */
[----:B------:R-:W-:Y:S01]  /*5b40*/  @!P6 IMAD.IADD R132, R132, 0x1, -R128 ;  /* 0x000000018484e824 */ /* 0x000fe200078e0a80 */
[----:B------:R-:W-:Y:S01]  /*5b50*/  SHF.R.S32.HI R129, RZ, 0x1f, R130 ;  /* 0x0000001fff817819 */ /* 0x000fe20000011482 */
[----:B------:R-:W-:Y:S01]  /*5b60*/  @!P1 IMAD.MOV R126, RZ, RZ, -R126 ;  /* 0x000000ffff7e9224 */ /* 0x000fe200078e0a7e */
[----:B------:R-:W-:-:S02]  /*5b70*/  ISETP.GE.AND P1, PT, R124, RZ, PT ;  /* 0x000000ff7c00720c */ /* 0x000fc40003f26270 */
[----:B------:R-:W-:Y:S02]  /*5b80*/  SHF.R.U64 R124, R18, 0x15, RZ ;  /* 0x00000015127c7819 */ /* 0x000fe400000012ff */
[----:B0-----:R-:W-:-:S05]  /*5b90*/  IADD3 R72, P6, PT, R130, R20, RZ ;  /* 0x0000001482487210 */ /* 0x001fca0007fde0ff */
[----:B------:R-:W-:Y:S01]  /*5ba0*/  IMAD.X R73, R129, 0x1, R21, P6 ;  /* 0x0000000181497824 */ /* 0x000fe200030e0615 */
[----:B------:R-:W-:Y:S02]  /*5bb0*/  LOP3.LUT P6, RZ, R124, 0x1, RZ, 0xc0, !PT ;  /* 0x000000017cff7812 */ /* 0x000fe400078cc0ff */
[----:B------:R-:W-:Y:S01]  /*5bc0*/  PRMT R124, RZ, 0x7610, R124 ;  /* 0x00007610ff7c7816 */ /* 0x000fe2000000007c */
[----:B------:R-:W-:Y:S01]  /*5bd0*/  IMAD R128, R122, 0x2b, RZ ;  /* 0x0000002b7a807824 */ /* 0x000fe200078e02ff */
[----:B------:R-:W-:Y:S01]  /*5be0*/  ISETP.GE.AND P0, PT, R125, RZ, PT ;  /* 0x000000ff7d00720c */ /* 0x000fe20003f06270 */
[----:B------:R-:W-:Y:S01]  /*5bf0*/  @!P2 IMAD.MOV R118, RZ, RZ, -R118 ;  /* 0x000000ffff76a224 */ /* 0x000fe200078e0a76 */
[----:B------:R-:W-:Y:S01]  /*5c00*/  ISETP.GE.AND P2, PT, R121, RZ, PT ;  /* 0x000000ff7900720c */ /* 0x000fe20003f46270 */
[----:B------:R-:W-:Y:S01]  /*5c10*/  IMAD.MOV.U32 R121, RZ, RZ, R115 ;  /* 0x000000ffff797224 */ /* 0x000fe200078e0073 */
[----:B------:R-:W-:Y:S02]  /*5c20*/  SHF.R.S32.HI R125, RZ, 0x1f, R128 ;  /* 0x0000001fff7d7819 */ /* 0x000fe40000011480 */
[----:B------:R-:W-:-:S03]  /*5c30*/  SHF.R.U64 R115, R18, 0x14, RZ ;  /* 0x0000001412737819 */ /* 0x000fc600000012ff */
[----:B------:R0:W2:Y:S02]  /*5c40*/  @P6 LDG.E.U8 R124, desc[UR26][R72.64] ;  /* 0x0000001a487c6981 */ /* 0x0000a4000c1e1100 */
[----:B0-----:R-:W-:-:S05]  /*5c50*/  IADD3 R72, P6, PT, R128, R20, RZ ;  /* 0x0000001480487210 */ /* 0x001fca0007fde0ff */
[----:B------:R-:W-:Y:S01]  /*5c60*/  IMAD.X R73, R125, 0x1, R21, P6 ;  /* 0x000000017d497824 */ /* 0x000fe200030e0615 */
[----:B------:R-:W-:Y:S01]  /*5c70*/  LOP3.LUT P6, RZ, R115, 0x1, RZ, 0xc0, !PT ;  /* 0x0000000173ff7812 */ /* 0x000fe200078cc0ff */
[----:B------:R-:W-:Y:S01]  /*5c80*/  @!P4 IMAD.MOV R116, RZ, RZ, -R116 ;  /* 0x000000ffff74c224 */ /* 0x000fe200078e0a74 */
[----:B------:R-:W-:Y:S02]  /*5c90*/  PRMT R115, RZ, 0x7610, R115 ;  /* 0x00007610ff737816 */ /* 0x000fe40000000073 */
[----:B------:R-:W-:Y:S01]  /*5ca0*/  ISETP.GE.AND P4, PT, R120, RZ, PT ;  /* 0x000000ff7800720c */ /* 0x000fe20003f86270 */
[----:B------:R-:W-:Y:S02]  /*5cb0*/  IMAD R120, R122, 0x2c, RZ ;  /* 0x0000002c7a787824 */ /* 0x000fe400078e02ff */
[----:B------:R-:W-:Y:S01]  /*5cc0*/  @!P0 IMAD.MOV R121, RZ, RZ, -R121 ;  /* 0x000000ffff798224 */ /* 0x000fe200078e0a79 */
[----:B------:R-:W-:Y:S01]  /*5cd0*/  ISETP.GE.AND P0, PT, R119, RZ, PT ;  /* 0x000000ff7700720c */ /* 0x000fe20003f06270 */
[----:B------:R-:W-:Y:S01]  /*5ce0*/  @!P1 IMAD.MOV R111, RZ, RZ, -R111 ;  /* 0x000000ffff6f9224 */ /* 0x000fe200078e0a6f */
[----:B------:R-:W-:Y:S01]  /*5cf0*/  ISETP.GE.AND P1, PT, R113, RZ, PT ;  /* 0x000000ff7100720c */ /* 0x000fe20003f26270 */
[----:B------:R-:W-:Y:S01]  /*5d00*/  IMAD.MOV.U32 R113, RZ, RZ, R109 ;  /* 0x000000ffff717224 */ /* 0x000fe200078e006d */
[----:B------:R-:W-:Y:S01]  /*5d10*/  SHF.R.S32.HI R119, RZ, 0x1f, R120 ;  /* 0x0000001fff777819 */ /* 0x000fe20000011478 */
[----:B------:R0:W2:Y:S01]  /*5d20*/  @P6 LDG.E.U8 R115, desc[UR26][R72.64] ;  /* 0x0000001a48736981 */ /* 0x0000a2000c1e1100 */
[----:B------:R-:W-:-:S02]  /*5d30*/  SHF.R.U64 R109, R18, 0x13, RZ ;  /* 0x00000013126d7819 */ /* 0x000fc400000012ff */
        /* <DEDUP_REMOVED lines=40> */
[----:B------:R-:W-:-:S03]  /*5fc0*/  SHF.R.S32.HI R100, RZ, 0x1f, R102 ;  /* 0x0000001fff647819 */ /* 0x000fc60000011466 */
[----:B------:R0:W2:Y:S01]  /*5fd0*/  @P6 LDG.E.U8 R97, desc[UR26][R72.64] ;  /* 0x0000001a48616981 */ /* 0x0000a2000c1e1100 */
[----:B------:R-:W-:Y:S02]  /*5fe0*/  ISETP.GE.AND P2, PT, R91, RZ, PT ;  /* 0x000000ff5b00720c */ /* 0x000fe40003f46270 */
[----:B------:R-:W-:Y:S02]  /*5ff0*/  SHF.R.U64 R91, R18, 0x10, RZ ;  /* 0x00000010125b7819 */ /* 0x000fe400000012ff */
        /* <DEDUP_REMOVED lines=39> */
[----:B------:R-:W-:Y:S01]  /*6270*/  @!P0 IMAD.MOV R76, RZ, RZ, -R76 ;  /* 0x000000ffff4c8224 */ /* 0x000fe200078e0a4c */
[----:B------:R-:W-:Y:S01]  /*6280*/  SHF.R.S32.HI R80, RZ, 0x1f, R81 ;  /* 0x0000001fff507819 */ /* 0x000fe20000011451 */
[----:B------:R0:W2:Y:S01]  /*6290*/  @P6 LDG.E.U8 R79, desc[UR26][R72.64] ;  /* 0x0000001a484f6981 */ /* 0x0000a2000c1e1100 */
[----:B------:R-:W-:-:S02]  /*62a0*/  IADD3 R70, P6, PT, R81, R20, RZ ;  /* 0x0000001451467210 */ /* 0x000fc40007fde0ff */
[----:B------:R-:W-:Y:S02]  /*62b0*/  ISETP.GE.AND P0, PT, R69, RZ, PT ;  /* 0x000000ff4500720c */ /* 0x000fe40003f06270 */
[----:B------:R-:W-:Y:S01]  /*62c0*/  SHF.R.U64 R69, R18, 0xc, RZ ;  /* 0x0000000c12457819 */ /* 0x000fe200000012ff */
[----:B0-----:R-:W-:Y:S02]  /*62d0*/  IMAD.MOV.U32 R72, RZ, RZ, R71 ;  /* 0x000000ffff487224 */ /* 0x001fe400078e0047 */
[----:B------:R-:W-:Y:S01]  /*62e0*/  IMAD.X R71, R80, 0x1, R21, P6 ;  /* 0x0000000150477824 */ /* 0x000fe200030e0615 */
[----:B------:R-:W-:Y:S01]  /*62f0*/  LOP3.LUT P6, RZ, R69, 0x1, RZ, 0xc0, !PT ;  /* 0x0000000145ff7812 */ /* 0x000fe200078cc0ff */
[----:B------:R-:W-:Y:S01]  /*6300*/  @!P1 IMAD.MOV R72, RZ, RZ, -R72 ;  /* 0x000000ffff489224 */ /* 0x000fe200078e0a48 */
[----:B------:R-:W-:Y:S02]  /*6310*/  PRMT R69, RZ, 0x7610, R69 ;  /* 0x00007610ff457816 */ /* 0x000fe40000000045 */
[----:B------:R-:W-:Y:S01]  /*6320*/  ISETP.GE.AND P1, PT, R75, RZ, PT ;  /* 0x000000ff4b00720c */ /* 0x000fe20003f26270 */
[----:B------:R-:W-:-:S02]  /*6330*/  IMAD R75, R122, 0x34, RZ ;  /* 0x000000347a4b7824 */ /* 0x000fc400078e02ff */
[----:B------:R-:W-:Y:S01]  /*6340*/  @!P2 IMAD.MOV R68, RZ, RZ, -R68 ;  /* 0x000000ffff44a224 */ /* 0x000fe200078e0a44 */
[----:B------:R-:W-:Y:S02]  /*6350*/  ISETP.GE.AND P2, PT, R64, RZ, PT ;  /* 0x000000ff4000720c */ /* 0x000fe40003f46270 */
[----:B------:R-:W-:-:S03]  /*6360*/  SHF.R.S32.HI R73, RZ, 0x1f, R75 ;  /* 0x0000001fff497819 */ /* 0x000fc6000001144b */
[----:B------:R0:W2:Y:S01]  /*6370*/  @P6 LDG.E.U8 R69, desc[UR26][R70.64] ;  /* 0x0000001a46456981 */ /* 0x0000a2000c1e1100 */
[----:B------:R-:W-:Y:S01]  /*6380*/  IADD3 R64, P6, PT, R75, R20, RZ ;  /* 0x000000144b407210 */ /* 0x000fe20007fde0ff */
[----:B------:R-:W-:Y:S01]  /*6390*/  @!P4 IMAD.MOV R67, RZ, RZ, -R67 ;  /* 0x000000ffff43c224 */ /* 0x000fe200078e0a43 */
[----:B------:R-:W-:-:S03]  /*63a0*/  ISETP.GE.AND P4, PT, R65, RZ, PT ;  /* 0x000000ff4100720c */ /* 0x000fc60003f86270 */
[----:B------:R-:W-:Y:S02]  /*63b0*/  IMAD.X R65, R73, 0x1, R21, P6 ;  /* 0x0000000149417824 */ /* 0x000fe400030e0615 */
[----:B0-----:R-:W-:Y:S01]  /*63c0*/  IMAD.MOV.U32 R70, RZ, RZ, R63 ;  /* 0x000000ffff467224 */ /* 0x001fe200078e003f */
[----:B------:R-:W-:-:S04]  /*63d0*/  SHF.R.U64 R63, R18, 0xb, RZ ;  /* 0x0000000b123f7819 */ /* 0x000fc800000012ff */
[----:B------:R-:W-:Y:S02]  /*63e0*/  LOP3.LUT P6, RZ, R63, 0x1, RZ, 0xc0, !PT ;  /* 0x000000013fff7812 */ /* 0x000fe400078cc0ff */
[----:B------:R-:W-:Y:S01]  /*63f0*/  PRMT R63, RZ, 0x7610, R63 ;  /* 0x00007610ff3f7816 */ /* 0x000fe2000000003f */
[----:B------:R-:W-:Y:S02]  /*6400*/  IMAD R71, R122, 0x35, RZ ;  /* 0x000000357a477824 */ /* 0x000fe400078e02ff */
[----:B------:R-:W-:Y:S01]  /*6410*/  @!P0 IMAD.MOV R70, RZ, RZ, -R70 ;  /* 0x000000ffff468224 */ /* 0x000fe200078e0a46 */
[----:B------:R-:W-:Y:S01]  /*6420*/  ISETP.GE.AND P0, PT, R66, RZ, PT ;  /* 0x000000ff4200720c */ /* 0x000fe20003f06270 */
[----:B------:R-:W-:Y:S01]  /*6430*/  @!P2 IMAD.MOV R62, RZ, RZ, -R62 ;  /* 0x000000ffff3ea224 */ /* 0x000fe200078e0a3e */
[----:B------:R-:W-:Y:S01]  /*6440*/  ISETP.GE.AND P2, PT, R58, RZ, PT ;  /* 0x000000ff3a00720c */ /* 0x000fe20003f46270 */
[----:B------:R-:W-:Y:S01]  /*6450*/  @!P1 IMAD.MOV R60, RZ, RZ, -R60 ;  /* 0x000000ffff3c9224 */ /* 0x000fe200078e0a3c */
[----:B------:R-:W-:-:S03]  /*6460*/  SHF.R.S32.HI R66, RZ, 0x1f, R71 ;  /* 0x0000001fff427819 */ /* 0x000fc60000011447 */
[----:B------:R0:W2:Y:S01]  /*6470*/  @P6 LDG.E.U8 R63, desc[UR26][R64.64] ;  /* 0x0000001a403f6981 */ /* 0x0000a2000c1e1100 */
[----:B------:R-:W-:Y:S02]  /*6480*/  IADD3 R58, P6, PT, R71, R20, RZ ;  /* 0x00000014473a7210 */ /* 0x000fe40007fde0ff */
[----:B------:R-:W-:Y:S02]  /*6490*/  ISETP.GE.AND P1, PT, R57, RZ, PT ;  /* 0x000000ff3900720c */ /* 0x000fe40003f26270 */
[----:B------:R-:W-:Y:S01]  /*64a0*/  SHF.R.U64 R57, R18, 0xa, RZ ;  /* 0x0000000a12397819 */ /* 0x000fe200000012ff */
[----:B0-----:R-:W-:Y:S02]  /*64b0*/  IMAD.MOV.U32 R64, RZ, RZ, R59 ;  /* 0x000000ffff407224 */ /* 0x001fe400078e003b */
[----:B------:R-:W-:Y:S01]  /*64c0*/  IMAD.X R59, R66, 0x1, R21, P6 ;  /* 0x00000001423b7824 */ /* 0x000fe200030e0615 */
[----:B------:R-:W-:Y:S02]  /*64d0*/  LOP3.LUT P6, RZ, R57, 0x1, RZ, 0xc0, !PT ;  /* 0x0000000139ff7812 */ /* 0x000fe400078cc0ff */
[----:B------:R-:W-:Y:S01]  /*64e0*/  PRMT R57, RZ, 0x7610, R57 ;  /* 0x00007610ff397816 */ /* 0x000fe20000000039 */
[----:B------:R-:W-:-:S02]  /*64f0*/  IMAD R65, R122, 0x36, RZ ;  /* 0x000000367a417824 */ /* 0x000fc400078e02ff */
[----:B------:R-:W-:Y:S01]  /*6500*/  @!P4 IMAD.MOV R64, RZ, RZ, -R64 ;  /* 0x000000ffff40c224 */ /* 0x000fe200078e0a40 */
[----:B------:R-:W-:Y:S01]  /*6510*/  ISETP.GE.AND P4, PT, R61, RZ, PT ;  /* 0x000000ff3d00720c */ /* 0x000fe20003f86270 */
        /* <DEDUP_REMOVED lines=14> */
[----:B------:R-:W-:-:S07]  /*6600*/  ISETP.GE.AND P2, PT, R55, RZ, PT ;  /* 0x000000ff3700720c */ /* 0x000fce0003f46270 */
[----:B------:R0:W2:Y:S01]  /*6610*/  @P6 LDG.E.U8 R51, desc[UR26][R52.64] ;  /* 0x0000001a34336981 */ /* 0x0000a2000c1e1100 */
[----:B------:R-:W-:Y:S01]  /*6620*/  @!P1 IMAD.MOV R49, RZ, RZ, -R49 ;  /* 0x000000ffff319224 */ /* 0x000fe200078e0a31 */
[----:B------:R-:W-:Y:S01]  /*6630*/  SHF.R.S32.HI R55, RZ, 0x1f, R59 ;  /* 0x0000001fff377819 */ /* 0x000fe2000001143b */
[----:B0-----:R-:W-:-:S04]  /*6640*/  IMAD.MOV.U32 R52, RZ, RZ, R47 ;  /* 0x000000ffff347224 */ /* 0x001fc800078e002f */
[----:B------:R-:W-:Y:S01]  /*6650*/  @!P4 IMAD.MOV R52, RZ, RZ, -R52 ;  /* 0x000000ffff34c224 */ /* 0x000fe200078e0a34 */
[----:B------:R-:W-:Y:S01]  /*6660*/  ISETP.GE.AND P4, PT, R48, RZ, PT ;  /* 0x000000ff3000720c */ /* 0x000fe20003f86270 */
[----:B------:R-:W-:Y:S01]  /*6670*/  IMAD.MOV.U32 R48, RZ, RZ, R46 ;  /* 0x000000ffff307224 */ /* 0x000fe200078e002e */
[----:B------:R-:W-:Y:S02]  /*6680*/  IADD3 R46, P6, PT, R59, R20, RZ ;  /* 0x000000143b2e7210 */ /* 0x000fe40007fde0ff */
[----:B------:R-:W-:Y:S02]  /*6690*/  ISETP.GE.AND P1, PT, R45, RZ, PT ;  /* 0x000000ff2d00720c */ /* 0x000fe40003f26270 */
[----:B------:R-:W-:Y:S01]  /*66a0*/  SHF.R.U64 R45, R18, 0x8, RZ ;  /* 0x00000008122d7819 */ /* 0x000fe200000012ff */
[----:B------:R-:W-:-:S03]  /*66b0*/  IMAD.X R47, R55, 0x1, R21, P6 ;  /* 0x00000001372f7824 */ /* 0x000fc600030e0615 */
[----:B------:R-:W-:Y:S01]  /*66c0*/  LOP3.LUT P6, RZ, R45, 0x1, RZ, 0xc0, !PT ;  /* 0x000000012dff7812 */ /* 0x000fe200078cc0ff */
[----:B------:R-:W-:Y:S01]  /*66d0*/  @!P0 IMAD.MOV R48, RZ, RZ, -R48 ;  /* 0x000000ffff308224 */ /* 0x000fe200078e0a30 */
[----:B------:R-:W-:Y:S02]  /*66e0*/  PRMT R45, RZ, 0x7610, R45 ;  /* 0x00007610ff2d7816 */ /* 0x000fe4000000002d */
[----:B------:R-:W-:Y:S01]  /*66f0*/  ISETP.GE.AND P0, PT, R50, RZ, PT ;  /* 0x000000ff3200720c */ /* 0x000fe20003f06270 */
[----:B------:R-:W-:-:S08]  /*6700*/  IMAD R53, R122, 0x39, RZ ;  /* 0x000000397a357824 */ /* 0x000fd000078e02ff */
[----:B------:R0:W2:Y:S01]  /*6710*/  @P6 LDG.E.U8 R45, desc[UR26][R46.64] ;  /* 0x0000001a2e2d6981 */ /* 0x0000a2000c1e1100 */
[----:B------:R-:W-:Y:S01]  /*6720*/  SHF.R.S32.HI R50, RZ, 0x1f, R53 ;  /* 0x0000001fff327819 */ /* 0x000fe20000011435 */
[----:B0-----:R-:W-:-:S04]  /*6730*/  IMAD.MOV.U32 R46, RZ, RZ, R41 ;  /* 0x000000ffff2e7224 */ /* 0x001fc800078e0029 */
[----:B------:R-:W-:Y:S01]  /*6740*/  @!P2 IMAD.MOV R46, RZ, RZ, -R46 ;  /* 0x000000ffff2ea224 */ /* 0x000fe200078e0a2e */
[----:B------:R-:W-:Y:S01]  /*6750*/  ISETP.GE.AND P2, PT, R42, RZ, PT ;  /* 0x000000ff2a00720c */ /* 0x000fe20003f46270 */
[----:B------:R-:W-:Y:S01]  /*6760*/  IMAD.MOV.U32 R42, RZ, RZ, R40 ;  /* 0x000000ffff2a7224 */ /* 0x000fe200078e0028 */
[----:B------:R-:W-:Y:S01]  /*6770*/  IADD3 R40, P6, PT, R53, R20, RZ ;  /* 0x0000001435287210 */ /* 0x000fe20007fde0ff */
[----:B------:R-:W-:Y:S01]  /*6780*/  @!P0 IMAD.MOV R43, RZ, RZ, -R43 ;  /* 0x000000ffff2b8224 */ /* 0x000fe200078e0a2b */
[----:B------:R-:W-:Y:S02]  /*6790*/  ISETP.GE.AND P0, PT, R39, RZ, PT ;  /* 0x000000ff2700720c */ /* 0x000fe40003f06270 */
[----:B------:R-:W-:Y:S01]  /*67a0*/  SHF.R.U64 R39, R18, 0x6, RZ ;  /* 0x0000000612277819 */ /* 0x000fe200000012ff */
[----:B------:R-:W-:-:S03]  /*67b0*/  IMAD.X R41, R50, 0x1, R21, P6 ;  /* 0x0000000132297824 */ /* 0x000fc600030e0615 */
[----:B------:R-:W-:Y:S02]  /*67c0*/  LOP3.LUT P6, RZ, R39, 0x1, RZ, 0xc0, !PT ;  /* 0x0000000127ff7812 */ /* 0x000fe400078cc0ff */
[----:B------:R-:W-:Y:S01]  /*67d0*/  PRMT R39, RZ, 0x7610, R39 ;  /* 0x00007610ff277816 */ /* 0x000fe20000000027 */
[----:B------:R-:W-:Y:S02]  /*67e0*/  IMAD R47, R122, 0x3a, RZ ;  /* 0x0000003a7a2f7824 */ /* 0x000fe400078e02ff */
[----:B------:R-:W-:Y:S01]  /*67f0*/  @!P4 IMAD.MOV R42, RZ, RZ, -R42 ;  /* 0x000000ffff2ac224 */ /* 0x000fe200078e0a2a */
[----:B------:R-:W-:Y:S01]  /*6800*/  ISETP.GE.AND P4, PT, R44, RZ, PT ;  /* 0x000000ff2c00720c */ /* 0x000fe20003f86270 */
[----:B------:R-:W-:Y:S01]  /*6810*/  @!P1 IMAD.MOV R33, RZ, RZ, -R33 ;  /* 0x000000ffff219224 */ /* 0x000fe200078e0a21 */
[----:B------:R-:W-:Y:S02]  /*6820*/  ISETP.GE.AND P1, PT, R34, RZ, PT ;  /* 0x000000ff2200720c */ /* 0x000fe40003f26270 */
[----:B------:R-:W-:-:S03]  /*6830*/  SHF.R.S32.HI R44, RZ, 0x1f, R47 ;  /* 0x0000001fff2c7819 */ /* 0x000fc6000001142f */
[----:B------:R0:W3:Y:S01]  /*6840*/  @P6 LDG.E.U8 R39, desc[UR26][R40.64] ;  /* 0x0000001a28276981 */ /* 0x0000e2000c1e1100 */
[----:B------:R-:W-:-:S03]  /*6850*/  IADD3 R34, P6, PT, R47, R20, RZ ;  /* 0x000000142f227210 */ /* 0x000fc60007fde0ff */
[----:B------:R-:W-:Y:S01]  /*6860*/  STL [R1+0x80], R189 ;  /* 0x000080bd01007387 */ /* 0x000fe20000100800 */
[----:B0-----:R-:W-:Y:S01]  /*6870*/  IMAD.MOV.U32 R41, RZ, RZ, R36 ;  /* 0x000000ffff297224 */ /* 0x001fe200078e0024 */
[----:B------:R-:W-:Y:S01]  /*6880*/  SHF.R.U64 R36, R18, 0x5, RZ ;  /* 0x0000000512247819 */ /* 0x000fe200000012ff */
[----:B------:R-:W-:Y:S02]  /*6890*/  IMAD.MOV.U32 R40, RZ, RZ, R35 ;  /* 0x000000ffff287224 */ /* 0x000fe400078e0023 */
[----:B------:R-:W-:Y:S01]  /*68a0*/  IMAD.X R35, R44, 0x1, R21, P6 ;  /* 0x000000012c237824 */ /* 0x000fe200030e0615 */
[----:B------:R-:W-:Y:S01]  /*68b0*/  LOP3.LUT P6, RZ, R36, 0x1, RZ, 0xc0, !PT ;  /* 0x0000000124ff7812 */ /* 0x000fe200078cc0ff */
[----:B------:R-:W-:Y:S04]  /*68c0*/  STL [R1+0x17c], R186 ;  /* 0x00017cba01007387 */ /* 0x000fe80000100800 */
[----:B------:R-:W-:Y:S01]  /*68d0*/  STL [R1+0x7c], R130 ;  /* 0x00007c8201007387 */ /* 0x000fe20000100800 */
[----:B------:R-:W-:-:S03]  /*68e0*/  PRMT R36, RZ, 0x7610, R36 ;  /* 0x00007610ff247816 */ /* 0x000fc60000000024 */
[----:B------:R-:W-:Y:S04]  /*68f0*/  STL [R1+0x178], R129 ;  /* 0x0001788101007387 */ /* 0x000fe80000100800 */
[----:B------:R-:W-:Y:S04]  /*6900*/  STL [R1+0x78], R128 ;  /* 0x0000788001007387 */ /* 0x000fe80000100800 */
[----:B------:R-:W-:Y:S04]  /*6910*/  STL [R1+0x174], R125 ;  /* 0x0001747d01007387 */ /* 0x000fe80000100800 */
[----:B------:R-:W-:Y:S01]  /*6920*/  STL [R1+0x74], R120 ;  /* 0x0000747801007387 */ /* 0x000fe20000100800 */
[----:B------:R-:W-:-:S03]  /*6930*/  @!P4 IMAD.MOV R41, RZ, RZ, -R41 ;  /* 0x000000ffff29c224 */ /* 0x000fc600078e0a29 */
[----:B------:R-:W-:Y:S01]  /*6940*/  STL [R1+0x170], R119 ;  /* 0x0001707701007387 */ /* 0x000fe20000100800 */
[----:B------:R-:W-:-:S03]  /*6950*/  ISETP.GE.AND P4, PT, R38, RZ, PT ;  /* 0x000000ff2600720c */ /* 0x000fc60003f86270 */
[----:B------:R-:W-:Y:S01]  /*6960*/  STL [R1+0x70], R114 ;  /* 0x0000707201007387 */ /* 0x000fe20000100800 */
[----:B------:R-:W-:-:S03]  /*6970*/  IMAD R38, R122, 0x3b, RZ ;  /* 0x0000003b7a267824 */ /* 0x000fc600078e02ff */
[----:B------:R-:W-:Y:S04]  /*6980*/  STL [R1+0x16c], R112 ;  /* 0x00016c7001007387 */ /* 0x000fe80000100800 */
[----:B------:R-:W-:Y:S04]  /*6990*/  STL [R1+0x6c], R108 ;  /* 0x00006c6c01007387 */ /* 0x000fe80000100800 */
[----:B------:R-:W-:Y:S01]  /*69a0*/  STL [R1+0x168], R106 ;  /* 0x0001686a01007387 */ /* 0x000fe20000100800 */
[----:B------:R-:W-:-:S03]  /*69b0*/  @!P2 IMAD.MOV R40, RZ, RZ, -R40 ;  /* 0x000000ffff28a224 */ /* 0x000fc600078e0a28 */
[----:B------:R-:W-:Y:S04]  /*69c0*/  STL [R1+0x68], R102 ;  /* 0x0000686601007387 */ /* 0x000fe80000100800 */
[----:B------:R0:W4:Y:S01]  /*69d0*/  @P6 LDG.E.U8 R36, desc[UR26][R34.64] ;  /* 0x0000001a22246981 */ /* 0x000122000c1e1100 */
[----:B------:R-:W-:-:S03]  /*69e0*/  ISETP.GE.AND P2, PT, R37, RZ, PT ;  /* 0x000000ff2500720c */ /* 0x000fc60003f46270 */
[----:B------:R-:W-:Y:S01]  /*69f0*/  STL [R1+0x164], R100 ;  /* 0x0001646401007387 */ /* 0x000fe20000100800 */
[----:B------:R-:W-:-:S03]  /*6a00*/  SHF.R.S32.HI R37, RZ, 0x1f, R38 ;  /* 0x0000001fff257819 */ /* 0x000fc60000011426 */
[----:B------:R-:W-:Y:S01]  /*6a10*/  STL [R1+0x60], R94 ;  /* 0x0000605e01007387 */ /* 0x000fe20000100800 */
[----:B0-----:R-:W-:-:S03]  /*6a20*/  IMAD.MOV.U32 R35, RZ, RZ, R29 ;  /* 0x000000ffff237224 */ /* 0x001fc600078e001d */
[----:B------:R-:W-:Y:S01]  /*6a30*/  STL [R1+0x160], R92 ;  /* 0x0001605c01007387 */ /* 0x000fe20000100800 */
[----:B------:R-:W-:Y:S01]  /*6a40*/  IMAD.MOV.U32 R34, RZ, RZ, R28 ;  /* 0x000000ffff227224 */ /* 0x000fe200078e001c */
[----:B------:R-:W-:Y:S01]  /*6a50*/  IADD3 R28, P6, PT, R38, R20, RZ ;  /* 0x00000014261c7210 */ /* 0x000fe20007fde0ff */
[----:B------:R-:W-:Y:S01]  /*6a60*/  @!P1 IMAD.MOV R35, RZ, RZ, -R35 ;  /* 0x000000ffff239224 */ /* 0x000fe200078e0a23 */
[----:B------:R-:W-:Y:S01]  /*6a70*/  STL [R1+0x5c], R90 ;  /* 0x00005c5a01007387 */ /* 0x000fe20000100800 */
[----:B------:R-:W-:-:S03]  /*6a80*/  ISETP.GE.AND P1, PT, R30, RZ, PT ;  /* 0x000000ff1e00720c */ /* 0x000fc60003f26270 */
[----:B------:R-:W-:Y:S01]  /*6a90*/  STL [R1+0x15c], R85 ;  /* 0x00015c5501007387 */ /* 0x000fe20000100800 */
[----:B------:R-:W-:-:S03]  /*6aa0*/  SHF.R.U64 R30, R18, 0x4, RZ ;  /* 0x00000004121e7819 */ /* 0x000fc600000012ff */
[----:B------:R-:W-:Y:S01]  /*6ab0*/  STL [R1+0x58], R81 ;  /* 0x0000585101007387 */ /* 0x000fe20000100800 */
[----:B------:R-:W-:-:S03]  /*6ac0*/  IMAD.X R29, R37, 0x1, R21, P6 ;  /* 0x00000001251d7824 */ /* 0x000fc600030e0615 */
[----:B------:R-:W-:Y:S01]  /*6ad0*/  STL [R1+0x158], R80 ;  /* 0x0001585001007387 */ /* 0x000fe20000100800 */
[----:B------:R-:W-:-:S03]  /*6ae0*/  LOP3.LUT P6, RZ, R30, 0x1, RZ, 0xc0, !PT ;  /* 0x000000011eff7812 */ /* 0x000fc600078cc0ff */
[----:B------:R-:W-:Y:S04]  /*6af0*/  STL [R1+0x54], R75 ;  /* 0x0000544b01007387 */ /* 0x000fe80000100800 */
[----:B------:R-:W-:Y:S04]  /*6b00*/  STL [R1+0x154], R73 ;  /* 0x0001544901007387 */ /* 0x000fe80000100800 */
[----:B------:R-:W-:Y:S04]  /*6b10*/  STL [R1+0x50], R71 ;  /* 0x0000504701007387 */ /* 0x000fe80000100800 */
[----:B------:R-:W-:Y:S04]  /*6b20*/  STL [R1+0x150], R66 ;  /* 0x0001504201007387 */ /* 0x000fe80000100800 */
[----:B------:R-:W-:Y:S04]  /*6b30*/  STL [R1+0x4c], R65 ;  /* 0x00004c4101007387 */ /* 0x000fe80000100800 */
[----:B------:R-:W-:Y:S04]  /*6b40*/  STL [R1+0x14c], R61 ;  /* 0x00014c3d01007387 */ /* 0x000fe80000100800 */
[----:B------:R-:W-:Y:S01]  /*6b50*/  STL [R1+0x48], R59 ;  /* 0x0000483b01007387 */ /* 0x000fe20000100800 */
[----:B------:R-:W-:-:S03]  /*6b60*/  PRMT R30, RZ, 0x7610, R30 ;  /* 0x00007610ff1e7816 */ /* 0x000fc6000000001e */
[----:B------:R-:W-:Y:S04]  /*6b70*/  STL [R1+0x148], R55 ;  /* 0x0001483701007387 */ /* 0x000fe80000100800 */
[----:B------:R-:W-:Y:S04]  /*6b80*/  STL [R1+0x40], R53 ;  /* 0x0000403501007387 */ /* 0x000fe80000100800 */
[----:B------:R-:W-:Y:S04]  /*6b90*/  STL [R1+0x144], R50 ;  /* 0x0001443201007387 */ /* 0x000fe80000100800 */
[----:B------:R-:W-:Y:S04]  /*6ba0*/  STL [R1+0x3c], R47 ;  /* 0x00003c2f01007387 */ /* 0x000fe80000100800 */
[----:B------:R-:W-:Y:S04]  /*6bb0*/  STL [R1+0x140], R44 ;  /* 0x0001402c01007387 */ /* 0x000fe80000100800 */
[----:B------:R0:W-:Y:S04]  /*6bc0*/  STL [R1+0x38], R38 ;  /* 0x0000382601007387 */ /* 0x0001e80000100800 */
[----:B------:R1:W5:Y:S01]  /*6bd0*/  @P6 LDG.E.U8 R30, desc[UR26][R28.64] ;  /* 0x0000001a1c1e6981 */ /* 0x000362000c1e1100 */
[----:B0-----:R-:W-:-:S03]  /*6be0*/  IMAD R38, R122, 0x3c, RZ ;  /* 0x0000003c7a267824 */ /* 0x001fc600078e02ff */
[----:B------:R0:W-:Y:S01]  /*6bf0*/  STL [R1+0x13c], R37 ;  /* 0x00013c2501007387 */ /* 0x0001e20000100800 */
[----:B-1----:R-:W-:Y:S01]  /*6c00*/  IMAD.MOV.U32 R29, RZ, RZ, R26 ;  /* 0x000000ffff1d7224 */ /* 0x002fe200078e001a */
[----:B------:R-:W-:Y:S01]  /*6c10*/  IADD3 R26, P6, PT, R38, R20, RZ ;  /* 0x00000014261a7210 */ /* 0x000fe20007fde0ff */
[----:B------:R-:W-:Y:S01]  /*6c20*/  @!P2 IMAD.MOV R32, RZ, RZ, -R32 ;  /* 0x000000ffff20a224 */ /* 0x000fe200078e0a20 */
[----:B------:R-:W-:Y:S02]  /*6c30*/  SHF.R.U64 R28, R18, 0x3, RZ ;  /* 0x00000003121c7819 */ /* 0x000fe400000012ff */
[----:B0-----:R-:W-:Y:S02]  /*6c40*/  SHF.R.S32.HI R37, RZ, 0x1f, R38 ;  /* 0x0000001fff257819 */ /* 0x001fe40000011426 */
[----:B------:R-:W-:Y:S01]  /*6c50*/  ISETP.GE.AND P2, PT, R31, RZ, PT ;  /* 0x000000ff1f00720c */ /* 0x000fe20003f46270 */
[----:B------:R-:W-:Y:S02]  /*6c60*/  IMAD.MOV.U32 R31, RZ, RZ, R27 ;  /* 0x000000ffff1f7224 */ /* 0x000fe400078e001b */
[----:B------:R-:W-:Y:S01]  /*6c70*/  IMAD.X R27, R37, 0x1, R21, P6 ;  /* 0x00000001251b7824 */ /* 0x000fe200030e0615 */
[----:B------:R-:W-:-:S02]  /*6c80*/  LOP3.LUT P6, RZ, R28, 0x1, RZ, 0xc0, !PT ;  /* 0x000000011cff7812 */ /* 0x000fc400078cc0ff */
[----:B------:R-:W-:Y:S01]  /*6c90*/  PRMT R28, RZ, 0x7610, R28 ;  /* 0x00007610ff1c7816 */ /* 0x000fe2000000001c */
[----:B------:R-:W-:Y:S01]  /*6ca0*/  IMAD R44, R122, 0x3d, RZ ;  /* 0x0000003d7a2c7824 */ /* 0x000fe200078e02ff */
[----:B------:R0:W-:Y:S04]  /*6cb0*/  STL [R1+0x34], R38 ;  /* 0x0000342601007387 */ /* 0x0001e80000100800 */
[----:B------:R1:W-:Y:S05]  /*6cc0*/  STL [R1+0x138], R37 ;  /* 0x0001382501007387 */ /* 0x0003ea0000100800 */
[----:B------:R1:W5:Y:S01]  /*6cd0*/  @P6 LDG.E.U8 R28, desc[UR26][R26.64] ;  /* 0x0000001a1a1c6981 */ /* 0x000362000c1e1100 */
[----:B0-----:R-:W-:Y:S01]  /*6ce0*/  SHF.R.S32.HI R38, RZ, 0x1f, R44 ;  /* 0x0000001fff267819 */ /* 0x001fe2000001142c */
[----:B-1----:R-:W-:Y:S01]  /*6cf0*/  IMAD.MOV.U32 R37, RZ, RZ, R24 ;  /* 0x000000ffff257224 */ /* 0x002fe200078e0018 */
[----:B------:R-:W-:Y:S01]  /*6d00*/  SHF.R.U64 R24, R18, 0x2, RZ ;  /* 0x0000000212187819 */ /* 0x000fe200000012ff */
[----:B------:R-:W-:Y:S01]  /*6d10*/  IMAD.MOV.U32 R26, RZ, RZ, R22 ;  /* 0x000000ffff1a7224 */ /* 0x000fe200078e0016 */
[----:B------:R-:W-:Y:S01]  /*6d20*/  IADD3 R22, P6, PT, R44, R20, RZ ;  /* 0x000000142c167210 */ /* 0x000fe20007fde0ff */
[----:B------:R-:W-:-:S04]  /*6d30*/  IMAD.MOV.U32 R27, RZ, RZ, R23 ;  /* 0x000000ffff1b7224 */ /* 0x000fc800078e0017 */
[----:B------:R-:W-:Y:S01]  /*6d40*/  IMAD.X R23, R38, 0x1, R21, P6 ;  /* 0x0000000126177824 */ /* 0x000fe200030e0615 */
[----:B------:R-:W-:Y:S01]  /*6d50*/  LOP3.LUT P6, RZ, R24, 0x1, RZ, 0xc0, !PT ;  /* 0x0000000118ff7812 */ /* 0x000fe200078cc0ff */
[----:B------:R-:W-:Y:S01]  /*6d60*/  @!P2 IMAD.MOV R26, RZ, RZ, -R26 ;  /* 0x000000ffff1aa224 */ /* 0x000fe200078e0a1a */
[----:B------:R-:W-:Y:S02]  /*6d70*/  ISETP.GE.AND P2, PT, R139, RZ, PT ;  /* 0x000000ff8b00720c */ /* 0x000fe40003f46270 */
[----:B------:R-:W-:Y:S01]  /*6d80*/  PRMT R24, RZ, 0x7610, R24 ;  /* 0x00007610ff187816 */ /* 0x000fe20000000018 */
[----:B------:R0:W-:Y:S01]  /*6d90*/  STL [R1+0x30], R44 ;  /* 0x0000302c01007387 */ /* 0x0001e20000100800 */
[----:B------:R-:W-:-:S07]  /*6da0*/  SHF.R.U64 R18, R18, 0x1, RZ ;  /* 0x0000000112127819 */ /* 0x000fce00000012ff */
[----:B------:R1:W5:Y:S01]  /*6db0*/  @P6 LDG.E.U8 R24, desc[UR26][R22.64] ;  /* 0x0000001a16186981 */ /* 0x000362000c1e1100 */
[----:B0-----:R-:W-:Y:S02]  /*6dc0*/  IMAD R44, R122, 0x3e, RZ ;  /* 0x0000003e7a2c7824 */ /* 0x001fe400078e02ff */
[----:B------:R-:W-:Y:S01]  /*6dd0*/  @!P2 IMAD.MOV R147, RZ, RZ, -R147 ;  /* 0x000000ffff93a224 */ /* 0x000fe200078e0a93 */
[----:B------:R-:W-:Y:S01]  /*6de0*/  LOP3.LUT P2, RZ, R18, 0x1, RZ, 0xc0, !PT ;  /* 0x0000000112ff7812 */ /* 0x000fe2000784c0ff */
[----:B------:R0:W-:Y:S01]  /*6df0*/  STL [R1+0x134], R38 ;  /* 0x0001342601007387 */ /* 0x0001e20000100800 */
[----:B-1----:R-:W-:-:S03]  /*6e00*/  IADD3 R22, P6, PT, R44, R20, RZ ;  /* 0x000000142c167210 */ /* 0x002fc60007fde0ff */
[----:B------:R-:W-:Y:S01]  /*6e10*/  STL [R1+0x2c], R44 ;  /* 0x00002c2c01007387 */ /* 0x000fe20000100800 */
[----:B------:R-:W-:Y:S02]  /*6e20*/  PRMT R18, RZ, 0x7610, R18 ;  /* 0x00007610ff127816 */ /* 0x000fe40000000012 */
[----:B0-----:R-:W-:-:S05]  /*6e30*/  SHF.R.S32.HI R38, RZ, 0x1f, R44 ;  /* 0x0000001fff267819 */ /* 0x001fca000001142c */
[----:B------:R0:W-:Y:S01]  /*6e40*/  STL [R1+0x130], R38 ;  /* 0x0001302601007387 */ /* 0x0001e20000100800 */
[----:B------:R-:W-:-:S05]  /*6e50*/  IMAD.X R23, R38, 0x1, R21, P6 ;  /* 0x0000000126177824 */ /* 0x000fca00030e0615 */
[----:B------:R1:W5:Y:S01]  /*6e60*/  @P2 LDG.E.U8 R18, desc[UR26][R22.64] ;  /* 0x0000001a16122981 */ /* 0x000362000c1e1100 */
[----:B0-----:R-:W-:-:S05]  /*6e70*/  IMAD R38, R122, 0x3f, RZ ;  /* 0x0000003f7a267824 */ /* 0x001fca00078e02ff */
[----:B------:R-:W-:Y:S02]  /*6e80*/  IADD3 R20, P2, PT, R38, R20, RZ ;  /* 0x0000001426147210 */ /* 0x000fe40007f5e0ff */
[----:B-1----:R-:W-:Y:S02]  /*6e90*/  SHF.R.S32.HI R23, RZ, 0x1f, R38 ;  /* 0x0000001fff177819 */ /* 0x002fe40000011426 */
[----:B------:R-:W-:-:S03]  /*6ea0*/  PRMT R22, RZ, 0x7610, R22 ;  /* 0x00007610ff167816 */ /* 0x000fc60000000016 */
[----:B------:R-:W-:-:S05]  /*6eb0*/  IMAD.X R21, R23, 0x1, R21, P2 ;  /* 0x0000000117157824 */ /* 0x000fca00010e0615 */
[----:B------:R-:W5:Y:S01]  /*6ec0*/  @!P5 LDG.E.U8 R22, desc[UR26][R20.64] ;  /* 0x0000001a1416d981 */ /* 0x000f62000c1e1100 */
[----:B------:R-:W-:-:S04]  /*6ed0*/  @!UP1 UIADD3 UR4, UPT, UPT, -UR7, 0x100000, URZ ;  /* 0x0010000007049890 */ /* 0x000fc8000fffe1ff */
[----:B------:R-:W-:Y:S02]  /*6ee0*/  @!UP1 USHF.L.U32 UR5, UR4, 0xb, URZ ;  /* 0x0000000b04059899 */ /* 0x000fe400080006ff */
[----:B------:R-:W-:Y:S01]  /*6ef0*/  @!UP1 USHF.L.U32 UR4, UR4, 0x1, URZ ;  /* 0x0000000104049899 */ /* 0x000fe200080006ff */
[----:B------:R-:W-:Y:S01]  /*6f00*/  @!P0 IMAD.MOV R34, RZ, RZ, -R34 ;  /* 0x000000ffff228224 */ /* 0x000fe200078e0a22 */
[----:B------:R-:W-:Y:S01]  /*6f10*/  ISETP.GE.AND P0, PT, R161, RZ, PT ;  /* 0x000000ffa100720c */ /* 0x000fe20003f06270 */
[----:B------:R-:W-:Y:S01]  /*6f20*/  VOTEU.ALL UP2, P3 ;  /* 0x0000000000ff7886 */ /* 0x000fe20001840000 */
[C---:B------:R-:W-:Y:S02]  /*6f30*/  LOP3.LUT R130, R188.reuse, 0x10, RZ, 0x3c, !PT ;  /* 0x00000010bc827812 */ /* 0x040fe400078e3cff */
[C---:B------:R-:W-:Y:S02]  /*6f40*/  LOP3.LUT R129, R188.reuse, 0x20, RZ, 0x3c, !PT ;  /* 0x00000020bc817812 */ /* 0x040fe400078e3cff */
[----:B------:R-:W-:Y:S01]  /*6f50*/  LOP3.LUT R128, R188, 0x30, RZ, 0x3c, !PT ;  /* 0x00000030bc807812 */ /* 0x000fe200078e3cff */
[----:B------:R-:W-:Y:S01]  /*6f60*/  @!P4 IMAD.MOV R25, RZ, RZ, -R25 ;  /* 0x000000ffff19c224 */ /* 0x000fe200078e0a19 */
[----:B------:R-:W-:Y:S01]  /*6f70*/  ISETP.GE.AND P2, PT, R149, RZ, PT ;  /* 0x000000ff9500720c */ /* 0x000fe20003f46270 */
[----:B------:R0:W-:Y:S01]  /*6f80*/  STL [R1+0x28], R38 ;  /* 0x0000282601007387 */ /* 0x0001e20000100800 */
[----:B------:R1:W3:Y:S01]  /*6f90*/  @!UP2 SYNCS.EXCH.64 URZ, [UR13+0x8008], UR4 ;  /* 0x008008040dffa5b2 */ /* 0x0002e20008000100 */
[----:B------:R-:W-:Y:S01]  /*6fa0*/  @!P1 IMAD.MOV R31, RZ, RZ, -R31 ;  /* 0x000000ffff1f9224 */ /* 0x000fe200078e0a1f */
[----:B------:R-:W-:Y:S01]  /*6fb0*/  ISETP.GE.AND P6, PT, R154, RZ, PT ;  /* 0x000000ff9a00720c */ /* 0x000fe20003fc6270 */
[----:B------:R-:W-:Y:S01]  /*6fc0*/  STS.U8 [R188+UR13], R175 ;  /* 0x000000afbc007988 */ /* 0x000fe2000800000d */
[----:B------:R-:W-:Y:S01]  /*6fd0*/  ISETP.GE.AND P5, PT, R153, RZ, PT ;  /* 0x000000ff9900720c */ /* 0x000fe20003fa6270 */
[----:B------:R-:W3:Y:S02]  /*6fe0*/  LDCU UR7, c[0x0][0x3b0] ;  /* 0x00007600ff0777ac */ /* 0x000ee40008000800 */
[----:B--2---:R-:W-:Y:S04]  /*6ff0*/  STS.U8 [R188+UR13+0x400], R174 ;  /* 0x000400aebc007988 */ /* 0x004fe8000800000d */
[----:B------:R-:W-:Y:S01]  /*7000*/  STS.U8 [R188+UR13+0xc00], R173 ;  /* 0x000c00adbc007988 */ /* 0x000fe2000800000d */
[----:B------:R-:W-:Y:S01]  /*7010*/  @!P0 IMAD.MOV R29, RZ, RZ, -R29 ;  /* 0x000000ffff1d8224 */ /* 0x000fe200078e0a1d */
[----:B------:R-:W-:Y:S01]  /*7020*/  ISETP.GE.AND P4, PT, R164, RZ, PT ;  /* 0x000000ffa400720c */ /* 0x000fe20003f86270 */
[----:B------:R-:W-:Y:S01]  /*7030*/  @!P2 IMAD.MOV R143, RZ, RZ, -R143 ;  /* 0x000000ffff8fa224 */ /* 0x000fe200078e0a8f */
[----:B------:R-:W-:Y:S01]  /*7040*/  STS.U8 [R188+UR13+0x1000], R169 ;  /* 0x001000a9bc007988 */ /* 0x000fe2000800000d */
[----:B------:R-:W-:Y:S01]  /*7050*/  ISETP.GE.AND P0, PT, R162, RZ, PT ;  /* 0x000000ffa200720c */ /* 0x000fe20003f06270 */
[----:B-1----:R-:W1:Y:S02]  /*7060*/  LDCU UR4, c[0x0][0x3b0] ;  /* 0x00007600ff0477ac */ /* 0x002e640008000800 */
[----:B------:R-:W-:Y:S01]  /*7070*/  STS.U8 [R188+UR13+0x1400], R167 ;  /* 0x001400a7bc007988 */ /* 0x000fe2000800000d */
[----:B0-----:R-:W-:Y:S01]  /*7080*/  LOP3.LUT R38, R188, 0x40, RZ, 0x3c, !PT ;  /* 0x00000040bc267812 */ /* 0x001fe200078e3cff */
[----:B------:R-:W0:Y:S02]  /*7090*/  LDCU UR5, c[0x0][0x3b0] ;  /* 0x00007600ff0577ac */ /* 0x000e240008000800 */
[----:B------:R-:W-:Y:S04]  /*70a0*/  STS.U8 [R188+UR13+0x1800], R163 ;  /* 0x001800a3bc007988 */ /* 0x000fe8000800000d */
[----:B------:R-:W-:Y:S04]  /*70b0*/  STS.U8 [R188+UR13+0x1c00], R16 ;  /* 0x001c0010bc007988 */ /* 0x000fe8000800000d */
[----:B------:R-:W-:Y:S04]  /*70c0*/  STS.U8 [R188+UR13+0x800], R17 ;  /* 0x00080011bc007988 */ /* 0x000fe8000800000d */
[----:B------:R-:W-:Y:S04]  /*70d0*/  STS.U8 [R130+UR13+0x80], R176 ;  /* 0x000080b082007988 */ /* 0x000fe8000800000d */
[----:B------:R-:W-:Y:S04]  /*70e0*/  STS.U8 [R130+UR13+0x480], R172 ;  /* 0x000480ac82007988 */ /* 0x000fe8000800000d */
[----:B------:R-:W-:Y:S04]  /*70f0*/  STS.U8 [R130+UR13+0x880], R14 ;  /* 0x0008800e82007988 */ /* 0x000fe8000800000d */
[----:B---3--:R-:W-:Y:S04]  /*7100*/  STS.U8 [R130+UR13+0xc80], R15 ;  /* 0x000c800f82007988 */ /* 0x008fe8000800000d */
[----:B------:R-:W-:Y:S04]  /*7110*/  STS.U8 [R130+UR13+0x1080], R133 ;  /* 0x0010808582007988 */ /* 0x000fe8000800000d */
[----:B------:R-:W-:Y:S04]  /*7120*/  STS.U8 [R130+UR13+0x1480], R127 ;  /* 0x0014807f82007988 */ /* 0x000fe8000800000d */
[----:B------:R-:W-:Y:S04]  /*7130*/  STS.U8 [R130+UR13+0x1880], R84 ;  /* 0x0018805482007988 */ /* 0x000fe8000800000d */
[----:B------:R-:W-:Y:S04]  /*7140*/  STS.U8 [R130+UR13+0x1c80], R39 ;  /* 0x001c802782007988 */ /* 0x000fe8000800000d */
[----:B------:R-:W-:Y:S01]  /*7150*/  STS.U8 [R129+UR13+0x100], R177 ;  /* 0x000100b181007988 */ /* 0x000fe2000800000d */
[----:B------:R-:W-:-:S03]  /*7160*/  @!P0 IMAD.MOV R37, RZ, RZ, -R37 ;  /* 0x000000ffff258224 */ /* 0x000fc600078e0a25 */
[----:B------:R-:W-:Y:S01]  /*7170*/  STS.U8 [R129+UR13+0x500], R171 ;  /* 0x000500ab81007988 */ /* 0x000fe2000800000d */
[----:B------:R-:W-:-:S03]  /*7180*/  ISETP.GE.AND P0, PT, R159, RZ, PT ;  /* 0x000000ff9f00720c */ /* 0x000fc60003f06270 */
[----:B------:R-:W-:Y:S04]  /*7190*/  STS.U8 [R129+UR13+0x900], R12 ;  /* 0x0009000c81007988 */ /* 0x000fe8000800000d */
[----:B------:R-:W-:Y:S04]  /*71a0*/  STS.U8 [R129+UR13+0xd00], R13 ;  /* 0x000d000d81007988 */ /* 0x000fe8000800000d */
[----:B------:R-:W-:Y:S04]  /*71b0*/  STS.U8 [R129+UR13+0x1100], R135 ;  /* 0x0011008781007988 */ /* 0x000fe8000800000d */
[----:B------:R2:W-:Y:S04]  /*71c0*/  STS.U8 [R129+UR13+0x1500], R124 ;  /* 0x0015007c81007988 */ /* 0x0005e8000800000d */
[----:B------:R-:W-:Y:S04]  /*71d0*/  STS.U8 [R129+UR13+0x1900], R79 ;  /* 0x0019004f81007988 */ /* 0x000fe8000800000d */
[----:B----4-:R-:W-:Y:S04]  /*71e0*/  STS.U8 [R129+UR13+0x1d00], R36 ;  /* 0x001d002481007988 */ /* 0x010fe8000800000d */
[----:B------:R-:W-:Y:S01]  /*71f0*/  STS.U8 [R128+UR13+0x180], R178 ;  /* 0x000180b280007988 */ /* 0x000fe2000800000d */
[----:B------:R-:W-:-:S03]  /*7200*/  ISETP.GE.AND P1, PT, R137, RZ, PT ;  /* 0x000000ff8900720c */ /* 0x000fc60003f26270 */
[----:B------:R-:W-:Y:S04]  /*7210*/  STS.U8 [R128+UR13+0x580], R170 ;  /* 0x000580aa80007988 */ /* 0x000fe8000800000d */
[----:B------:R-:W-:Y:S04]  /*7220*/  STS.U8 [R128+UR13+0x980], R10 ;  /* 0x0009800a80007988 */ /* 0x000fe8000800000d */
[----:B------:R-:W-:Y:S04]  /*7230*/  STS.U8 [R128+UR13+0xd80], R11 ;  /* 0x000d800b80007988 */ /* 0x000fe8000800000d */
[----:B-----5:R-:W-:Y:S04]  /*7240*/  STS.U8 [R128+UR13+0x1180], R136 ;  /* 0x0011808880007988 */ /* 0x020fe8000800000d */
[----:B------:R-:W-:Y:S04]  /*7250*/  STS.U8 [R128+UR13+0x1580], R115 ;  /* 0x0015807380007988 */ /* 0x000fe8000800000d */
[----:B------:R-:W-:Y:S01]  /*7260*/  STS.U8 [R128+UR13+0x1980], R69 ;  /* 0x0019804580007988 */ /* 0x000fe2000800000d */
[----:B------:R-:W-:Y:S01]  /*7270*/  @!P0 IMAD.MOV R146, RZ, RZ, -R146 ;  /* 0x000000ffff928224 */ /* 0x000fe200078e0a92 */
[----:B------:R-:W-:-:S02]  /*7280*/  ISETP.GE.AND P0, PT, R151, RZ, PT ;  /* 0x000000ff9700720c */ /* 0x000fc40003f06270 */
[----:B------:R3:W-:Y:S01]  /*7290*/  STL [R1+0x12c], R23 ;  /* 0x00012c1701007387 */ /* 0x0007e20000100800 */
[----:B------:R-:W-:Y:S01]  /*72a0*/  ISETP.NE.AND P2, PT, R19, RZ, PT ;  /* 0x000000ff1300720c */ /* 0x000fe20003f45270 */
[----:B------:R-:W-:Y:S01]  /*72b0*/  @!P4 IMAD.MOV R27, RZ, RZ, -R27 ;  /* 0x000000ffff1bc224 */ /* 0x000fe200078e0a1b */
[----:B--2---:R-:W-:Y:S01]  /*72c0*/  LOP3.LUT R124, R187, 0x3f, RZ, 0xc0, !PT ;  /* 0x0000003fbb7c7812 */ /* 0x004fe200078ec0ff */
[----:B------:R-:W-:Y:S01]  /*72d0*/  @!P1 IMAD.MOV R148, RZ, RZ, -R148 ;  /* 0x000000ffff949224 */ /* 0x000fe200078e0a94 */
[----:B------:R-:W-:Y:S02]  /*72e0*/  LOP3.LUT R19, RZ, R19, RZ, 0x33, !PT ;  /* 0x00000013ff137212 */ /* 0x000fe400078e33ff */
[----:B---3--:R-:W-:Y:S02]  /*72f0*/  LOP3.LUT R23, R188, 0x50, RZ, 0x3c, !PT ;  /* 0x00000050bc177812 */ /* 0x008fe400078e3cff */
[----:B------:R-:W-:Y:S02]  /*7300*/  ISETP.GE.AND P4, PT, R140, RZ, PT ;  /* 0x000000ff8c00720c */ /* 0x000fe40003f86270 */
[----:B------:R-:W-:Y:S01]  /*7310*/  ISETP.GE.AND P1, PT, R158, RZ, PT ;  /* 0x000000ff9e00720c */ /* 0x000fe20003f26270 */
[----:B------:R-:W-:Y:S01]  /*7320*/  IMAD R241, R124, R123, RZ ;  /* 0x0000007b7cf17224 */ /* 0x000fe200078e02ff */
[C---:B------:R-:W-:Y:S01]  /*7330*/  SEL R126, R19.reuse, R126, !P2 ;  /* 0x0000007e137e7207 */ /* 0x040fe20005000000 */
[----:B------:R-:W-:Y:S01]  /*7340*/  @!P0 IMAD.MOV R141, RZ, RZ, -R141 ;  /* 0x000000ffff8d8224 */ /* 0x000fe200078e0a8d */
[----:B------:R-:W-:-:S02]  /*7350*/  SEL R118, R19, R118, !P2 ;  /* 0x0000007613767207 */ /* 0x000fc40005000000 */
[----:B------:R-:W-:Y:S01]  /*7360*/  SEL R111, R19, R111, !P2 ;  /* 0x0000006f136f7207 */ /* 0x000fe20005000000 */
[----:B------:R-:W-:Y:S01]  /*7370*/  IMAD R126, R126, UR6, RZ ;  /* 0x000000067e7e7c24 */ /* 0x000fe2000f8e02ff */
[----:B------:R-:W-:Y:S01]  /*7380*/  IADD3 R243, P0, PT, R241, UR22, RZ ;  /* 0x00000016f1f37c10 */ /* 0x000fe2000ff1e0ff */
[----:B------:R-:W-:Y:S01]  /*7390*/  @!P6 IMAD.MOV R144, RZ, RZ, -R144 ;  /* 0x000000ffff90e224 */ /* 0x000fe200078e0a90 */
[----:B------:R-:W-:Y:S01]  /*73a0*/  STS.U8 [R128+UR13+0x1d80], R30 ;  /* 0x001d801e80007988 */ /* 0x000fe2000800000d */
[----:B------:R-:W-:Y:S01]  /*73b0*/  @!P4 IMAD.MOV R138, RZ, RZ, -R138 ;  /* 0x000000ffff8ac224 */ /* 0x000fe200078e0a8a */
[----:B------:R-:W-:Y:S01]  /*73c0*/  SEL R99, R19, R99, !P2 ;  /* 0x0000006313637207 */ /* 0x000fe20005000000 */
[----:B------:R-:W-:Y:S01]  /*73d0*/  IMAD R111, R111, UR6, RZ ;  /* 0x000000066f6f7c24 */ /* 0x000fe2000f8e02ff */
[----:B------:R-:W-:Y:S01]  /*73e0*/  STS.U8 [R38+UR13+0x200], R179 ;  /* 0x000200b326007988 */ /* 0x000fe2000800000d */
[----:B------:R-:W-:Y:S01]  /*73f0*/  @!P1 IMAD.MOV R145, RZ, RZ, -R145 ;  /* 0x000000ffff919224 */ /* 0x000fe200078e0a91 */
[C---:B------:R-:W-:Y:S01]  /*7400*/  SEL R89, R19.reuse, R89, !P2 ;  /* 0x0000005913597207 */ /* 0x040fe20005000000 */
[----:B------:R-:W-:Y:S01]  /*7410*/  @!P5 IMAD.MOV R132, RZ, RZ, -R132 ;  /* 0x000000ffff84d224 */ /* 0x000fe200078e0a84 */
[----:B------:R-:W-:Y:S01]  /*7420*/  STS.U8 [R38+UR13+0x600], R168 ;  /* 0x000600a826007988 */ /* 0x000fe2000800000d */
[----:B------:R-:W-:Y:S01]  /*7430*/  SEL R105, R19, R105, !P2 ;  /* 0x0000006913697207 */ /* 0x000fe20005000000 */
[----:B------:R-:W2:Y:S02]  /*7440*/  LDCU UR22, c[0x0][0x3b0] ;  /* 0x00007600ff1677ac */ /* 0x000ea40008000800 */
[----:B------:R3:W-:Y:S04]  /*7450*/  STS.U8 [R38+UR13+0xa00], R8 ;  /* 0x000a000826007988 */ /* 0x0007e8000800000d */
[----:B------:R-:W-:Y:S04]  /*7460*/  STS.U8 [R38+UR13+0xe00], R9 ;  /* 0x000e000926007988 */ /* 0x000fe8000800000d */
[----:B------:R-:W-:Y:S04]  /*7470*/  STS.U8 [R38+UR13+0x1200], R134 ;  /* 0x0012008626007988 */ /* 0x000fe8000800000d */
[----:B------:R-:W-:Y:S04]  /*7480*/  STS.U8 [R38+UR13+0x1600], R109 ;  /* 0x0016006d26007988 */ /* 0x000fe8000800000d */
[----:B------:R-:W-:Y:S01]  /*7490*/  STS.U8 [R38+UR13+0x1a00], R63 ;  /* 0x001a003f26007988 */ /* 0x000fe2000800000d */
[----:B---3--:R-:W-:-:S03]  /*74a0*/  LOP3.LUT R8, R188, 0x60, RZ, 0x3c, !PT ;  /* 0x00000060bc087812 */ /* 0x008fc600078e3cff */
[----:B------:R-:W-:Y:S04]  /*74b0*/  STS.U8 [R38+UR13+0x1e00], R28 ;  /* 0x001e001c26007988 */ /* 0x000fe8000800000d */
        /* <DEDUP_REMOVED lines=9> */
[----:B------:R-:W-:Y:S01]  /*7550*/  STS.U8 [R8+UR13+0x700], R165 ;  /* 0x000700a508007988 */ /* 0x000fe2000800000d */
[----:B------:R-:W-:-:S03]  /*7560*/  LEA.HI.X.SX32 R241, R241, UR23, 0x1, P0 ;  /* 0x00000017f1f17c11 */ /* 0x000fc600080f0eff */
[----:B------:R-:W-:Y:S04]  /*7570*/  STS.U8 [R8+UR13+0xb00], R4 ;  /* 0x000b000408007988 */ /* 0x000fe8000800000d */
[----:B------:R-:W-:Y:S01]  /*7580*/  STS.U8 [R8+UR13+0xf00], R5 ;  /* 0x000f000508007988 */ /* 0x000fe2000800000d */
[----:B------:R-:W-:-:S03]  /*7590*/  ISETP.GE.AND P4, PT, R150, RZ, PT ;  /* 0x000000ff9600720c */ /* 0x000fc60003f86270 */
[----:B------:R3:W-:Y:S01]  /*75a0*/  STS.U8 [R8+UR13+0x1300], R87 ;  /* 0x0013005708007988 */ /* 0x0007e2000800000d */
[----:B------:R-:W-:Y:S02]  /*75b0*/  ISETP.GE.AND P1, PT, R152, RZ, PT ;  /* 0x000000ff9800720c */ /* 0x000fe40003f26270 */
[----:B------:R-:W-:Y:S01]  /*75c0*/  ISETP.GE.AND P6, PT, R155, RZ, PT ;  /* 0x000000ff9b00720c */ /* 0x000fe20003fc6270 */
[----:B------:R-:W-:Y:S02]  /*75d0*/  IMAD R99, R99, UR6, RZ ;  /* 0x0000000663637c24 */ /* 0x000fe4000f8e02ff */
[----:B---3--:R-:W-:Y:S01]  /*75e0*/  IMAD R87, R118, UR6, RZ ;  /* 0x0000000676577c24 */ /* 0x008fe2000f8e02ff */
[----:B------:R-:W-:-:S04]  /*75f0*/  IADD3 R118, P0, PT, R126, R243, RZ ;  /* 0x000000f37e767210 */ /* 0x000fc80007f1e0ff */
[----:B------:R-:W-:Y:S02]  /*7600*/  LEA.HI.X.SX32 R119, R126, R241, 0x1, P0 ;  /* 0x000000f17e777211 */ /* 0x000fe400000f0eff */
[----:B------:R-:W-:Y:S01]  /*7610*/  IADD3 R120, P0, PT, R111, R243, RZ ;  /* 0x000000f36f787210 */ /* 0x000fe20007f1e0ff */
[----:B------:R-:W-:Y:S01]  /*7620*/  IMAD R109, R89, UR17, RZ ;  /* 0x00000011596d7c24 */ /* 0x000fe2000f8e02ff */
[----:B------:R-:W-:Y:S02]  /*7630*/  SEL R74, R19, R74, !P2 ;  /* 0x0000004a134a7207 */ /* 0x000fe40005000000 */
[----:B------:R-:W-:Y:S02]  /*7640*/  LEA.HI.X.SX32 R115, R111, R241, 0x1, P0 ;  /* 0x000000f16f737211 */ /* 0x000fe400000f0eff */
[----:B------:R-:W-:Y:S02]  /*7650*/  IADD3 R55, P0, PT, R99, R243, RZ ;  /* 0x000000f363377210 */ /* 0x000fe40007f1e0ff */
[----:B------:R-:W-:-:S02]  /*7660*/  SEL R116, R19, R116, !P2 ;  /* 0x0000007413747207 */ /* 0x000fc40005000000 */
[C---:B------:R-:W-:Y:S02]  /*7670*/  SEL R110, R19.reuse, R110, !P2 ;  /* 0x0000006e136e7207 */ /* 0x040fe40005000000 */
[C---:B------:R-:W-:Y:S01]  /*7680*/  SEL R113, R19.reuse, R113, !P2 ;  /* 0x0000007113717207 */ /* 0x040fe20005000000 */
[----:B------:R-:W-:Y:S01]  /*7690*/  @!P4 IMAD.MOV R142, RZ, RZ, -R142 ;  /* 0x000000ffff8ec224 */ /* 0x000fe200078e0a8e */
[C---:B------:R-:W-:Y:S02]  /*76a0*/  SEL R34, R19.reuse, R34, !P2 ;  /* 0x0000002213227207 */ /* 0x040fe40005000000 */
[----:B------:R-:W-:Y:S01]  /*76b0*/  LOP3.LUT R6, R188, 0x70, RZ, 0x3c, !PT ;  /* 0x00000070bc067812 */ /* 0x000fe200078e3cff */
[----:B------:R-:W-:Y:S01]  /*76c0*/  @!P1 IMAD.MOV R157, RZ, RZ, -R157 ;  /* 0x000000ffff9d9224 */ /* 0x000fe200078e0a9d */
[C---:B------:R-:W-:Y:S01]  /*76d0*/  SEL R49, R19.reuse, R49, !P2 ;  /* 0x0000003113317207 */ /* 0x040fe20005000000 */
[----:B------:R-:W-:Y:S01]  /*76e0*/  STS.U8 [R8+UR13+0x1700], R97 ;  /* 0x0017006108007988 */ /* 0x000fe2000800000d */
[----:B------:R-:W-:Y:S01]  /*76f0*/  SEL R27, R19, R27, !P2 ;  /* 0x0000001b131b7207 */ /* 0x000fe20005000000 */
[----:B------:R-:W-:Y:S01]  /*7700*/  IMAD R105, R105, UR6, RZ ;  /* 0x0000000669697c24 */ /* 0x000fe2000f8e02ff */
[----:B------:R-:W-:Y:S01]  /*7710*/  LEA.HI.X.SX32 R53, R99, R241, 0x1, P0 ;  /* 0x000000f163357211 */ /* 0x000fe200000f0eff */
[----:B------:R-:W-:Y:S01]  /*7720*/  IMAD R74, R74, UR29, RZ ;  /* 0x0000001d4a4a7c24 */ /* 0x000fe2000f8e02ff */
[C---:B------:R-:W-:Y:S01]  /*7730*/  SEL R93, R19.reuse, R93, !P2 ;  /* 0x0000005d135d7207 */ /* 0x040fe20005000000 */
[----:B------:R-:W-:Y:S01]  /*7740*/  @!P6 IMAD.MOV R156, RZ, RZ, -R156 ;  /* 0x000000ffff9ce224 */ /* 0x000fe200078e0a9c */
[C---:B------:R-:W-:Y:S01]  /*7750*/  SEL R72, R19.reuse, R72, !P2 ;  /* 0x0000004813487207 */ /* 0x040fe20005000000 */
[----:B------:R-:W-:Y:S01]  /*7760*/  STS.U8 [R8+UR13+0x1b00], R51 ;  /* 0x001b003308007988 */ /* 0x000fe2000800000d */
[----:B------:R-:W-:-:S02]  /*7770*/  SEL R60, R19, R60, !P2 ;  /* 0x0000003c133c7207 */ /* 0x000fc40005000000 */
[-C--:B------:R-:W-:Y:S02]  /*7780*/  IADD3 R89, P4, PT, R87, R243.reuse, RZ ;  /* 0x000000f357597210 */ /* 0x080fe40007f9e0ff */
[----:B------:R-:W-:Y:S01]  /*7790*/  IADD3 R111, P0, PT, R109, R243, RZ ;  /* 0x000000f36d6f7210 */ /* 0x000fe20007f1e0ff */
[----:B------:R3:W-:Y:S01]  /*77a0*/  STS.U8 [R8+UR13+0x1f00], R18 ;  /* 0x001f001208007988 */ /* 0x0007e2000800000d */
[C---:B------:R-:W-:Y:S01]  /*77b0*/  SEL R88, R19.reuse, R88, !P2 ;  /* 0x0000005813587207 */ /* 0x040fe20005000000 */
[----:B------:R-:W-:Y:S01]  /*77c0*/  IMAD R116, R116, UR6, RZ ;  /* 0x0000000674747c24 */ /* 0x000fe2000f8e02ff */
[C---:B------:R-:W-:Y:S01]  /*77d0*/  SEL R58, R19.reuse, R58, !P2 ;  /* 0x0000003a133a7207 */ /* 0x040fe20005000000 */
[----:B------:R-:W-:Y:S01]  /*77e0*/  IMAD R110, R110, UR6, RZ ;  /* 0x000000066e6e7c24 */ /* 0x000fe2000f8e02ff */
[----:B------:R-:W-:Y:S01]  /*77f0*/  SEL R121, R19, R121, !P2 ;  /* 0x0000007913797207 */ /* 0x000fe20005000000 */
[----:B------:R-:W-:Y:S01]  /*7800*/  IMAD R113, R113, UR6, RZ ;  /* 0x0000000671717c24 */ /* 0x000fe2000f8e02ff */
[C---:B------:R-:W-:Y:S01]  /*7810*/  SEL R104, R19.reuse, R104, !P2 ;  /* 0x0000006813687207 */ /* 0x040fe20005000000 */
[----:B------:R-:W-:Y:S01]  /*7820*/  STS.U8 [R6+UR13+0x380], R180 ;  /* 0x000380b406007988 */ /* 0x000fe2000800000d */
[C---:B------:R-:W-:Y:S01]  /*7830*/  SEL R98, R19.reuse, R98, !P2 ;  /* 0x0000006213627207 */ /* 0x040fe20005000000 */
[----:B---3--:R-:W-:Y:S01]  /*7840*/  IMAD R8, R34, UR47, RZ ;  /* 0x0000002f22087c24 */ /* 0x008fe2000f8e02ff */
[C---:B------:R-:W-:Y:S01]  /*7850*/  SEL R101, R19.reuse, R101, !P2 ;  /* 0x0000006513657207 */ /* 0x040fe20005000000 */
[----:B------:R-:W-:Y:S01]  /*7860*/  STS.U8 [R6+UR13+0x780], R160 ;  /* 0x000780a006007988 */ /* 0x000fe2000800000d */
[----:B------:R-:W-:Y:S01]  /*7870*/  SEL R26, R19, R26, !P2 ;  /* 0x0000001a131a7207 */ /* 0x000fe20005000000 */
[----:B------:R-:W-:Y:S01]  /*7880*/  IMAD R100, R49, UR40, RZ ;  /* 0x0000002831647c24 */ /* 0x000fe2000f8e02ff */
[----:B------:R-:W-:Y:S01]  /*7890*/  SEL R83, R19, R83, !P2 ;  /* 0x0000005313537207 */ /* 0x000fe20005000000 */
[----:B------:R-:W-:Y:S01]  /*78a0*/  IMAD R34, R27, UR54, RZ ;  /* 0x000000361b227c24 */ /* 0x000fe2000f8e02ff */
[-C--:B------:R-:W-:Y:S01]  /*78b0*/  LEA.HI.X.SX32 R87, R87, R241.reuse, 0x1, P4 ;  /* 0x000000f157577211 */ /* 0x080fe200020f0eff */
[----:B------:R-:W-:Y:S01]  /*78c0*/  STS.U8 [R6+UR13+0xb80], R2 ;  /* 0x000b800206007988 */ /* 0x000fe2000800000d */
[----:B------:R-:W-:Y:S01]  /*78d0*/  LEA.HI.X.SX32 R109, R109, R241, 0x1, P0 ;  /* 0x000000f16d6d7211 */ /* 0x000fe200000f0eff */
[----:B------:R-:W-:Y:S01]  /*78e0*/  IMAD R93, R93, UR11, RZ ;  /* 0x0000000b5d5d7c24 */ /* 0x000fe2000f8e02ff */
[C---:B------:R-:W-:Y:S01]  /*78f0*/  SEL R107, R19.reuse, R107, !P2 ;  /* 0x0000006b136b7207 */ /* 0x040fe20005000000 */
[----:B------:R-:W-:Y:S01]  /*7900*/  IMAD R106, R72, UR31, RZ ;  /* 0x0000001f486a7c24 */ /* 0x000fe2000f8e02ff */
[C---:B------:R-:W-:Y:S01]  /*7910*/  SEL R95, R19.reuse, R95, !P2 ;  /* 0x0000005f135f7207 */ /* 0x040fe20005000000 */
[----:B------:R-:W-:Y:S01]  /*7920*/  IMAD R60, R60, UR35, RZ ;  /* 0x000000233c3c7c24 */ /* 0x000fe2000f8e02ff */
[C---:B------:R-:W-:Y:S01]  /*7930*/  SEL R96, R19.reuse, R96, !P2 ;  /* 0x0000006013607207 */ /* 0x040fe20005000000 */
[----:B------:R-:W-:Y:S01]  /*7940*/  STS.U8 [R6+UR13+0xf80], R3 ;  /* 0x000f800306007988 */ /* 0x000fe2000800000d */
[C---:B------:R-:W-:Y:S01]  /*7950*/  SEL R77, R19.reuse, R77, !P2 ;  /* 0x0000004d134d7207 */ /* 0x040fe20005000000 */
[----:B------:R-:W-:Y:S01]  /*7960*/  IMAD R79, R88, UR18, RZ ;  /* 0x00000012584f7c24 */ /* 0x000fe2000f8e02ff */
[C---:B------:R-:W-:Y:S01]  /*7970*/  SEL R78, R19.reuse, R78, !P2 ;  /* 0x0000004e134e7207 */ /* 0x040fe20005000000 */
[----:B-1----:R-:W-:Y:S01]  /*7980*/  IMAD R72, R58, UR4, RZ ;  /* 0x000000043a487c24 */ /* 0x002fe2000f8e02ff */
[----:B------:R-:W-:-:S02]  /*7990*/  SEL R82, R19, R82, !P2 ;  /* 0x0000005213527207 */ /* 0x000fc40005000000 */
[C---:B------:R-:W-:Y:S02]  /*79a0*/  SEL R76, R19.reuse, R76, !P2 ;  /* 0x0000004c134c7207 */ /* 0x040fe40005000000 */
[C---:B------:R-:W-:Y:S02]  /*79b0*/  SEL R68, R19.reuse, R68, !P2 ;  /* 0x0000004413447207 */ /* 0x040fe40005000000 */
[C---:B------:R-:W-:Y:S02]  /*79c0*/  SEL R67, R19.reuse, R67, !P2 ;  /* 0x0000004313437207 */ /* 0x040fe40005000000 */
[C---:B------:R-:W-:Y:S02]  /*79d0*/  SEL R70, R19.reuse, R70, !P2 ;  /* 0x0000004613467207 */ /* 0x040fe40005000000 */
[C---:B------:R-:W-:Y:S02]  /*79e0*/  SEL R62, R19.reuse, R62, !P2 ;  /* 0x0000003e133e7207 */ /* 0x040fe40005000000 */
        /* <DEDUP_REMOVED lines=27> */
[----:B------:R-:W-:Y:S02]  /*7ba0*/  SEL R132, R19, R132, !P2 ;  /* 0x0000008413847207 */ /* 0x000fe40005000000 */
[-C--:B------:R-:W-:Y:S02]  /*7bb0*/  IADD3 R27, P4, PT, R105, R243.reuse, RZ ;  /* 0x000000f3691b7210 */ /* 0x080fe40007f9e0ff */
[-C--:B------:R-:W-:Y:S01]  /*7bc0*/  IADD3 R49, P0, PT, R74, R243.reuse, RZ ;  /* 0x000000f34a317210 */ /* 0x080fe20007f1e0ff */
[----:B------:R-:W-:Y:S01]  /*7bd0*/  STS.U8 [R6+UR13+0x1380], R131 ;  /* 0x0013808306007988 */ /* 0x000fe2000800000d */
[----:B------:R-:W-:Y:S01]  /*7be0*/  SEL R19, R19, R156, !P2 ;  /* 0x0000009c13137207 */ /* 0x000fe20005000000 */
[----:B------:R-:W-:Y:S01]  /*7bf0*/  IMAD R28, R121, UR6, RZ ;  /* 0x00000006791c7c24 */ /* 0x000fe2000f8e02ff */
[-C--:B------:R-:W-:Y:S01]  /*7c00*/  IADD3 R59, P6, PT, R116, R243.reuse, RZ ;  /* 0x000000f3743b7210 */ /* 0x080fe20007fde0ff */
[----:B------:R-:W-:Y:S01]  /*7c10*/  IMAD R104, R104, UR6, RZ ;  /* 0x0000000668687c24 */ /* 0x000fe2000f8e02ff */
[-C--:B------:R-:W-:Y:S01]  /*7c20*/  IADD3 R88, P2, PT, R110, R243.reuse, RZ ;  /* 0x000000f36e587210 */ /* 0x080fe20007f5e0ff */
[----:B------:R-:W-:Y:S01]  /*7c30*/  IMAD R98, R98, UR6, RZ ;  /* 0x0000000662627c24 */ /* 0x000fe2000f8e02ff */
[----:B------:R-:W-:Y:S01]  /*7c40*/  IADD3 R58, P1, PT, R113, R243, RZ ;  /* 0x000000f3713a7210 */ /* 0x000fe20007f3e0ff */
[----:B------:R-:W-:Y:S01]  /*7c50*/  IMAD R112, R101, UR9, RZ ;  /* 0x0000000965707c24 */ /* 0x000fe2000f8e02ff */
[----:B------:R-:W-:Y:S01]  /*7c60*/  STS.U8 [R6+UR13+0x1780], R91 ;  /* 0x0017805b06007988 */ /* 0x000fe2000800000d */
[----:B------:R-:W-:Y:S01]  /*7c70*/  IMAD R63, R26, UR53, RZ ;  /* 0x000000351a3f7c24 */ /* 0x000fe2000f8e02ff */
[-C--:B------:R-:W-:Y:S01]  /*7c80*/  LEA.HI.X.SX32 R26, R105, R241.reuse, 0x1, P4 ;  /* 0x000000f1691a7211 */ /* 0x080fe200020f0eff */
[----:B------:R-:W-:Y:S01]  /*7c90*/  IMAD R50, R83, UR19, RZ ;  /* 0x0000001353327c24 */ /* 0x000fe2000f8e02ff */
[----:B------:R-:W-:Y:S01]  /*7ca0*/  STS.U8 [R6+UR13+0x1b80], R45 ;  /* 0x001b802d06007988 */ /* 0x000fe2000800000d */
[----:B------:R-:W-:Y:S01]  /*7cb0*/  LEA.HI.X.SX32 R47, R74, R241, 0x1, P0 ;  /* 0x000000f14a2f7211 */ /* 0x000fe200000f0eff */
[----:B------:R-:W-:Y:S01]  /*7cc0*/  IMAD R77, R77, UR24, RZ ;  /* 0x000000184d4d7c24 */ /* 0x000fe2000f8e02ff */
[-C--:B------:R-:W-:Y:S01]  /*7cd0*/  IADD3 R83, P4, PT, R93, R243.reuse, RZ ;  /* 0x000000f35d537210 */ /* 0x080fe20007f9e0ff */
[----:B------:R1:W-:Y:S01]  /*7ce0*/  STS.U8 [R6+UR13+0x1f80], R22 ;  /* 0x001f801606007988 */ /* 0x0003e2000800000d */
[----:B------:R-:W-:Y:S01]  /*7cf0*/  IMAD R101, R56, UR7, RZ ;  /* 0x0000000738657c24 */ /* 0x000fe2000f8e02ff */
[----:B------:R-:W-:Y:S01]  /*7d00*/  IADD3 R105, P0, PT, R60, R243, RZ ;  /* 0x000000f33c697210 */ /* 0x000fe20007f1e0ff */
[----:B0-----:R-:W-:Y:S01]  /*7d10*/  IMAD R5, R52, UR5, RZ ;  /* 0x0000000534057c24 */ /* 0x001fe2000f8e02ff */
[-C--:B------:R-:W-:Y:S01]  /*7d20*/  LEA.HI.X.SX32 R57, R116, R241.reuse, 0x1, P6 ;  /* 0x000000f174397211 */ /* 0x080fe200030f0eff */
[----:B------:R-:W-:Y:S01]  /*7d30*/  IMAD R36, R25, UR50, RZ ;  /* 0x0000003219247c24 */ /* 0x000fe2000f8e02ff */
[-C--:B------:R-:W-:Y:S01]  /*7d40*/  LEA.HI.X.SX32 R85, R110, R241.reuse, 0x1, P2 ;  /* 0x000000f16e557211 */ /* 0x080fe200010f0eff */
[----:B------:R-:W-:Y:S01]  /*7d50*/  IMAD R84, R107, UR6, RZ ;  /* 0x000000066b547c24 */ /* 0x000fe2000f8e02ff */
[----:B------:R-:W-:Y:S01]  /*7d60*/  LEA.HI.X.SX32 R56, R113, R241, 0x1, P1 ;  /* 0x000000f171387211 */ /* 0x000fe200008f0eff */
[----:B------:R-:W-:Y:S01]  /*7d70*/  IMAD R95, R95, UR15, RZ ;  /* 0x0000000f5f5f7c24 */ /* 0x000fe2000f8e02ff */
[-C--:B------:R-:W-:Y:S01]  /*7d80*/  IADD3 R116, P6, PT, R104, R243.reuse, RZ ;  /* 0x000000f368747210 */ /* 0x080fe20007fde0ff */
[----:B-1----:R-:W-:Y:S01]  /*7d90*/  IMAD R6, R29, UR51, RZ ;  /* 0x000000331d067c24 */ /* 0x002fe2000f8e02ff */
[----:B------:R-:W-:-:S02]  /*7da0*/  IADD3 R29, P5, PT, R28, R243, RZ ;  /* 0x000000f31c1d7210 */ /* 0x000fc40007fbe0ff */
[-C--:B------:R-:W-:Y:S02]  /*7db0*/  IADD3 R25, P2, PT, R98, R243.reuse, RZ ;  /* 0x000000f362197210 */ /* 0x080fe40007f5e0ff */
[----:B------:R-:W-:Y:S01]  /*7dc0*/  IADD3 R114, P1, PT, R112, R243, RZ ;  /* 0x000000f370727210 */ /* 0x000fe20007f3e0ff */
[----:B------:R-:W-:Y:S01]  /*7dd0*/  IMAD R10, R43, UR43, RZ ;  /* 0x0000002b2b0a7c24 */ /* 0x000fe2000f8e02ff */
[-C--:B------:R-:W-:Y:S01]  /*7de0*/  LEA.HI.X.SX32 R81, R93, R241.reuse, 0x1, P4 ;  /* 0x000000f15d517211 */ /* 0x080fe200020f0eff */
[----:B------:R-:W-:Y:S01]  /*7df0*/  IMAD R107, R78, UR25, RZ ;  /* 0x000000194e6b7c24 */ /* 0x000fe2000f8e02ff */
[----:B------:R-:W-:Y:S01]  /*7e00*/  LEA.HI.X.SX32 R103, R60, R241, 0x1, P0 ;  /* 0x000000f13c677211 */ /* 0x000fe200000f0eff */
[----:B------:R-:W-:Y:S01]  /*7e10*/  IMAD R68, R68, UR32, RZ ;  /* 0x0000002044447c24 */ /* 0x000fe2000f8e02ff */
[-C--:B------:R-:W-:Y:S01]  /*7e20*/  IADD3 R21, P4, PT, R77, R243.reuse, RZ ;  /* 0x000000f34d157210 */ /* 0x080fe20007f9e0ff */
[----:B------:R-:W-:Y:S01]  /*7e30*/  IMAD R33, R33, UR44, RZ ;  /* 0x0000002c21217c24 */ /* 0x000fe2000f8e02ff */
[----:B------:R-:W-:Y:S01]  /*7e40*/  IADD3 R43, P0, PT, R5, R243, RZ ;  /* 0x000000f3052b7210 */ /* 0x000fe20007f1e0ff */
[----:B------:R-:W-:Y:S01]  /*7e50*/  IMAD R14, R54, UR38, RZ ;  /* 0x00000026360e7c24 */ /* 0x000fe2000f8e02ff */
[-C--:B------:R-:W-:Y:S01]  /*7e60*/  LEA.HI.X.SX32 R28, R28, R241.reuse, 0x1, P5 ;  /* 0x000000f11c1c7211 */ /* 0x080fe200028f0eff */
[----:B------:R-:W-:Y:S01]  /*7e70*/  IMAD R78, R82, UR28, RZ ;  /* 0x0000001c524e7c24 */ /* 0x000fe2000f8e02ff */
[-C--:B------:R-:W-:Y:S01]  /*7e80*/  LEA.HI.X.SX32 R113, R104, R241.reuse, 0x1, P6 ;  /* 0x000000f168717211 */ /* 0x080fe200030f0eff */
[----:B------:R-:W-:Y:S01]  /*7e90*/  IMAD R96, R96, UR16, RZ ;  /* 0x0000001060607c24 */ /* 0x000fe2000f8e02ff */
[-C--:B------:R-:W-:Y:S01]  /*7ea0*/  LEA.HI.X.SX32 R24, R98, R241.reuse, 0x1, P2 ;  /* 0x000000f162187211 */ /* 0x080fe200010f0eff */
[----:B------:R-:W-:Y:S01]  /*7eb0*/  IMAD R76, R76, UR30, RZ ;  /* 0x0000001e4c4c7c24 */ /* 0x000fe2000f8e02ff */
[----:B------:R-:W-:Y:S01]  /*7ec0*/  LEA.HI.X.SX32 R112, R112, R241, 0x1, P1 ;  /* 0x000000f170707211 */ /* 0x000fe200008f0eff */
[----:B------:R-:W-:Y:S01]  /*7ed0*/  IMAD R38, R41, UR46, RZ ;  /* 0x0000002e29267c24 */ /* 0x000fe2000f8e02ff */
[----:B------:R-:W-:-:S02]  /*7ee0*/  IADD3 R86, P5, PT, R84, R243, RZ ;  /* 0x000000f354567210 */ /* 0x000fc40007fbe0ff */
[-C--:B------:R-:W-:Y:S02]  /*7ef0*/  IADD3 R54, P6, PT, R95, R243.reuse, RZ ;  /* 0x000000f35f367210 */ /* 0x080fe40007fde0ff */
[-C--:B------:R-:W-:Y:S02]  /*7f00*/  IADD3 R82, P2, PT, R79, R243.reuse, RZ ;  /* 0x000000f34f527210 */ /* 0x080fe40007f5e0ff */
[----:B------:R-:W-:Y:S01]  /*7f10*/  IADD3 R52, P1, PT, R50, R243, RZ ;  /* 0x000000f332347210 */ /* 0x000fe20007f3e0ff */
[----:B------:R-:W-:Y:S01]  /*7f20*/  IMAD R32, R32, UR49, RZ ;  /* 0x0000003120207c24 */ /* 0x000fe2000f8e02ff */
[-C--:B------:R-:W-:Y:S02]  /*7f30*/  LEA.HI.X.SX32 R20, R77, R241.reuse, 0x1, P4 ;  /* 0x000000f14d147211 */ /* 0x080fe400020f0eff */
[----:B------:R-:W-:Y:S01]  /*7f40*/  LEA.HI.X.SX32 R41, R5, R241, 0x1, P0 ;  /* 0x000000f105297211 */ /* 0x000fe200000f0eff */
[----:B--2---:R-:W-:Y:S01]  /*7f50*/  IMAD R121, R19, UR22, RZ ;  /* 0x0000001613797c24 */ /* 0x004fe2000f8e02ff */
[----:B------:R-:W-:-:S02]  /*7f60*/  IADD3 R77, P4, PT, R68, R243, RZ ;  /* 0x000000f3444d7210 */ /* 0x000fc40007f9e0ff */
[----:B------:R-:W-:Y:S01]  /*7f70*/  IADD3 R99, P0, PT, R33, R243, RZ ;  /* 0x000000f321637210 */ /* 0x000fe20007f1e0ff */
[----:B------:R-:W-:Y:S01]  /*7f80*/  IMAD R45, R67, UR33, RZ ;  /* 0x00000021432d7c24 */ /* 0x000fe2000f8e02ff */
[-C--:B------:R-:W-:Y:S01]  /*7f90*/  LEA.HI.X.SX32 R84, R84, R241.reuse, 0x1, P5 ;  /* 0x000000f154547211 */ /* 0x080fe200028f0eff */
[----:B------:R-:W-:Y:S01]  /*7fa0*/  IMAD R62, R62, UR36, RZ ;  /* 0x000000243e3e7c24 */ /* 0x000fe2000f8e02ff */
[-C--:B------:R-:W-:Y:S01]  /*7fb0*/  LEA.HI.X.SX32 R51, R95, R241.reuse, 0x1, P6 ;  /* 0x000000f15f337211 */ /* 0x080fe200030f0eff */
[----:B------:R-:W-:Y:S01]  /*7fc0*/  IMAD R64, R64, UR37, RZ ;  /* 0x0000002540407c24 */ /* 0x000fe2000f8e02ff */
[-C--:B------:R-:W-:Y:S02]  /*7fd0*/  LEA.HI.X.SX32 R79, R79, R241.reuse, 0x1, P2 ;  /* 0x000000f14f4f7211 */ /* 0x080fe400010f0eff */
[----:B------:R-:W-:Y:S02]  /*7fe0*/  LEA.HI.X.SX32 R50, R50, R241, 0x1, P1 ;  /* 0x000000f132327211 */ /* 0x000fe400008f0eff */
[----:B------:R-:W-:-:S02]  /*7ff0*/  IADD3 R23, P5, PT, R96, R243, RZ ;  /* 0x000000f360177210 */ /* 0x000fc40007fbe0ff */
[-C--:B------:R-:W-:Y:S02]  /*8000*/  IADD3 R110, P6, PT, R107, R243.reuse, RZ ;  /* 0x000000f36b6e7210 */ /* 0x080fe40007fde0ff */
[-C--:B------:R-:W-:Y:S02]  /*8010*/  IADD3 R19, P2, PT, R76, R243.reuse, RZ ;  /* 0x000000f34c137210 */ /* 0x080fe40007f5e0ff */
[----:B------:R-:W-:Y:S02]  /*8020*/  IADD3 R108, P1, PT, R106, R243, RZ ;  /* 0x000000f36a6c7210 */ /* 0x000fe40007f3e0ff */
[-C--:B------:R-:W-:Y:S02]  /*8030*/  LEA.HI.X.SX32 R75, R68, R241.reuse, 0x1, P4 ;  /* 0x000000f1444b7211 */ /* 0x080fe400020f0eff */
[----:B------:R-:W-:Y:S01]  /*8040*/  LEA.HI.X.SX32 R97, R33, R241, 0x1, P0 ;  /* 0x000000f121617211 */ /* 0x000fe200000f0eff */
[----:B------:R-:W-:Y:S01]  /*8050*/  IMAD R12, R48, UR39, RZ ;  /* 0x00000027300c7c24 */ /* 0x000fe2000f8e02ff */
[----:B------:R-:W-:Y:S01]  /*8060*/  IADD3 R68, P0, PT, R32, R243, RZ ;  /* 0x000000f320447210 */ /* 0x000fe20007f1e0ff */
[----:B------:R-:W-:Y:S01]  /*8070*/  IMAD R69, R46, UR41, RZ ;  /* 0x000000292e457c24 */ /* 0x000fe2000f8e02ff */
[-C--:B------:R-:W-:Y:S01]  /*8080*/  LEA.HI.X.SX32 R22, R96, R241.reuse, 0x1, P5 ;  /* 0x000000f160167211 */ /* 0x080fe200028f0eff */
[----:B------:R-:W-:Y:S01]  /*8090*/  IMAD R70, R70, UR34, RZ ;  /* 0x0000002246467c24 */ /* 0x000fe2000f8e02ff */
[----:B------:R-:W-:-:S02]  /*80a0*/  LEA.HI.X.SX32 R107, R107, R241, 0x1, P6 ;  /* 0x000000f16b6b7211 */ /* 0x000fc400030f0eff */
[-C--:B------:R-:W-:Y:S02]  /*80b0*/  LEA.HI.X.SX32 R18, R76, R241.reuse, 0x1, P2 ;  /* 0x000000f14c127211 */ /* 0x080fe400010f0eff */
[----:B------:R-:W-:Y:S02]  /*80c0*/  LEA.HI.X.SX32 R106, R106, R241, 0x1, P1 ;  /* 0x000000f16a6a7211 */ /* 0x000fe400008f0eff */
[-C--:B------:R-:W-:Y:S02]  /*80d0*/  IADD3 R80, P5, PT, R78, R243.reuse, RZ ;  /* 0x000000f34e507210 */ /* 0x080fe40007fbe0ff */
[-C--:B------:R-:W-:Y:S02]  /*80e0*/  IADD3 R48, P6, PT, R45, R243.reuse, RZ ;  /* 0x000000f32d307210 */ /* 0x080fe40007fde0ff */
[-C--:B------:R-:W-:Y:S02]  /*80f0*/  IADD3 R76, P2, PT, R62, R243.reuse, RZ ;  /* 0x000000f33e4c7210 */ /* 0x080fe40007f5e0ff */
[----:B------:R-:W-:Y:S01]  /*8100*/  IADD3 R46, P1, PT, R64, R243, RZ ;  /* 0x000000f3402e7210 */ /* 0x000fe20007f3e0ff */
[----:B------:R-:W-:Y:S01]  /*8110*/  IMAD R4, R37, UR55, RZ ;  /* 0x0000003725047c24 */ /* 0x000fe2000f8e02ff */
[----:B------:R-:W-:-:S02]  /*8120*/  LEA.HI.X.SX32 R66, R32, R241, 0x1, P0 ;  /* 0x000000f120427211 */ /* 0x000fc400000f0eff */
[----:B------:R-:W-:Y:S01]  /*8130*/  IADD3 R37, P0, PT, R36, R243, RZ ;  /* 0x000000f324257210 */ /* 0x000fe20007f1e0ff */
[----:B------:R-:W-:Y:S01]  /*8140*/  IMAD R3, R42, UR42, RZ ;  /* 0x0000002a2a037c24 */ /* 0x000fe2000f8e02ff */
[-C--:B------:R-:W-:Y:S01]  /*8150*/  LEA.HI.X.SX32 R78, R78, R241.reuse, 0x1, P5 ;  /* 0x000000f14e4e7211 */ /* 0x080fe200028f0eff */
[----:B------:R-:W-:Y:S01]  /*8160*/  IMAD R67, R40, UR45, RZ ;  /* 0x0000002d28437c24 */ /* 0x000fe2000f8e02ff */
[-C--:B------:R-:W-:Y:S02]  /*8170*/  LEA.HI.X.SX32 R45, R45, R241.reuse, 0x1, P6 ;  /* 0x000000f12d2d7211 */ /* 0x080fe400030f0eff */
[-C--:B------:R-:W-:Y:S02]  /*8180*/  LEA.HI.X.SX32 R73, R62, R241.reuse, 0x1, P2 ;  /* 0x000000f13e497211 */ /* 0x080fe400010f0eff */
[----:B------:R-:W-:Y:S02]  /*8190*/  LEA.HI.X.SX32 R44, R64, R241, 0x1, P1 ;  /* 0x000000f1402c7211 */ /* 0x000fe400008f0eff */
[----:B------:R-:W-:-:S02]  /*81a0*/  IADD3 R17, P5, PT, R70, R243, RZ ;  /* 0x000000f346117210 */ /* 0x000fc40007fbe0ff */
[-C--:B------:R-:W-:Y:S02]  /*81b0*/  IADD3 R104, P6, PT, R101, R243.reuse, RZ ;  /* 0x000000f365687210 */ /* 0x080fe40007fde0ff */
[-C--:B------:R-:W-:Y:S02]  /*81c0*/  IADD3 R13, P2, PT, R12, R243.reuse, RZ ;  /* 0x000000f30c0d7210 */ /* 0x080fe40007f5e0ff */
[----:B------:R-:W-:Y:S01]  /*81d0*/  IADD3 R102, P1, PT, R100, R243, RZ ;  /* 0x000000f364667210 */ /* 0x000fe20007f3e0ff */
[----:B------:R-:W-:Y:S01]  /*81e0*/  IMAD R148, R148, UR56, RZ ;  /* 0x0000003894947c24 */ /* 0x000fe2000f8e02ff */
[----:B------:R-:W-:Y:S02]  /*81f0*/  LEA.HI.X.SX32 R36, R36, R241, 0x1, P0 ;  /* 0x000000f124247211 */ /* 0x000fe400000f0eff */
        /* <DEDUP_REMOVED lines=9> */
[----:B------:R-:W-:Y:S01]  /*8290*/  IADD3 R39, P1, PT, R38, R243, RZ ;  /* 0x000000f326277210 */ /* 0x000fe20007f3e0ff */
[----:B------:R-:W-:Y:S01]  /*82a0*/  IMAD R2, R132, UR59, RZ ;  /* 0x0000003b84027c24 */ /* 0x000fe2000f8e02ff */
[----:B------:R-:W-:-:S02]  /*82b0*/  LEA.HI.X.SX32 R63, R63, R241, 0x1, P0 ;  /* 0x000000f13f3f7211 */ /* 0x000fc400000f0eff */
[----:B------:R-:W-:Y:S02]  /*82c0*/  IADD3 R93, P0, PT, R148, R243, RZ ;  /* 0x000000f3945d7210 */ /* 0x000fe40007f1e0ff */
[-C--:B------:R-:W-:Y:S02]  /*82d0*/  LEA.HI.X.SX32 R40, R3, R241.reuse, 0x1, P6 ;  /* 0x000000f103287211 */ /* 0x080fe400030f0eff */
[-C--:B------:R-:W-:Y:S02]  /*82e0*/  LEA.HI.X.SX32 R67, R67, R241.reuse, 0x1, P2 ;  /* 0x000000f143437211 */ /* 0x080fe400010f0eff */
[----:B------:R-:W-:Y:S02]  /*82f0*/  LEA.HI.X.SX32 R38, R38, R241, 0x1, P1 ;  /* 0x000000f126267211 */ /* 0x000fe400008f0eff */
[-C--:B------:R-:W-:Y:S02]  /*8300*/  IADD3 R98, P6, PT, R35, R243.reuse, RZ ;  /* 0x000000f323627210 */ /* 0x080fe40007fde0ff */
[----:B------:R-:W-:-:S02]  /*8310*/  IADD3 R7, P1, PT, R6, R243, RZ ;  /* 0x000000f306077210 */ /* 0x000fc40007f3e0ff */
[----:B------:R-:W-:Y:S01]  /*8320*/  IADD3 R96, P2, PT, R31, R243, RZ ;  /* 0x000000f31f607210 */ /* 0x000fe20007f5e0ff */
[----:B------:R-:W-:Y:S01]  /*8330*/  IMAD R144, R144, UR62, RZ ;  /* 0x0000003e90907c24 */ /* 0x000fe2000f8e02ff */
[----:B------:R-:W-:Y:S02]  /*8340*/  LEA.HI.X.SX32 R91, R148, R241, 0x1, P0 ;  /* 0x000000f1945b7211 */ /* 0x000fe400000f0eff */
[----:B------:R-:W-:Y:S01]  /*8350*/  IADD3 R3, P0, PT, R2, R243, RZ ;  /* 0x000000f302037210 */ /* 0x000fe20007f1e0ff */
[----:B------:R-:W-:Y:S01]  /*8360*/  IMAD R147, R147, UR57, RZ ;  /* 0x0000003993937c24 */ /* 0x000fe2000f8e02ff */
[-C--:B------:R-:W-:Y:S01]  /*8370*/  LEA.HI.X.SX32 R95, R35, R241.reuse, 0x1, P6 ;  /* 0x000000f1235f7211 */ /* 0x080fe200030f0eff */
[----:B------:R-:W-:Y:S01]  /*8380*/  IMAD R138, R138, UR58, RZ ;  /* 0x0000003a8a8a7c24 */ /* 0x000fe2000f8e02ff */
[-C--:B------:R-:W-:Y:S02]  /*8390*/  LEA.HI.X.SX32 R6, R6, R241.reuse, 0x1, P1 ;  /* 0x000000f106067211 */ /* 0x080fe400008f0eff */
[----:B------:R-:W-:-:S02]  /*83a0*/  LEA.HI.X.SX32 R94, R31, R241, 0x1, P2 ;  /* 0x000000f11f5e7211 */ /* 0x000fc400010f0eff */
[-C--:B------:R-:W-:Y:S02]  /*83b0*/  IADD3 R15, P4, PT, R14, R243.reuse, RZ ;  /* 0x000000f30e0f7210 */ /* 0x080fe40007f9e0ff */
[-C--:B------:R-:W-:Y:S02]  /*83c0*/  IADD3 R35, P1, PT, R34, R243.reuse, RZ ;  /* 0x000000f322237210 */ /* 0x080fe40007f3e0ff */
[----:B------:R-:W-:Y:S01]  /*83d0*/  IADD3 R5, P2, PT, R4, R243, RZ ;  /* 0x000000f304057210 */ /* 0x000fe20007f5e0ff */
[----:B------:R-:W-:Y:S01]  /*83e0*/  VIADD R127, R185, 0x3f ;  /* 0x0000003fb97f7836 */ /* 0x000fe20000000000 */
[----:B------:R-:W-:Y:S02]  /*83f0*/  LEA.HI.X.SX32 R2, R2, R241, 0x1, P0 ;  /* 0x000000f102027211 */ /* 0x000fe400000f0eff */
[----:B------:R-:W-:Y:S01]  /*8400*/  IADD3 R31, P0, PT, R144, R243, RZ ;  /* 0x000000f3901f7210 */ /* 0x000fe20007f1e0ff */
[----:B------:R-:W-:Y:S01]  /*8410*/  IMAD R146, R146, UR60, RZ ;  /* 0x0000003c92927c24 */ /* 0x000fe2000f8e02ff */
[-C--:B------:R-:W-:Y:S01]  /*8420*/  LEA.HI.X.SX32 R14, R14, R241.reuse, 0x1, P4 ;  /* 0x000000f10e0e7211 */ /* 0x080fe200020f0eff */
[----:B------:R-:W-:Y:S01]  /*8430*/  IMAD R145, R145, UR61, RZ ;  /* 0x0000003d91917c24 */ /* 0x000fe2000f8e02ff */
[----:B------:R-:W-:-:S02]  /*8440*/  LEA.HI.X.SX32 R34, R34, R241, 0x1, P1 ;  /* 0x000000f122227211 */ /* 0x000fc400008f0eff */
[----:B------:R-:W-:Y:S02]  /*8450*/  LEA.HI.X.SX32 R4, R4, R241, 0x1, P2 ;  /* 0x000000f104047211 */ /* 0x000fe400010f0eff */
[-C--:B------:R-:W-:Y:S02]  /*8460*/  IADD3 R74, P5, PT, R72, R243.reuse, RZ ;  /* 0x000000f3484a7210 */ /* 0x080fe40007fbe0ff */
[-C--:B------:R-:W-:Y:S02]  /*8470*/  IADD3 R71, P4, PT, R69, R243.reuse, RZ ;  /* 0x000000f345477210 */ /* 0x080fe40007f9e0ff */
[-C--:B------:R-:W-:Y:S02]  /*8480*/  IADD3 R64, P1, PT, R147, R243.reuse, RZ ;  /* 0x000000f393407210 */ /* 0x080fe40007f3e0ff */
[----:B------:R-:W-:Y:S02]  /*8490*/  IADD3 R33, P2, PT, R138, R243, RZ ;  /* 0x000000f38a217210 */ /* 0x000fe40007f5e0ff */
[----:B------:R-:W-:-:S02]  /*84a0*/  LEA.HI.X.SX32 R30, R144, R241, 0x1, P0 ;  /* 0x000000f1901e7211 */ /* 0x000fc400000f0eff */
[----:B------:R-:W-:Y:S01]  /*84b0*/  ISETP.GT.AND P0, PT, R127, 0x3f, PT ;  /* 0x0000003f7f00780c */ /* 0x000fe20003f04270 */
[----:B------:R-:W-:Y:S01]  /*84c0*/  IMAD R143, R143, UR63, RZ ;  /* 0x0000003f8f8f7c24 */ /* 0x000fe2000f8e02ff */
[-C--:B------:R-:W-:Y:S01]  /*84d0*/  LEA.HI.X.SX32 R72, R72, R241.reuse, 0x1, P5 ;  /* 0x000000f148487211 */ /* 0x080fe200028f0eff */
[----:B------:R-:W-:Y:S01]  /*84e0*/  IMAD R142, R142, UR64, RZ ;  /* 0x000000408e8e7c24 */ /* 0x000fe2000f8e02ff */
[-C--:B------:R-:W-:Y:S01]  /*84f0*/  LEA.HI.X.SX32 R69, R69, R241.reuse, 0x1, P4 ;  /* 0x000000f145457211 */ /* 0x080fe200020f0eff */
[----:B------:R-:W-:Y:S01]  /*8500*/  IMAD R141, R141, UR65, RZ ;  /* 0x000000418d8d7c24 */ /* 0x000fe2000f8e02ff */
[-C--:B------:R-:W-:Y:S01]  /*8510*/  LEA.HI.X.SX32 R61, R147, R241.reuse, 0x1, P1 ;  /* 0x000000f1933d7211 */ /* 0x080fe200008f0eff */
[----:B------:R-:W-:Y:S01]  /*8520*/  IMAD R157, R157, UR66, RZ ;  /* 0x000000429d9d7c24 */ /* 0x000fe2000f8e02ff */
[----:B------:R-:W-:Y:S02]  /*8530*/  LEA.HI.X.SX32 R32, R138, R241, 0x1, P2 ;  /* 0x000000f18a207211 */ /* 0x000fe400010f0eff */
[----:B------:R-:W-:-:S02]  /*8540*/  IADD3 R11, P5, PT, R10, R243, RZ ;  /* 0x000000f30a0b7210 */ /* 0x000fc40007fbe0ff */
[-C--:B------:R-:W-:Y:S02]  /*8550*/  IADD3 R9, P4, PT, R8, R243.reuse, RZ ;  /* 0x000000f308097210 */ /* 0x080fe40007f9e0ff */
[-C--:B------:R-:W-:Y:S02]  /*8560*/  IADD3 R92, P1, PT, R146, R243.reuse, RZ ;  /* 0x000000f3925c7210 */ /* 0x080fe40007f3e0ff */
[----:B------:R-:W-:Y:S02]  /*8570*/  IADD3 R62, P2, PT, R145, R243, RZ ;  /* 0x000000f3913e7210 */ /* 0x000fe40007f5e0ff */
[----:B------:R-:W-:Y:S02]  /*8580*/  ISETP.LT.AND P0, PT, R124, R185, P0 ;  /* 0x000000b97c00720c */ /* 0x000fe40000701270 */
[-C--:B------:R-:W-:Y:S02]  /*8590*/  LEA.HI.X.SX32 R10, R10, R241.reuse, 0x1, P5 ;  /* 0x000000f10a0a7211 */ /* 0x080fe400028f0eff */
[----:B------:R-:W-:-:S02]  /*85a0*/  LEA.HI.X.SX32 R8, R8, R241, 0x1, P4 ;  /* 0x000000f108087211 */ /* 0x000fc400020f0eff */
[-C--:B------:R-:W-:Y:S02]  /*85b0*/  LEA.HI.X.SX32 R90, R146, R241.reuse, 0x1, P1 ;  /* 0x000000f1925a7211 */ /* 0x080fe400008f0eff */
[----:B------:R-:W-:Y:S02]  /*85c0*/  LEA.HI.X.SX32 R60, R145, R241, 0x1, P2 ;  /* 0x000000f1913c7211 */ /* 0x000fe400010f0eff */
[-C--:B------:R-:W-:Y:S02]  /*85d0*/  IADD3 R227, P1, PT, R143, R243.reuse, RZ ;  /* 0x000000f38fe37210 */ /* 0x080fe40007f3e0ff */
[-C--:B------:R-:W-:Y:S02]  /*85e0*/  IADD3 R231, P2, PT, R142, R243.reuse, RZ ;  /* 0x000000f38ee77210 */ /* 0x080fe40007f5e0ff */
[-C--:B------:R-:W-:Y:S02]  /*85f0*/  IADD3 R235, P4, PT, R141, R243.reuse, RZ ;  /* 0x000000f38deb7210 */ /* 0x080fe40007f9e0ff */
[----:B------:R-:W-:-:S02]  /*8600*/  IADD3 R239, P5, PT, R157, R243, RZ ;  /* 0x000000f39def7210 */ /* 0x000fc40007fbe0ff */
[----:B------:R-:W-:Y:S02]  /*8610*/  IADD3 R243, P6, PT, R121, R243, RZ ;  /* 0x000000f379f37210 */ /* 0x000fe40007fde0ff */
[-C--:B------:R-:W-:Y:S02]  /*8620*/  LEA.HI.X.SX32 R225, R143, R241.reuse, 0x1, P1 ;  /* 0x000000f18fe17211 */ /* 0x080fe400008f0eff */
[-C--:B------:R-:W-:Y:S02]  /*8630*/  LEA.HI.X.SX32 R229, R142, R241.reuse, 0x1, P2 ;  /* 0x000000f18ee57211 */ /* 0x080fe400010f0eff */
[-C--:B------:R-:W-:Y:S02]  /*8640*/  LEA.HI.X.SX32 R233, R141, R241.reuse, 0x1, P4 ;  /* 0x000000f18de97211 */ /* 0x080fe400020f0eff */
[-C--:B------:R-:W-:Y:S02]  /*8650*/  LEA.HI.X.SX32 R237, R157, R241.reuse, 0x1, P5 ;  /* 0x000000f19ded7211 */ /* 0x080fe400028f0eff */
[----:B------:R-:W-:Y:S01]  /*8660*/  LEA.HI.X.SX32 R241, R121, R241, 0x1, P6 ;  /* 0x000000f179f17211 */ /* 0x000fe200030f0eff */
[----:B------:R-:W-:Y:S01]  /*8670*/  @P0 IMAD.MOV.U32 R124, RZ, RZ, R243 ;  /* 0x000000ffff7c0224 */ /* 0x000fe200078e00f3 */
[----:B------:R-:W-:-:S03]  /*8680*/  PRMT R121, RZ, 0x7610, R121 ;  /* 0x00007610ff797816 */ /* 0x000fc60000000079 */
[----:B------:R-:W-:-:S05]  /*8690*/  @P0 IMAD.MOV.U32 R125, RZ, RZ, R241 ;  /* 0x000000ffff7d0224 */ /* 0x000fca00078e00f1 */
[----:B------:R0:W2:Y:S02]  /*86a0*/  @P0 LDG.E.U8 R121, desc[UR26][R124.64] ;  /* 0x0000001a7c790981 */ /* 0x0000a4000c1e1100 */
[----:B0-----:R-:W-:-:S06]  /*86b0*/  PRMT R124, RZ, 0x7610, R124 ;  /* 0x00007610ff7c7816 */ /* 0x001fcc000000007c */
[----:B------:R-:W3:Y:S01]  /*86c0*/  @P0 LDG.E.U8 R124, desc[UR26][R118.64] ;  /* 0x0000001a767c0981 */ /* 0x000ee2000c1e1100 */
[----:B------:R-:W-:Y:S01]  /*86d0*/  PRMT R126, RZ, 0x7610, R126 ;  /* 0x00007610ff7e7816 */ /* 0x000fe2000000007e */
[----:B------:R-:W-:Y:S02]  /*86e0*/  @P0 IMAD.MOV.U32 R125, RZ, RZ, R115 ;  /* 0x000000ffff7d0224 */ /* 0x000fe400078e0073 */
[----:B---3--:R0:W-:Y:S02]  /*86f0*/  STS.U8 [R188+UR13+0x2000], R124 ;  /* 0x0020007cbc007988 */ /* 0x0081e4000800000d */
[----:B0-----:R-:W-:-:S05]  /*8700*/  @P0 IMAD.MOV.U32 R124, RZ, RZ, R120 ;  /* 0x000000ffff7c0224 */ /* 0x001fca00078e0078 */
[----:B------:R0:W3:Y:S02]  /*8710*/  @P0 LDG.E.U8 R126, desc[UR26][R124.64] ;  /* 0x0000001a7c7e0981 */ /* 0x0000e4000c1e1100 */
[----:B0-----:R-:W-:Y:S02]  /*8720*/  @P0 IMAD.MOV.U32 R124, RZ, RZ, R116 ;  /* 0x000000ffff7c0224 */ /* 0x001fe400078e0074 */
[----:B------:R-:W-:Y:S01]  /*8730*/  @P0 IMAD.MOV.U32 R125, RZ, RZ, R113 ;  /* 0x000000ffff7d0224 */ /* 0x000fe200078e0071 */
[----:B---3--:R0:W-:Y:S02]  /*8740*/  STS.U8 [R188+UR13+0x2200], R126 ;  /* 0x0022007ebc007988 */ /* 0x0081e4000800000d */
[----:B0-----:R-:W-:-:S06]  /*8750*/  PRMT R126, RZ, 0x7610, R126 ;  /* 0x00007610ff7e7816 */ /* 0x001fcc000000007e */
        /* <DEDUP_REMOVED lines=228> */
[----:B---3--:R-:W-:Y:S04]  /*95a0*/  STS.U8 [R129+UR13+0x3f00], R126 ;  /* 0x003f007e81007988 */ /* 0x008fe8000800000d */
[----:B--2---:R0:W-:Y:S02]  /*95b0*/  STS.U8 [R128+UR13+0x3f80], R121 ;  /* 0x003f807980007988 */ /* 0x0041e4000800000d */
[----:B0-----:R-:W-:-:S06]  /*95c0*/  PRMT R121, RZ, 0x7610, R121 ;  /* 0x00007610ff797816 */ /* 0x001fcc0000000079 */
[----:B------:R0:W2:Y:S02]  /*95d0*/  @P0 LDG.E.U8 R121, desc[UR26][R124.64] ;  /* 0x0000001a7c790981 */ /* 0x0000a4000c1e1100 */
[----:B0-----:R-:W-:Y:S02]  /*95e0*/  @P0 IMAD.MOV.U32 R124, RZ, RZ, R27 ;  /* 0x000000ffff7c0224 */ /* 0x001fe400078e001b */
[----:B------:R-:W-:Y:S01]  /*95f0*/  @P0 IMAD.MOV.U32 R125, RZ, RZ, R26 ;  /* 0x000000ffff7d0224 */ /* 0x000fe200078e001a */
        /* <DEDUP_REMOVED lines=67> */
[----:B------:R-:W2:Y:S01]  /*9a30*/  @P0 LDG.E.U8 R121, desc[UR26][R124.64] ;  /* 0x0000001a7c790981 */ /* 0x000ea2000c1e1100 */
[----:B------:R-:W-:-:S04]  /*9a40*/  ISETP.NE.U32.AND P0, PT, RZ, UR8, PT ;  /* 0x00000008ff007c0c */ /* 0x000fc8000bf05070 */
[C---:B------:R-:W-:Y:S02]  /*9a50*/  ISETP.LT.OR P1, PT, R127.reuse, 0x40, P0 ;  /* 0x000000407f00780c */ /* 0x040fe40000721670 */
[----:B------:R-:W-:Y:S01]  /*9a60*/  ISETP.GE.AND P2, PT, R127, 0x80, PT ;  /* 0x000000807f00780c */ /* 0x000fe20003f46270 */
[----:B--2---:R0:W-:Y:S01]  /*9a70*/  STS.U8 [R128+UR13+0x3d80], R121 ;  /* 0x003d807980007988 */ /* 0x0041e2000800000d */
[----:B------:R1:W-:Y:S06]  /*9a80*/  MEMBAR.ALL.CTA ;  /* 0x0000000000007992 */ /* 0x0003ec0000008000 */
[----:B-1----:R-:W1:Y:S02]  /*9a90*/  FENCE.VIEW.ASYNC.S ;  /* 0x00000000000073c6 */ /* 0x002e640000000000 */
[----:B-1----:R-:W-:Y:S06]  /*9aa0*/  BAR.SYNC.DEFER_BLOCKING 0x0 ;  /* 0x0000000000007b1d */ /* 0x002fec0000010000 */
[----:B------:R-:W-:Y:S05]  /*9ab0*/  @P1 BRA `(.L_x_6) ;  /* 0x0000000000681947 */ /* 0x000fea0003800000 */
[----:B------:R-:W-:Y:S02]  /*9ac0*/  UIADD3 UR4, UPT, UPT, UR13, 0x2000, URZ ;  /* 0x000020000d047890 */ /* 0x000fe4000fffe0ff */
[----:B------:R-:W-:Y:S02]  /*9ad0*/  USHF.R.U32.HI UR6, URZ, 0x4, UR13 ;  /* 0x00000004ff067899 */ /* 0x000fe4000801160d */
[----:B------:R-:W-:Y:S02]  /*9ae0*/  USHF.R.U32.HI UR4, URZ, 0x4, UR4 ;  /* 0x00000004ff047899 */ /* 0x000fe40008011604 */
[----:B------:R-:W-:Y:S02]  /*9af0*/  USGXT.U32 UR6, UR6, 0xe ;  /* 0x0000000e0606789a */ /* 0x000fe40008000000 */
[----:B------:R-:W-:Y:S01]  /*9b00*/  USGXT.U32 UR8, UR4, 0xe ;  /* 0x0000000e0408789a */ /* 0x000fe20008000000 */
[----:B------:R-:W-:Y:S01]  /*9b10*/  UMOV UR16, 0x100 ;  /* 0x0000010000107882 */ /* 0x000fe20000000000 */
[----:B------:R-:W-:Y:S01]  /*9b20*/  UMOV UR17, 0x40004040 ;  /* 0x4000404000117882 */ /* 0x000fe20000000000 */
[----:B------:R-:W-:Y:S01]  /*9b30*/  UMOV UR18, 0xfffffffe ;  /* 0xfffffffe00127882 */ /* 0x000fe20000000000 */
[----:B------:R-:W-:Y:S01]  /*9b40*/  UMOV UR19, 0x7fffbfdf ;  /* 0x7fffbfdf00137882 */ /* 0x000fe20000000000 */
[----:B------:R-:W-:Y:S01]  /*9b50*/  UMOV UR7, URZ ;  /* 0x000000ff00077c82 */ /* 0x000fe20008000000 */
[----:B------:R-:W-:Y:S01]  /*9b60*/  UMOV UR9, URZ ;  /* 0x000000ff00097c82 */ /* 0x000fe20008000000 */
[----:B------:R-:W-:-:S02]  /*9b70*/  UIADD3.64 UR16, UPT, UPT, UR6, UR16, URZ ;  /* 0x0000001006107297 */ /* 0x000fc4000fffe0ff */
[----:B------:R-:W-:Y:S01]  /*9b80*/  UIADD3.64 UR18, UPT, UPT, UR8, -UR18, URZ ;  /* 0x8000001208127297 */ /* 0x000fe2000fffe0ff */
[----:B------:R-:W-:Y:S01]  /*9b90*/  UMOV UR22, 0x0 ;  /* 0x0000000000167882 */ /* 0x000fe20000000000 */
[----:B------:R-:W-:Y:S01]  /*9ba0*/  UMOV UR23, 0x8208010 ;  /* 0x0820801000177882 */ /* 0x000fe20000000000 */
[----:B------:R-:W-:Y:S01]  /*9bb0*/  UMOV UR4, UR10 ;  /* 0x0000000a00047c82 */ /* 0x000fe20008000000 */
[----:B------:R-:W-:Y:S01]  /*9bc0*/  UMOV UR5, URZ ;  /* 0x000000ff00057c82 */ /* 0x000fe20008000000 */
[----:B------:R-:W-:Y:S01]  /*9bd0*/  UMOV UR7, 0x40004040 ;  /* 0x4000404000077882 */ /* 0x000fe20000000000 */
[----:B------:R-:W-:Y:S01]  /*9be0*/  UMOV UR9, 0x80004020 ;  /* 0x8000402000097882 */ /* 0x000fe20000000000 */
[----:B------:R-:W-:Y:S01]  /*9bf0*/  UMOV UR24, 0x0 ;  /* 0x0000000000187882 */ /* 0x000fe20000000000 */
[----:B------:R-:W-:Y:S01]  /*9c00*/  UMOV UR25, 0x8208010 ;  /* 0x0820801000197882 */ /* 0x000fe20000000000 */
[----:B------:R-:W-:Y:S01]  /*9c10*/  UMOV UR4, UR4 ;  /* 0x0000000400047c82 */ /* 0x000fe20008000000 */
[----:B------:R1:W-:Y:S01]  /*9c20*/  UTCQMMA gdesc[UR6], gdesc[UR8], tmem[UR12], tmem[UR22], idesc[UR23], !UPT ;  /* 0x00ff1608060075ea */ /* 0x0003e2000f80030c */
[----:B------:R1:W-:Y:S01]  /*9c30*/  UTCQMMA gdesc[UR16], gdesc[UR18], tmem[UR12], tmem[UR24], idesc[UR25], UPT ;  /* 0x00ff1812100075ea */ /* 0x0003e2000b80030c */
[----:B------:R1:W-:Y:S01]  /*9c40*/  UTCBAR [UR4], URZ ;  /* 0x000000ff040073e9 */ /* 0x0003e200080000ff */
[----:B------:R-:W-:Y:S01]  /*9c50*/  NOP ;  /* 0x0000000000007918 */ /* 0x000fe20000000000 */
.L_x_6:
[----:B-1----:R-:W-:Y:S01]  /*9c60*/  UMOV UR4, URZ ;  /* 0x000000ff00047c82 */ /* 0x002fe20008000000 */
[----:B------:R-:W-:Y:S05]  /*9c70*/  @!P2 BRA `(.L_x_7) ;  /* 0x000000440014a947 */ /* 0x000fea0003800000 */
[----:B0-----:R-:W-:Y:S01]  /*9c80*/  SHF.R.S32.HI R121, RZ, 0x1f, R127 ;  /* 0x0000001fff797819 */ /* 0x001fe2000001147f */
[----:B------:R-:W-:Y:S01]  /*9c90*/  IMAD.SHL.U32 R122, R122, 0x40, RZ ;  /* 0x000000407a7a7824 */ /* 0x000fe200078e00ff */
[----:B------:R-:W-:Y:S01]  /*9ca0*/  UIADD3 UR4, UPT, UPT, UR13, 0x4000, URZ ;  /* 0x000040000d047890 */ /* 0x000fe2000fffe0ff */
[----:B------:R-:W-:Y:S01]  /*9cb0*/  IMAD.SHL.U32 R123, R123, 0x40, RZ ;  /* 0x000000407b7b7824 */ /* 0x000fe200078e00ff */
[----:B------:R-:W-:Y:S01]  /*9cc0*/  LEA.HI R121, R121, R127, RZ, 0x6 ;  /* 0x0000007f79797211 */ /* 0x000fe200078f30ff */
[----:B------:R-:W-:Y:S01]  /*9cd0*/  UIADD3 UR5, UPT, UPT, UR13, 0x6000, URZ ;  /* 0x000060000d057890 */ /* 0x000fe2000fffe0ff */
[----:B------:R0:W-:Y:S01]  /*9ce0*/  STL [R1+0x24], R122 ;  /* 0x0000247a01007387 */ /* 0x0001e20000100800 */
[----:B------:R-:W-:Y:S01]  /*9cf0*/  USHF.R.U32.HI UR4, URZ, 0x4, UR4 ;  /* 0x00000004ff047899 */ /* 0x000fe20008011604 */
[----:B------:R-:W-:Y:S01]  /*9d00*/  SHF.R.S32.HI R121, RZ, 0x6, R121 ;  /* 0x00000006ff797819 */ /* 0x000fe20000011479 */
[----:B------:R-:W-:Y:S01]  /*9d10*/  USHF.R.U32.HI UR5, URZ, 0x4, UR5 ;  /* 0x00000004ff057899 */ /* 0x000fe20008011605 */
[----:B------:R-:W-:Y:S01]  /*9d20*/  IMAD.MOV.U32 R126, RZ, RZ, RZ ;  /* 0x000000ffff7e7224 */ /* 0x000fe200078e00ff */
[----:B------:R-:W-:Y:S01]  /*9d30*/  USGXT.U32 UR6, UR4, 0xe ;  /* 0x0000000e0406789a */ /* 0x000fe20008000000 */
[----:B------:R-:W-:Y:S01]  /*9d40*/  VIMNMX R121, PT, PT, R121, 0x2, !PT ;  /* 0x0000000279797848 */ /* 0x000fe20007fe0100 */
[----:B------:R-:W-:Y:S01]  /*9d50*/  USGXT.U32 UR8, UR5, 0xe ;  /* 0x0000000e0508789a */ /* 0x000fe20008000000 */
[----:B------:R-:W-:Y:S01]  /*9d60*/  SHF.R.S32.HI R124, RZ, 0x1f, R123 ;  /* 0x0000001fff7c7819 */ /* 0x000fe2000001147b */
[----:B------:R-:W-:Y:S01]  /*9d70*/  UMOV UR16, 0x100 ;  /* 0x0000010000107882 */ /* 0x000fe20000000000 */
[----:B------:R-:W-:Y:S01]  /*9d80*/  UMOV UR17, 0x40004040 ;  /* 0x4000404000117882 */ /* 0x000fe20000000000 */
[----:B------:R-:W-:Y:S01]  /*9d90*/  VIADD R121, R121, 0xffffffff ;  /* 0xffffffff79797836 */ /* 0x000fe20000000000 */
[----:B------:R-:W-:Y:S01]  /*9da0*/  UMOV UR18, 0xfffffffe ;  /* 0xfffffffe00127882 */ /* 0x000fe20000000000 */
[----:B------:R-:W-:Y:S01]  /*9db0*/  UMOV UR19, 0x7fffbfdf ;  /* 0x7fffbfdf00137882 */ /* 0x000fe20000000000 */
[----:B------:R-:W-:Y:S01]  /*9dc0*/  UMOV UR7, URZ ;  /* 0x000000ff00077c82 */ /* 0x000fe20008000000 */
[----:B------:R-:W-:Y:S01]  /*9dd0*/  UMOV UR9, URZ ;  /* 0x000000ff00097c82 */ /* 0x000fe20008000000 */
[----:B------:R-:W-:Y:S01]  /*9de0*/  R2UR UR28, R121 ;  /* 0x00000000791c72ca */ /* 0x000fe200000e0000 */
[----:B------:R-:W1:Y:S01]  /*9df0*/  LDCU UR29, c[0x0][0x3a8] ;  /* 0x00007500ff1d77ac */ /* 0x000e620008000800 */
[----:B------:R-:W-:-:S02]  /*9e00*/  IADD3 R121, P1, P2, R183, UR20, R122 ;  /* 0x00000014b7797c10 */ /* 0x000fc4000fa3e07a */
[----:B0-----:R-:W-:Y:S01]  /*9e10*/  SHF.R.S32.HI R122, RZ, 0x1f, R122 ;  /* 0x0000001fff7a7819 */ /* 0x001fe2000001147a */
[----:B------:R-:W-:Y:S02]  /*9e20*/  UIADD3.64 UR16, UPT, UPT, UR6, UR16, URZ ;  /* 0x0000001006107297 */ /* 0x000fe4000fffe0ff */
[----:B------:R-:W-:Y:S02]  /*9e30*/  UIADD3.64 UR18, UPT, UPT, UR8, -UR18, URZ ;  /* 0x8000001208127297 */ /* 0x000fe4000fffe0ff */
[----:B------:R0:W-:Y:S01]  /*9e40*/  STL [R1+0x128], R122 ;  /* 0x0001287a01007387 */ /* 0x0001e20000100800 */
[----:B------:R-:W-:Y:S01]  /*9e50*/  UMOV UR15, 0x1 ;  /* 0x00000001000f7882 */ /* 0x000fe20000000000 */
[----:B------:R-:W-:Y:S01]  /*9e60*/  UMOV UR5, URZ ;  /* 0x000000ff00057c82 */ /* 0x000fe20008000000 */
[----:B01----:R-:W-:-:S07]  /*9e70*/  IADD3.X R122, PT, PT, R184, UR21, R122, P1, P2 ;  /* 0x00000015b87a7c10 */ /* 0x003fce0008fe447a */
.L_x_10:
[----:B------:R-:W2:Y:S01]  /*9e80*/  LDL R127, [R1+0x120] ;  /* 0x00012000017f7983 */ /* 0x000ea20000100800 */
[----:B------:R-:W-:Y:S01]  /*9e90*/  IMAD.U32 R126, R126, -0x80000000, RZ ;  /* 0x800000007e7e7824 */ /* 0x000fe200078e00ff */
[----:B------:R-:W-:Y:S02]  /*9ea0*/  PRMT R128, RZ, 0x7610, R128 ;  /* 0x00007610ff807816 */ /* 0x000fe40000000080 */
[----:B------:R-:W-:Y:S01]  /*9eb0*/  IADD3 R124, P5, PT, R121, UR29, RZ ;  /* 0x0000001d797c7c10 */ /* 0x000fe2000ffbe0ff */
[----:B------:R-:W0:Y:S01]  /*9ec0*/  SYNCS.PHASECHK.TRANS64.TRYWAIT P2, [UR10], R126 ;  /* 0x0000007eff0075a7 */ /* 0x000e22000804110a */
[C---:B------:R-:W-:Y:S01]  /*9ed0*/  ISETP.GT.AND P4, PT, R117.reuse, 0x1, PT ;  /* 0x000000017500780c */ /* 0x040fe20003f84270 */
[----:B------:R1:W-:Y:S01]  /*9ee0*/  STL.S16 [R1+0x20], R128 ;  /* 0x0000208001007387 */ /* 0x0003e20000100600 */
[----:B------:R-:W-:Y:S01]  /*9ef0*/  ISETP.GT.AND P1, PT, R117, 0x2, PT ;  /* 0x000000027500780c */ /* 0x000fe20003f24270 */
[----:B--2---:R-:W-:Y:S01]  /*9f00*/  IMAD.X R125, R127, 0x1, R122, P5 ;  /* 0x000000017f7d7824 */ /* 0x004fe200028e067a */
[----:B01---5:R-:W-:Y:S11]  /*9f10*/  @!P2 BRA `(.L_x_8) ;  /* 0x000000880084a947 */ /* 0x023ff60003800000 */
.L_x_16:
[----:B------:R-:W2:Y:S04]  /*9f20*/  LDL R127, [R1+0x11c] ;  /* 0x00011c00017f7983 */ /* 0x000ea80000100800 */
[----:B------:R0:W-:Y:S04]  /*9f30*/  STL [R1+0x254], R5 ;  /* 0x0002540501007387 */ /* 0x0001e80000100800 */
[----:B0-----:R-:W3:Y:S01]  /*9f40*/  LDL R5, [R1+0x20] ;  /* 0x0000200001057983 */ /* 0x001ee20000100800 */
[----:B------:R-:W-:-:S03]  /*9f50*/  ISETP.GT.AND P2, PT, R117, 0x3, PT ;  /* 0x000000037500780c */ /* 0x000fc60003f44270 */
[----:B------:R0:W-:Y:S04]  /*9f60*/  STL [R1+0x250], R4 ;  /* 0x0002500401007387 */ /* 0x0001e80000100800 */
[----:B------:R-:W-:Y:S04]  /*9f70*/  STL [R1+0x24c], R248 ;  /* 0x00024cf801007387 */ /* 0x000fe80000100800 */
[----:B------:R-:W-:Y:S04]  /*9f80*/  STL [R1+0x248], R3 ;  /* 0x0002480301007387 */ /* 0x000fe80000100800 */
[----:B------:R-:W-:Y:S04]  /*9f90*/  STL [R1+0x244], R2 ;  /* 0x0002440201007387 */ /* 0x000fe80000100800 */
[----:B------:R-:W-:Y:S04]  /*9fa0*/  STL [R1+0x240], R250 ;  /* 0x000240fa01007387 */ /* 0x000fe80000100800 */
[----:B------:R-:W-:Y:S04]  /*9fb0*/  STL [R1+0x23c], R227 ;  /* 0x00023ce301007387 */ /* 0x000fe80000100800 */
[----:B------:R-:W-:Y:S04]  /*9fc0*/  STL [R1+0x238], R225 ;  /* 0x000238e101007387 */ /* 0x000fe80000100800 */
[----:B------:R-:W-:Y:S04]  /*9fd0*/  STL [R1+0x234], R252 ;  /* 0x000234fc01007387 */ /* 0x000fe80000100800 */
[----:B------:R-:W-:Y:S01]  /*9fe0*/  STL [R1+0x224], R0 ;  /* 0x0002240001007387 */ /* 0x000fe20000100800 */
[----:B--2---:R-:W-:-:S03]  /*9ff0*/  IADD3 R126, P6, PT, R127, R121, RZ ;  /* 0x000000797f7e7210 */ /* 0x004fc60007fde0ff */
[----:B------:R-:W2:Y:S04]  /*a000*/  LDL R127, [R1+0x220] ;  /* 0x00022000017f7983 */ /* 0x000ea80000100800 */
[----:B---3--:R-:W3:Y:S01]  /*a010*/  @P4 LDG.E.U8 R5, desc[UR26][R124.64] ;  /* 0x0000001a7c054981 */ /* 0x008ee2000c1e1100 */
[----:B0-----:R-:W-:Y:S01]  /*a020*/  PRMT R4, RZ, 0x7610, R4 ;  /* 0x00007610ff047816 */ /* 0x001fe20000000004 */
[----:B--2---:R-:W-:-:S05]  /*a030*/  IMAD.X R127, R127, 0x1, R122, P6 ;  /* 0x000000017f7f7824 */ /* 0x004fca00030e067a */
[----:B------:R-:W2:Y:S04]  /*a040*/  @P1 LDG.E.U8 R4, desc[UR26][R126.64] ;  /* 0x0000001a7e041981 */ /* 0x000ea8000c1e1100 */
[----:B---3--:R0:W-:Y:S04]  /*a050*/  @P4 STL [R1+0x20], R5 ;  /* 0x0000200501004387 */ /* 0x0081e80000100800 */
[----:B0-----:R-:W3:Y:S04]  /*a060*/  LDL.LU R5, [R1+0x254] ;  /* 0x0002540001057983 */ /* 0x001ee80000300800 */
[----:B------:R-:W4:Y:S02]  /*a070*/  LDL R125, [R1+0x118] ;  /* 0x00011800017d7983 */ /* 0x000f240000100800 */
[----:B----4-:R-:W-:-:S02]  /*a080*/  IADD3 R124, P5, PT, R125, R121, RZ ;  /* 0x000000797d7c7210 */ /* 0x010fc40007fbe0ff */
[----:B------:R-:W4:Y:S01]  /*a090*/  LDL R125, [R1+0x21c] ;  /* 0x00021c00017d7983 */ /* 0x000f220000100800 */
[----:B------:R-:W-:Y:S02]  /*a0a0*/  PRMT R248, RZ, 0x7610, R248 ;  /* 0x00007610fff87816 */ /* 0x000fe400000000f8 */
[----:B------:R-:W-:Y:S01]  /*a0b0*/  ISETP.GT.AND P4, PT, R117, 0x4, PT ;  /* 0x000000047500780c */ /* 0x000fe20003f84270 */
[----:B--2---:R0:W-:Y:S04]  /*a0c0*/  STL [R1+0x1c], R4 ;  /* 0x00001c0401007387 */ /* 0x0041e80000100800 */
[----:B0-----:R-:W2:Y:S04]  /*a0d0*/  LDL.LU R4, [R1+0x250] ;  /* 0x0002500001047983 */ /* 0x001ea80000300800 */
[----:B------:R-:W2:Y:S01]  /*a0e0*/  LDL R127, [R1+0x114] ;  /* 0x00011400017f7983 */ /* 0x000ea20000100800 */
[----:B----4-:R-:W-:-:S05]  /*a0f0*/  IMAD.X R125, R125, 0x1, R122, P5 ;  /* 0x000000017d7d7824 */ /* 0x010fca00028e067a */
[----:B------:R-:W4:Y:S01]  /*a100*/  @P2 LDG.E.U8 R248, desc[UR26][R124.64] ;  /* 0x0000001a7cf82981 */ /* 0x000f22000c1e1100 */
[----:B--2---:R-:W-:-:S03]  /*a110*/  IADD3 R126, P6, PT, R127, R121, RZ ;  /* 0x000000797f7e7210 */ /* 0x004fc60007fde0ff */
[----:B------:R-:W2:Y:S01]  /*a120*/  LDL R127, [R1+0x218] ;  /* 0x00021800017f7983 */ /* 0x000ea20000100800 */
[----:B------:R-:W-:-:S03]  /*a130*/  PRMT R3, RZ, 0x7610, R3 ;  /* 0x00007610ff037816 */ /* 0x000fc60000000003 */
[----:B----4-:R0:W-:Y:S04]  /*a140*/  STL [R1+0x18], R248 ;  /* 0x000018f801007387 */ /* 0x0101e80000100800 */
[----:B0-----:R-:W4:Y:S04]  /*a150*/  LDL.LU R248, [R1+0x24c] ;  /* 0x00024c0001f87983 */ /* 0x001f280000300800 */
[----:B------:R-:W3:Y:S01]  /*a160*/  LDL R125, [R1+0x110] ;  /* 0x00011000017d7983 */ /* 0x000ee20000100800 */
[----:B--2---:R-:W-:-:S05]  /*a170*/  IMAD.X R127, R127, 0x1, R122, P6 ;  /* 0x000000017f7f7824 */ /* 0x004fca00030e067a */
[----:B------:R-:W2:Y:S01]  /*a180*/  @P4 LDG.E.U8 R3, desc[UR26][R126.64] ;  /* 0x0000001a7e034981 */ /* 0x000ea2000c1e1100 */
[----:B------:R-:W-:Y:S02]  /*a190*/  ISETP.GT.AND P1, PT, R117, 0x5, PT ;  /* 0x000000057500780c */ /* 0x000fe40003f24270 */
[----:B---3--:R-:W-:Y:S02]  /*a1a0*/  IADD3 R124, P5, PT, R125, R121, RZ ;  /* 0x000000797d7c7210 */ /* 0x008fe40007fbe0ff */
[----:B------:R-:W3:Y:S04]  /*a1b0*/  LDL R125, [R1+0x214] ;  /* 0x00021400017d7983 */ /* 0x000ee80000100800 */
[----:B--2---:R0:W-:Y:S04]  /*a1c0*/  STL [R1+0x14], R3 ;  /* 0x0000140301007387 */ /* 0x0041e80000100800 */
[----:B0-----:R-:W2:Y:S04]  /*a1d0*/  LDL.LU R3, [R1+0x248] ;  /* 0x0002480001037983 */ /* 0x001ea80000300800 */
[----:B------:R-:W2:Y:S01]  /*a1e0*/  LDL R127, [R1+0x10c] ;  /* 0x00010c00017f7983 */ /* 0x000ea20000100800 */
[----:B------:R-:W-:Y:S01]  /*a1f0*/  PRMT R2, RZ, 0x7610, R2 ;  /* 0x00007610ff027816 */ /* 0x000fe20000000002 */
[----:B---3--:R-:W-:-:S05]  /*a200*/  IMAD.X R125, R125, 0x1, R122, P5 ;  /* 0x000000017d7d7824 */ /* 0x008fca00028e067a */
[----:B------:R-:W3:Y:S01]  /*a210*/  @P1 LDG.E.U8 R2, desc[UR26][R124.64] ;  /* 0x0000001a7c021981 */ /* 0x000ee2000c1e1100 */
[----:B--2---:R-:W-:-:S03]  /*a220*/  IADD3 R126, P6, PT, R127, R121, RZ ;  /* 0x000000797f7e7210 */ /* 0x004fc60007fde0ff */
[----:B------:R-:W2:Y:S01]  /*a230*/  LDL R127, [R1+0x210] ;  /* 0x00021000017f7983 */ /* 0x000ea20000100800 */
[----:B------:R-:W-:Y:S02]  /*a240*/  ISETP.GT.AND P2, PT, R117, 0x6, PT ;  /* 0x000000067500780c */ /* 0x000fe40003f44270 */
[----:B------:R-:W-:Y:S01]  /*a250*/  PRMT R250, RZ, 0x7610, R250 ;  /* 0x00007610fffa7816 */ /* 0x000fe200000000fa */
[----:B---3--:R0:W-:Y:S04]  /*a260*/  STL [R1+0x10], R2 ;  /* 0x0000100201007387 */ /* 0x0081e80000100800 */
[----:B0-----:R-:W3:Y:S04]  /*a270*/  LDL.LU R2, [R1+0x244] ;  /* 0x0002440001027983 */ /* 0x001ee80000300800 */
[----:B------:R-:W3:Y:S01]  /*a280*/  LDL R125, [R1+0x108] ;  /* 0x00010800017d7983 */ /* 0x000ee20000100800 */
[----:B--2---:R-:W-:-:S05]  /*a290*/  IMAD.X R127, R127, 0x1, R122, P6 ;  /* 0x000000017f7f7824 */ /* 0x004fca00030e067a */
[----:B------:R-:W2:Y:S01]  /*a2a0*/  @P2 LDG.E.U8 R250, desc[UR26][R126.64] ;  /* 0x0000001a7efa2981 */ /* 0x000ea2000c1e1100 */
[----:B---3--:R-:W-:-:S03]  /*a2b0*/  IADD3 R124, P5, PT, R125, R121, RZ ;  /* 0x000000797d7c7210 */ /* 0x008fc60007fbe0ff */
[----:B------:R-:W3:Y:S04]  /*a2c0*/  LDL R125, [R1+0x20c] ;  /* 0x00020c00017d7983 */ /* 0x000ee80000100800 */
[----:B--2---:R0:W-:Y:S04]  /*a2d0*/  STL [R1+0xc], R250 ;  /* 0x00000cfa01007387 */ /* 0x0041e80000100800 */
[----:B0-----:R-:W2:Y:S04]  /*a2e0*/  LDL.LU R250, [R1+0x240] ;  /* 0x0002400001fa7983 */ /* 0x001ea80000300800 */
[----:B------:R-:W2:Y:S01]  /*a2f0*/  LDL R127, [R1+0x104] ;  /* 0x00010400017f7983 */ /* 0x000ea20000100800 */
[----:B------:R-:W-:-:S02]  /*a300*/  ISETP.GT.AND P4, PT, R117, 0x7, PT ;  /* 0x000000077500780c */ /* 0x000fc40003f84270 */
[----:B------:R-:W-:Y:S02]  /*a310*/  ISETP.GT.AND P1, PT, R117, 0x8, PT ;  /* 0x000000087500780c */ /* 0x000fe40003f24270 */
[----:B------:R-:W-:Y:S02]  /*a320*/  PRMT R0, RZ, 0x7610, R0 ;  /* 0x00007610ff007816 */ /* 0x000fe40000000000 */
[----:B--2---:R-:W-:Y:S02]  /*a330*/  IADD3 R126, P6, PT, R127, R121, RZ ;  /* 0x000000797f7e7210 */ /* 0x004fe40007fde0ff */
[----:B------:R-:W2:Y:S01]  /*a340*/  LDL R127, [R1+0x208] ;  /* 0x00020800017f7983 */ /* 0x000ea20000100800 */
[----:B---3--:R-:W-:Y:S01]  /*a350*/  IMAD.X R125, R125, 0x1, R122, P5 ;  /* 0x000000017d7d7824 */ /* 0x008fe200028e067a */
[----:B------:R-:W-:-:S04]  /*a360*/  PRMT R227, RZ, 0x7610, R227 ;  /* 0x00007610ffe37816 */ /* 0x000fc800000000e3 */
[----:B------:R-:W3:Y:S04]  /*a370*/  @P4 LDG.E.U8 R0, desc[UR26][R124.64] ;  /* 0x0000001a7c004981 */ /* 0x000ee8000c1e1100 */
[----:B------:R-:W4:Y:S01]  /*a380*/  LDL R125, [R1+0x100] ;  /* 0x00010000017d7983 */ /* 0x000f220000100800 */
[----:B--2---:R-:W-:-:S05]  /*a390*/  IMAD.X R127, R127, 0x1, R122, P6 ;  /* 0x000000017f7f7824 */ /* 0x004fca00030e067a */
[----:B------:R-:W2:Y:S04]  /*a3a0*/  @P1 LDG.E.U8 R227, desc[UR26][R126.64] ;  /* 0x0000001a7ee31981 */ /* 0x000ea8000c1e1100 */
[----:B---3--:R-:W-:Y:S01]  /*a3b0*/  STL [R1+0x228], R0 ;  /* 0x0002280001007387 */ /* 0x008fe20000100800 */
[----:B----4-:R-:W-:-:S03]  /*a3c0*/  IADD3 R124, P5, PT, R125, R121, RZ ;  /* 0x000000797d7c7210 */ /* 0x010fc60007fbe0ff */
[----:B------:R-:W3:Y:S04]  /*a3d0*/  LDL R125, [R1+0x200] ;  /* 0x00020000017d7983 */ /* 0x000ee80000100800 */
[----:B--2---:R0:W-:Y:S04]  /*a3e0*/  STL [R1+0x8], R227 ;  /* 0x000008e301007387 */ /* 0x0041e80000100800 */
[----:B0-----:R-:W2:Y:S04]  /*a3f0*/  LDL.LU R227, [R1+0x23c] ;  /* 0x00023c0001e37983 */ /* 0x001ea80000300800 */
[----:B------:R-:W4:Y:S01]  /*a400*/  LDL R127, [R1+0xfc] ;  /* 0x0000fc00017f7983 */ /* 0x000f220000100800 */
[----:B------:R-:W-:Y:S01]  /*a410*/  ISETP.GT.AND P2, PT, R117, 0x9, PT ;  /* 0x000000097500780c */ /* 0x000fe20003f44270 */
[----:B---3--:R-:W-:Y:S01]  /*a420*/  IMAD.X R125, R125, 0x1, R122, P5 ;  /* 0x000000017d7d7824 */ /* 0x008fe200028e067a */
[----:B------:R-:W-:-:S11]  /*a430*/  PRMT R225, RZ, 0x7610, R225 ;  /* 0x00007610ffe17816 */ /* 0x000fd600000000e1 */
[----:B------:R-:W3:Y:S01]  /*a440*/  @P2 LDG.E.U8 R225, desc[UR26][R124.64] ;  /* 0x0000001a7ce12981 */ /* 0x000ee2000c1e1100 */
[----:B----4-:R-:W-:-:S03]  /*a450*/  IADD3 R126, P6, PT, R127, R121, RZ ;  /* 0x000000797f7e7210 */ /* 0x010fc60007fde0ff */
[----:B------:R-:W4:Y:S01]  /*a460*/  LDL R127, [R1+0x1fc] ;  /* 0x0001fc00017f7983 */ /* 0x000f220000100800 */
[----:B------:R-:W-:Y:S02]  /*a470*/  ISETP.GT.AND P4, PT, R117, 0xa, PT ;  /* 0x0000000a7500780c */ /* 0x000fe40003f84270 */
[----:B------:R-:W-:Y:S01]  /*a480*/  PRMT R252, RZ, 0x7610, R252 ;  /* 0x00007610fffc7816 */ /* 0x000fe200000000fc */
[----:B---3--:R0:W-:Y:S04]  /*a490*/  STL [R1+0x4], R225 ;  /* 0x000004e101007387 */ /* 0x0081e80000100800 */
[----:B0-----:R-:W3:Y:S04]  /*a4a0*/  LDL.LU R225, [R1+0x238] ;  /* 0x0002380001e17983 */ /* 0x001ee80000300800 */
[----:B------:R-:W2:Y:S01]  /*a4b0*/  LDL R125, [R1+0xf8] ;  /* 0x0000f800017d7983 */ /* 0x000ea20000100800 */
[----:B----4-:R-:W-:-:S05]  /*a4c0*/  IMAD.X R127, R127, 0x1, R122, P6 ;  /* 0x000000017f7f7824 */ /* 0x010fca00030e067a */
[----:B------:R-:W4:Y:S01]  /*a4d0*/  @P4 LDG.E.U8 R252, desc[UR26][R126.64] ;  /* 0x0000001a7efc4981 */ /* 0x000f22000c1e1100 */
[----:B--2---:R-:W-:-:S03]  /*a4e0*/  IADD3 R124, P5, PT, R125, R121, RZ ;  /* 0x000000797d7c7210 */ /* 0x004fc60007fbe0ff */
[----:B------:R-:W2:Y:S04]  /*a4f0*/  LDL R125, [R1+0x1f4] ;  /* 0x0001f400017d7983 */ /* 0x000ea80000100800 */
[----:B----4-:R0:W-:Y:S04]  /*a500*/  STL [R1], R252 ;  /* 0x000000fc01007387 */ /* 0x0101e80000100800 */
[----:B0-----:R-:W4:Y:S04]  /*a510*/  LDL.LU R252, [R1+0x234] ;  /* 0x0002340001fc7983 */ /* 0x001f280000300800 */
[----:B------:R-:W3:Y:S01]  /*a520*/  LDL R127, [R1+0xf4] ;  /* 0x0000f400017f7983 */ /* 0x000ee20000100800 */
[----:B------:R-:W-:-:S02]  /*a530*/  ISETP.GT.AND P1, PT, R117, 0xb, PT ;  /* 0x0000000b7500780c */ /* 0x000fc40003f24270 */
[----:B------:R-:W-:Y:S01]  /*a540*/  PRMT R0, RZ, 0x7610, R0 ;  /* 0x00007610ff007816 */ /* 0x000fe20000000000 */
[----:B--2---:R-:W-:-:S10]  /*a550*/  IMAD.X R125, R125, 0x1, R122, P5 ;  /* 0x000000017d7d7824 */ /* 0x004fd400028e067a */
[----:B------:R-:W2:Y:S04]  /*a560*/  @P1 LDG.E.U8 R0, desc[UR26][R124.64] ;  /* 0x0000001a7c001981 */ /* 0x000ea8000c1e1100 */
[----:B------:R-:W4:Y:S01]  /*a570*/  LDL R125, [R1+0xf0] ;  /* 0x0000f000017d7983 */ /* 0x000f220000100800 */
[----:B---3--:R-:W-:-:S03]  /*a580*/  IADD3 R126, P6, PT, R127, R121, RZ ;  /* 0x000000797f7e7210 */ /* 0x008fc60007fde0ff */
[----:B------:R-:W3:Y:S01]  /*a590*/  LDL R127, [R1+0x1f0] ;  /* 0x0001f000017f7983 */ /* 0x000ee20000100800 */
[----:B------:R-:W-:Y:S02]  /*a5a0*/  ISETP.GT.AND P2, PT, R117, 0xc, PT ;  /* 0x0000000c7500780c */ /* 0x000fe40003f44270 */
[----:B------:R-:W-:Y:S01]  /*a5b0*/  PRMT R251, RZ, 0x7610, R251 ;  /* 0x00007610fffb7816 */ /* 0x000fe200000000fb */
[----:B--2---:R0:W-:Y:S01]  /*a5c0*/  STL [R1+0x22c], R0 ;  /* 0x00022c0001007387 */ /* 0x0041e20000100800 */
[----:B----4-:R-:W-:-:S03]  /*a5d0*/  IADD3 R124, P5, PT, R125, R121, RZ ;  /* 0x000000797d7c7210 */ /* 0x010fc60007fbe0ff */
[----:B0-----:R-:W2:Y:S04]  /*a5e0*/  LDL R0, [R1+0xe4] ;  /* 0x0000e40001007983 */ /* 0x001ea80000100800 */
[----:B------:R-:W4:Y:S01]  /*a5f0*/  LDL R125, [R1+0x1e4] ;  /* 0x0001e400017d7983 */ /* 0x000f220000100800 */
[----:B---3--:R-:W-:-:S05]  /*a600*/  IMAD.X R127, R127, 0x1, R122, P6 ;  /* 0x000000017f7f7824 */ /* 0x008fca00030e067a */
[----:B------:R-:W3:Y:S04]  /*a610*/  @P2 LDG.E.U8 R251, desc[UR26][R126.64] ;  /* 0x0000001a7efb2981 */ /* 0x000ee8000c1e1100 */
[----:B------:R-:W2:Y:S01]  /*a620*/  LDL R127, [R1+0xec] ;  /* 0x0000ec00017f7983 */ /* 0x000ea20000100800 */
[----:B------:R-:W-:Y:S02]  /*a630*/  ISETP.GT.AND P4, PT, R117, 0xd, PT ;  /* 0x0000000d7500780c */ /* 0x000fe40003f84270 */
[----:B------:R-:W-:Y:S01]  /*a640*/  PRMT R249, RZ, 0x7610, R249 ;  /* 0x00007610fff97816 */ /* 0x000fe200000000f9 */
[----:B----4-:R-:W-:-:S10]  /*a650*/  IMAD.X R125, R125, 0x1, R122, P5 ;  /* 0x000000017d7d7824 */ /* 0x010fd400028e067a */
[----:B------:R0:W4:Y:S04]  /*a660*/  @P4 LDG.E.U8 R249, desc[UR26][R124.64] ;  /* 0x0000001a7cf94981 */ /* 0x000128000c1e1100 */
[----:B---3--:R1:W-:Y:S04]  /*a670*/  STL [R1+0x230], R251 ;  /* 0x000230fb01007387 */ /* 0x0083e80000100800 */
[----:B------:R-:W0:Y:S01]  /*a680*/  LDL R125, [R1+0xe8] ;  /* 0x0000e800017d7983 */ /* 0x000e220000100800 */
[----:B--2---:R-:W-:-:S03]  /*a690*/  IADD3 R126, P6, PT, R127, R121, RZ ;  /* 0x000000797f7e7210 */ /* 0x004fc60007fde0ff */
[----:B-1----:R-:W2:Y:S04]  /*a6a0*/  LDL R251, [R1+0x1cc] ;  /* 0x0001cc0001fb7983 */ /* 0x002ea80000100800 */
[----:B------:R-:W3:Y:S01]  /*a6b0*/  LDL R127, [R1+0x1dc] ;  /* 0x0001dc00017f7983 */ /* 0x000ee20000100800 */
[----:B------:R-:W-:Y:S02]  /*a6c0*/  ISETP.GT.AND P1, PT, R117, 0xe, PT ;  /* 0x0000000e7500780c */ /* 0x000fe40003f24270 */
[----:B------:R-:W-:Y:S02]  /*a6d0*/  PRMT R247, RZ, 0x7610, R247 ;  /* 0x00007610fff77816 */ /* 0x000fe400000000f7 */
[----:B0-----:R-:W-:Y:S02]  /*a6e0*/  IADD3 R124, P5, PT, R125, R121, RZ ;  /* 0x000000797d7c7210 */ /* 0x001fe40007fbe0ff */
[----:B------:R-:W2:Y:S01]  /*a6f0*/  LDL R125, [R1+0x1d8] ;  /* 0x0001d800017d7983 */ /* 0x000ea20000100800 */
[----:B---3--:R-:W-:-:S06]  /*a700*/  IMAD.X R127, R127, 0x1, R122, P6 ;  /* 0x000000017f7f7824 */ /* 0x008fcc00030e067a */
[----:B------:R0:W3:Y:S04]  /*a710*/  @P1 LDG.E.U8 R247, desc[UR26][R126.64] ;  /* 0x0000001a7ef71981 */ /* 0x0000e8000c1e1100 */
[----:B------:R-:W3:Y:S01]  /*a720*/  LDL R127, [R1+0xe0] ;  /* 0x0000e000017f7983 */ /* 0x000ee20000100800 */
[C---:B------:R-:W-:Y:S02]  /*a730*/  ISETP.GT.AND P2, PT, R117.reuse, 0xf, PT ;  /* 0x0000000f7500780c */ /* 0x040fe40003f44270 */
[----:B------:R-:W-:Y:S02]  /*a740*/  ISETP.GT.AND P4, PT, R117, 0x10, PT ;  /* 0x000000107500780c */ /* 0x000fe40003f84270 */
[----:B------:R-:W-:Y:S02]  /*a750*/  PRMT R245, RZ, 0x7610, R245 ;  /* 0x00007610fff57816 */ /* 0x000fe400000000f5 */
[----:B0-----:R-:W-:-:S02]  /*a760*/  IADD3 R126, P6, PT, R0, R121, RZ ;  /* 0x00000079007e7210 */ /* 0x001fc40007fde0ff */
[----:B------:R-:W-:Y:S01]  /*a770*/  PRMT R223, RZ, 0x7610, R223 ;  /* 0x00007610ffdf7816 */ /* 0x000fe200000000df */
[----:B------:R-:W4:Y:S01]  /*a780*/  LDL R0, [R1+0x1c8] ;  /* 0x0001c80001007983 */ /* 0x000f220000100800 */
[----:B--2---:R-:W-:-:S05]  /*a790*/  IMAD.X R125, R125, 0x1, R122, P5 ;  /* 0x000000017d7d7824 */ /* 0x004fca00028e067a */
[----:B------:R3:W2:Y:S04]  /*a7a0*/  @P2 LDG.E.U8 R245, desc[UR26][R124.64] ;  /* 0x0000001a7cf52981 */ /* 0x0006a8000c1e1100 */
[----:B------:R-:W2:Y:S01]  /*a7b0*/  LDL R125, [R1+0x1d4] ;  /* 0x0001d400017d7983 */ /* 0x000ea20000100800 */
[----:B---3--:R-:W-:Y:S01]  /*a7c0*/  IADD3 R124, P5, PT, R127, R121, RZ ;  /* 0x000000797f7c7210 */ /* 0x008fe20007fbe0ff */
[----:B------:R-:W-:Y:S01]  /*a7d0*/  IMAD.X R127, R251, 0x1, R122, P6 ;  /* 0x00000001fb7f7824 */ /* 0x000fe200030e067a */
[----:B------:R-:W-:Y:S01]  /*a7e0*/  ISETP.GT.AND P1, PT, R117, 0x11, PT ;  /* 0x000000117500780c */ /* 0x000fe20003f24270 */
[----:B------:R-:W3:Y:S04]  /*a7f0*/  LDL R251, [R1+0xd4] ;  /* 0x0000d40001fb7983 */ /* 0x000ee80000100800 */
[----:B------:R0:W2:Y:S04]  /*a800*/  @P4 LDG.E.U8 R223, desc[UR26][R126.64] ;  /* 0x0000001a7edf4981 */ /* 0x0000a8000c1e1100 */
[----:B------:R-:W0:Y:S01]  /*a810*/  LDL R127, [R1+0xdc] ;  /* 0x0000dc00017f7983 */ /* 0x000e220000100800 */
[----:B------:R-:W-:-:S02]  /*a820*/  PRMT R221, RZ, 0x7610, R221 ;  /* 0x00007610ffdd7816 */ /* 0x000fc400000000dd */
[----:B------:R-:W-:Y:S02]  /*a830*/  ISETP.GT.AND P2, PT, R117, 0x12, PT ;  /* 0x000000127500780c */ /* 0x000fe40003f44270 */
[----:B0-----:R-:W-:Y:S02]  /*a840*/  IADD3 R126, P6, PT, R127, R121, RZ ;  /* 0x000000797f7e7210 */ /* 0x001fe40007fde0ff */
[----:B------:R-:W3:Y:S01]  /*a850*/  LDL R127, [R1+0x1d0] ;  /* 0x0001d000017f7983 */ /* 0x000ee20000100800 */
[----:B--2---:R-:W-:-:S05]  /*a860*/  IMAD.X R125, R125, 0x1, R122, P5 ;  /* 0x000000017d7d7824 */ /* 0x004fca00028e067a */
[----:B------:R0:W2:Y:S01]  /*a870*/  @P1 LDG.E.U8 R221, desc[UR26][R124.64] ;  /* 0x0000001a7cdd1981 */ /* 0x0000a2000c1e1100 */
[----:B------:R-:W-:-:S03]  /*a880*/  PRMT R219, RZ, 0x7610, R219 ;  /* 0x00007610ffdb7816 */ /* 0x000fc600000000db */
[----:B------:R-:W0:Y:S01]  /*a890*/  LDL R125, [R1+0xd8] ;  /* 0x0000d800017d7983 */ /* 0x000e220000100800 */
[----:B---3--:R-:W-:-:S05]  /*a8a0*/  IMAD.X R127, R127, 0x1, R122, P6 ;  /* 0x000000017f7f7824 */ /* 0x008fca00030e067a */
[----:B------:R1:W3:Y:S04]  /*a8b0*/  @P2 LDG.E.U8 R219, desc[UR26][R126.64] ;  /* 0x0000001a7edb2981 */ /* 0x0002e8000c1e1100 */
[----:B------:R-:W2:Y:S01]  /*a8c0*/  LDL R127, [R1+0x1c4] ;  /* 0x0001c400017f7983 */ /* 0x000ea20000100800 */
[----:B------:R-:W-:Y:S02]  /*a8d0*/  ISETP.GT.AND P4, PT, R117, 0x13, PT ;  /* 0x000000137500780c */ /* 0x000fe40003f84270 */
[-C--:B0-----:R-:W-:Y:S02]  /*a8e0*/  IADD3 R124, P5, PT, R125, R121.reuse, RZ ;  /* 0x000000797d7c7210 */ /* 0x081fe40007fbe0ff */
[----:B------:R-:W-:Y:S02]  /*a8f0*/  ISETP.GT.AND P1, PT, R117, 0x14, PT ;  /* 0x000000147500780c */ /* 0x000fe40003f24270 */
[----:B------:R-:W-:Y:S01]  /*a900*/  PRMT R217, RZ, 0x7610, R217 ;  /* 0x00007610ffd97816 */ /* 0x000fe200000000d9 */
[----:B----4-:R-:W-:Y:S01]  /*a910*/  IMAD.X R125, R0, 0x1, R122, P5 ;  /* 0x00000001007d7824 */ /* 0x010fe200028e067a */
[----:B-1----:R-:W-:Y:S01]  /*a920*/  IADD3 R126, P6, PT, R251, R121, RZ ;  /* 0x00000079fb7e7210 */ /* 0x002fe20007fde0ff */
[----:B------:R-:W4:Y:S01]  /*a930*/  LDL R0, [R1+0x1bc] ;  /* 0x0001bc0001007983 */ /* 0x000f220000100800 */
[----:B------:R-:W-:-:S03]  /*a940*/  PRMT R215, RZ, 0x7610, R215 ;  /* 0x00007610ffd77816 */ /* 0x000fc600000000d7 */
[----:B------:R0:W3:Y:S01]  /*a950*/  @P4 LDG.E.U8 R217, desc[UR26][R124.64] ;  /* 0x0000001a7cd94981 */ /* 0x0000e2000c1e1100 */
[----:B------:R-:W-:Y:S02]  /*a960*/  ISETP.GT.AND P2, PT, R117, 0x15, PT ;  /* 0x000000157500780c */ /* 0x000fe40003f44270 */
[----:B------:R-:W-:Y:S01]  /*a970*/  PRMT R213, RZ, 0x7610, R213 ;  /* 0x00007610ffd57816 */ /* 0x000fe200000000d5 */
[----:B------:R-:W3:Y:S04]  /*a980*/  LDL R251, [R1+0x1b8] ;  /* 0x0001b80001fb7983 */ /* 0x000ee80000100800 */
[----:B------:R-:W0:Y:S01]  /*a990*/  LDL R125, [R1+0xd0] ;  /* 0x0000d000017d7983 */ /* 0x000e220000100800 */
[----:B--2---:R-:W-:-:S05]  /*a9a0*/  IMAD.X R127, R127, 0x1, R122, P6 ;  /* 0x000000017f7f7824 */ /* 0x004fca00030e067a */
[----:B------:R1:W2:Y:S04]  /*a9b0*/  @P1 LDG.E.U8 R215, desc[UR26][R126.64] ;  /* 0x0000001a7ed71981 */ /* 0x0002a8000c1e1100 */
[----:B------:R-:W1:Y:S01]  /*a9c0*/  LDL R127, [R1+0xcc] ;  /* 0x0000cc00017f7983 */ /* 0x000e620000100800 */
[----:B0-----:R-:W-:-:S03]  /*a9d0*/  IADD3 R124, P5, PT, R125, R121, RZ ;  /* 0x000000797d7c7210 */ /* 0x001fc60007fbe0ff */
[----:B------:R-:W2:Y:S01]  /*a9e0*/  LDL R125, [R1+0x1c0] ;  /* 0x0001c000017d7983 */ /* 0x000ea20000100800 */
[----:B-1----:R-:W-:-:S03]  /*a9f0*/  IADD3 R126, P6, PT, R127, R121, RZ ;  /* 0x000000797f7e7210 */ /* 0x002fc60007fde0ff */
[----:B------:R-:W3:Y:S01]  /*aa00*/  LDL R127, [R1+0xc8] ;  /* 0x0000c800017f7983 */ /* 0x000ee20000100800 */
[----:B------:R-:W-:Y:S02]  /*aa10*/  ISETP.GT.AND P4, PT, R117, 0x16, PT ;  /* 0x000000167500780c */ /* 0x000fe40003f84270 */
[----:B------:R-:W-:Y:S01]  /*aa20*/  PRMT R211, RZ, 0x7610, R211 ;  /* 0x00007610ffd37816 */ /* 0x000fe200000000d3 */
[----:B--2---:R-:W-:-:S05]  /*aa30*/  IMAD.X R125, R125, 0x1, R122, P5 ;  /* 0x000000017d7d7824 */ /* 0x004fca00028e067a */
[----:B------:R3:W2:Y:S02]  /*aa40*/  @P2 LDG.E.U8 R213, desc[UR26][R124.64] ;  /* 0x0000001a7cd52981 */ /* 0x0006a4000c1e1100 */
[-C--:B---3--:R-:W-:Y:S01]  /*aa50*/  IADD3 R124, P5, PT, R127, R121.reuse, RZ ;  /* 0x000000797f7c7210 */ /* 0x088fe20007fbe0ff */
[----:B----4-:R-:W-:Y:S01]  /*aa60*/  IMAD.X R127, R0, 0x1, R122, P6 ;  /* 0x00000001007f7824 */ /* 0x010fe200030e067a */
[----:B------:R-:W-:Y:S01]  /*aa70*/  ISETP.GT.AND P1, PT, R117, 0x17, PT ;  /* 0x000000177500780c */ /* 0x000fe20003f24270 */
[----:B------:R-:W3:Y:S04]  /*aa80*/  LDL R0, [R1+0xbc] ;  /* 0x0000bc0001007983 */ /* 0x000ee80000100800 */
[----:B------:R0:W4:Y:S04]  /*aa90*/  @P4 LDG.E.U8 R211, desc[UR26][R126.64] ;  /* 0x0000001a7ed34981 */ /* 0x000128000c1e1100 */
[----:B------:R-:W0:Y:S01]  /*aaa0*/  LDL R127, [R1+0xc4] ;  /* 0x0000c400017f7983 */ /* 0x000e220000100800 */
[----:B------:R-:W-:Y:S01]  /*aab0*/  PRMT R210, RZ, 0x7610, R210 ;  /* 0x00007610ffd27816 */ /* 0x000fe200000000d2 */
[----:B------:R-:W-:Y:S01]  /*aac0*/  IMAD.X R125, R251, 0x1, R122, P5 ;  /* 0x00000001fb7d7824 */ /* 0x000fe200028e067a */
[----:B------:R-:W-:Y:S01]  /*aad0*/  ISETP.GT.AND P2, PT, R117, 0x18, PT ;  /* 0x000000187500780c */ /* 0x000fe20003f44270 */
[----:B------:R-:W2:Y:S04]  /*aae0*/  LDL R251, [R1+0x1b0] ;  /* 0x0001b00001fb7983 */ /* 0x000ea80000100800 */
[----:B------:R1:W2:Y:S04]  /*aaf0*/  @P1 LDG.E.U8 R210, desc[UR26][R124.64] ;  /* 0x0000001a7cd21981 */ /* 0x0002a8000c1e1100 */
[----:B------:R-:W1:Y:S01]  /*ab00*/  LDL R125, [R1+0xc0] ;  /* 0x0000c000017d7983 */ /* 0x000e620000100800 */
[----:B0-----:R-:W-:-:S03]  /*ab10*/  IADD3 R126, P6, PT, R127, R121, RZ ;  /* 0x000000797f7e7210 */ /* 0x001fc60007fde0ff */
[----:B------:R-:W2:Y:S01]  /*ab20*/  LDL R127, [R1+0x204] ;  /* 0x00020400017f7983 */ /* 0x000ea20000100800 */
[----:B------:R-:W-:Y:S02]  /*ab30*/  PRMT R209, RZ, 0x7610, R209 ;  /* 0x00007610ffd17816 */ /* 0x000fe400000000d1 */
[----:B-1----:R-:W-:Y:S02]  /*ab40*/  IADD3 R124, P5, PT, R125, R121, RZ ;  /* 0x000000797d7c7210 */ /* 0x002fe40007fbe0ff */
[----:B------:R-:W3:Y:S01]  /*ab50*/  LDL R125, [R1+0x1b4] ;  /* 0x0001b400017d7983 */ /* 0x000ee20000100800 */
[----:B--2---:R-:W-:-:S05]  /*ab60*/  IMAD.X R127, R127, 0x1, R122, P6 ;  /* 0x000000017f7f7824 */ /* 0x004fca00030e067a */
[----:B------:R0:W2:Y:S04]  /*ab70*/  @P2 LDG.E.U8 R209, desc[UR26][R126.64] ;  /* 0x0000001a7ed12981 */ /* 0x0000a8000c1e1100 */
[----:B------:R-:W2:Y:S01]  /*ab80*/  LDL R127, [R1+0xb8] ;  /* 0x0000b800017f7983 */ /* 0x000ea20000100800 */
[C---:B------:R-:W-:Y:S02]  /*ab90*/  ISETP.GT.AND P4, PT, R117.reuse, 0x19, PT ;  /* 0x000000197500780c */ /* 0x040fe40003f84270 */
[----:B------:R-:W-:Y:S01]  /*aba0*/  ISETP.GT.AND P1, PT, R117, 0x1a, PT ;  /* 0x0000001a7500780c */ /* 0x000fe20003f24270 */
[----:B---3--:R-:W-:Y:S01]  /*abb0*/  IMAD.X R125, R125, 0x1, R122, P5 ;  /* 0x000000017d7d7824 */ /* 0x008fe200028e067a */
[----:B------:R-:W-:Y:S02]  /*abc0*/  PRMT R206, RZ, 0x7610, R206 ;  /* 0x00007610ffce7816 */ /* 0x000fe400000000ce */
[----:B0-----:R-:W-:-:S02]  /*abd0*/  IADD3 R126, P6, PT, R0, R121, RZ ;  /* 0x00000079007e7210 */ /* 0x001fc40007fde0ff */
[----:B------:R-:W-:Y:S01]  /*abe0*/  PRMT R205, RZ, 0x7610, R205 ;  /* 0x00007610ffcd7816 */ /* 0x000fe200000000cd */
[----:B------:R-:W3:Y:S04]  /*abf0*/  LDL R0, [R1+0x1a4] ;  /* 0x0001a40001007983 */ /* 0x000ee80000100800 */
[----:B------:R2:W3:Y:S04]  /*ac00*/  @P4 LDG.E.U8 R206, desc[UR26][R124.64] ;  /* 0x0000001a7cce4981 */ /* 0x0004e8000c1e1100 */
[----:B------:R-:W3:Y:S01]  /*ac10*/  LDL R125, [R1+0x1ac] ;  /* 0x0001ac00017d7983 */ /* 0x000ee20000100800 */
[----:B--2---:R-:W-:Y:S01]  /*ac20*/  IADD3 R124, P5, PT, R127, R121, RZ ;  /* 0x000000797f7c7210 */ /* 0x004fe20007fbe0ff */
[----:B------:R-:W-:Y:S01]  /*ac30*/  IMAD.X R127, R251, 0x1, R122, P6 ;  /* 0x00000001fb7f7824 */ /* 0x000fe200030e067a */
[----:B------:R-:W-:Y:S01]  /*ac40*/  ISETP.GT.AND P2, PT, R117, 0x1b, PT ;  /* 0x0000001b7500780c */ /* 0x000fe20003f44270 */
[----:B------:R-:W2:Y:S04]  /*ac50*/  LDL R251, [R1+0xac] ;  /* 0x0000ac0001fb7983 */ /* 0x000ea80000100800 */
[----:B------:R0:W2:Y:S04]  /*ac60*/  @P1 LDG.E.U8 R205, desc[UR26][R126.64] ;  /* 0x0000001a7ecd1981 */ /* 0x0000a8000c1e1100 */
[----:B------:R-:W0:Y:S01]  /*ac70*/  LDL R127, [R1+0xb4] ;  /* 0x0000b400017f7983 */ /* 0x000e220000100800 */
[----:B------:R-:W-:-:S02]  /*ac80*/  PRMT R203, RZ, 0x7610, R203 ;  /* 0x00007610ffcb7816 */ /* 0x000fc400000000cb */
[----:B------:R-:W-:Y:S01]  /*ac90*/  ISETP.GT.AND P4, PT, R117, 0x1c, PT ;  /* 0x0000001c7500780c */ /* 0x000fe20003f84270 */
[----:B---3--:R-:W-:-:S05]  /*aca0*/  IMAD.X R125, R125, 0x1, R122, P5 ;  /* 0x000000017d7d7824 */ /* 0x008fca00028e067a */
[----:B------:R1:W3:Y:S01]  /*acb0*/  @P2 LDG.E.U8 R203, desc[UR26][R124.64] ;  /* 0x0000001a7ccb2981 */ /* 0x0002e2000c1e1100 */
[----:B------:R-:W-:-:S03]  /*acc0*/  PRMT R200, RZ, 0x7610, R200 ;  /* 0x00007610ffc87816 */ /* 0x000fc600000000c8 */
[----:B------:R-:W1:Y:S01]  /*acd0*/  LDL R125, [R1+0xb0] ;  /* 0x0000b000017d7983 */ /* 0x000e620000100800 */
[----:B0-----:R-:W-:-:S03]  /*ace0*/  IADD3 R126, P6, PT, R127, R121, RZ ;  /* 0x000000797f7e7210 */ /* 0x001fc60007fde0ff */
[----:B------:R-:W2:Y:S01]  /*acf0*/  LDL R127, [R1+0x1a8] ;  /* 0x0001a800017f7983 */ /* 0x000ea20000100800 */
[----:B------:R-:W-:Y:S01]  /*ad00*/  ISETP.GT.AND P1, PT, R117, 0x1d, PT ;  /* 0x0000001d7500780c */ /* 0x000fe20003f24270 */
[----:B--2---:R-:W-:-:S05]  /*ad10*/  IMAD.X R127, R127, 0x1, R122, P6 ;  /* 0x000000017f7f7824 */ /* 0x004fca00030e067a */
[----:B------:R0:W2:Y:S04]  /*ad20*/  @P4 LDG.E.U8 R200, desc[UR26][R126.64] ;  /* 0x0000001a7ec84981 */ /* 0x0000a8000c1e1100 */
[----:B------:R-:W2:Y:S01]  /*ad30*/  LDL R127, [R1+0x1a0] ;  /* 0x0001a000017f7983 */ /* 0x000ea20000100800 */
[-C--:B-1----:R-:W-:Y:S02]  /*ad40*/  IADD3 R124, P5, PT, R125, R121.reuse, RZ ;  /* 0x000000797d7c7210 */ /* 0x082fe40007fbe0ff */
[----:B------:R-:W-:Y:S02]  /*ad50*/  ISETP.GT.AND P2, PT, R117, 0x1e, PT ;  /* 0x0000001e7500780c */ /* 0x000fe40003f44270 */
[----:B------:R-:W-:Y:S01]  /*ad60*/  PRMT R199, RZ, 0x7610, R199 ;  /* 0x00007610ffc77816 */ /* 0x000fe200000000c7 */
[----:B------:R-:W-:Y:S01]  /*ad70*/  IMAD.X R125, R0, 0x1, R122, P5 ;  /* 0x00000001007d7824 */ /* 0x000fe200028e067a */
[----:B0-----:R-:W-:Y:S01]  /*ad80*/  IADD3 R126, P6, PT, R251, R121, RZ ;  /* 0x00000079fb7e7210 */ /* 0x001fe20007fde0ff */
[----:B------:R-:W3:Y:S01]  /*ad90*/  LDL R0, [R1+0x1f8] ;  /* 0x0001f80001007983 */ /* 0x000ee20000100800 */
        /* <DEDUP_REMOVED lines=13> */
[----:B------:R-:W-:Y:S01]  /*ae70*/  ISETP.GT.AND P1, PT, R117, 0x20, PT ;  /* 0x000000207500780c */ /* 0x000fe20003f24270 */
[----:B--2---:R-:W-:Y:S01]  /*ae80*/  IMAD.X R125, R125, 0x1, R122, P5 ;  /* 0x000000017d7d7824 */ /* 0x004fe200028e067a */
[----:B------:R-:W-:-:S04]  /*ae90*/  PRMT R193, RZ, 0x7610, R193 ;  /* 0x00007610ffc17816 */ /* 0x000fc800000000c1 */
[----:B------:R3:W2:Y:S02]  /*aea0*/  @P4 LDG.E.U8 R194, desc[UR26][R124.64] ;  /* 0x0000001a7cc24981 */ /* 0x0006a4000c1e1100 */
[-C--:B---3--:R-:W-:Y:S01]  /*aeb0*/  IADD3 R124, P5, PT, R127, R121.reuse, RZ ;  /* 0x000000797f7c7210 */ /* 0x088fe20007fbe0ff */
[--C-:B------:R-:W-:Y:S01]  /*aec0*/  IMAD.X R127, R0, 0x1, R122.reuse, P6 ;  /* 0x00000001007f7824 */ /* 0x100fe200030e067a */
[----:B------:R-:W-:Y:S01]  /*aed0*/  ISETP.GT.AND P2, PT, R117, 0x21, PT ;  /* 0x000000217500780c */ /* 0x000fe20003f44270 */
[----:B------:R-:W3:Y:S04]  /*aee0*/  LDL R0, [R1+0x94] ;  /* 0x0000940001007983 */ /* 0x000ee80000100800 */
[----:B------:R0:W2:Y:S04]  /*aef0*/  @P1 LDG.E.U8 R193, desc[UR26][R126.64] ;  /* 0x0000001a7ec11981 */ /* 0x0000a8000c1e1100 */
        /* <DEDUP_REMOVED lines=66> */
[----:B------:R-:W-:Y:S01]  /*b320*/  IMAD.X R127, R0, 0x1, R122, P6 ;  /* 0x00000001007f7824 */ /* 0x000fe200030e067a */
        /* <DEDUP_REMOVED lines=98> */
[--C-:B------:R-:W-:Y:S01]  /*b950*/  IMAD.X R127, R251, 0x1, R122.reuse, P6 ;  /* 0x00000001fb7f7824 */ /* 0x100fe200030e067a */
[----:B------:R-:W-:Y:S01]  /*b960*/  ISETP.GT.AND P2, PT, R117, 0x39, PT ;  /* 0x000000397500780c */ /* 0x000fe20003f44270 */
[----:B------:R-:W2:Y:S04]  /*b970*/  LDL R251, [R1+0x34] ;  /* 0x0000340001fb7983 */ /* 0x000ea80000100800 */
[----:B------:R0:W2:Y:S04]  /*b980*/  @P1 LDG.E.U8 R145, desc[UR26][R126.64] ;  /* 0x0000001a7e911981 */ /* 0x0000a8000c1e1100 */
[----:B------:R-:W0:Y:S01]  /*b990*/  LDL R127, [R1+0x3c] ;  /* 0x00003c00017f7983 */ /* 0x000e220000100800 */
[----:B------:R-:W-:Y:S01]  /*b9a0*/  PRMT R143, RZ, 0x7610, R143 ;  /* 0x00007610ff8f7816 */ /* 0x000fe2000000008f */
[----:B---3--:R-:W-:-:S05]  /*b9b0*/  IMAD.X R125, R125, 0x1, R122, P5 ;  /* 0x000000017d7d7824 */ /* 0x008fca00028e067a */
[----:B------:R1:W3:Y:S04]  /*b9c0*/  @P2 LDG.E.U8 R143, desc[UR26][R124.64] ;  /* 0x0000001a7c8f2981 */ /* 0x0002e8000c1e1100 */
[----:B------:R-:W1:Y:S01]  /*b9d0*/  LDL R125, [R1+0x38] ;  /* 0x00003800017d7983 */ /* 0x000e620000100800 */
[----:B0-----:R-:W-:-:S03]  /*b9e0*/  IADD3 R126, P6, PT, R127, R121, RZ ;  /* 0x000000797f7e7210 */ /* 0x001fc60007fde0ff */
[----:B------:R-:W2:Y:S01]  /*b9f0*/  LDL R127, [R1+0x140] ;  /* 0x00014000017f7983 */ /* 0x000ea20000100800 */
[C---:B------:R-:W-:Y:S02]  /*ba00*/  ISETP.GT.AND P4, PT, R117.reuse, 0x3a, PT ;  /* 0x0000003a7500780c */ /* 0x040fe40003f84270 */
[----:B------:R-:W-:Y:S02]  /*ba10*/  ISETP.GT.AND P1, PT, R117, 0x3b, PT ;  /* 0x0000003b7500780c */ /* 0x000fe40003f24270 */
[----:B------:R-:W-:Y:S02]  /*ba20*/  PRMT R140, RZ, 0x7610, R140 ;  /* 0x00007610ff8c7816 */ /* 0x000fe4000000008c */
[----:B------:R-:W-:Y:S02]  /*ba30*/  PRMT R139, RZ, 0x7610, R139 ;  /* 0x00007610ff8b7816 */ /* 0x000fe4000000008b */
[----:B-1----:R-:W-:-:S05]  /*ba40*/  IADD3 R124, P5, PT, R125, R121, RZ ;  /* 0x000000797d7c7210 */ /* 0x002fca0007fbe0ff */
[--C-:B------:R-:W-:Y:S01]  /*ba50*/  IMAD.X R125, R0, 0x1, R122.reuse, P5 ;  /* 0x00000001007d7824 */ /* 0x100fe200028e067a */
[----:B------:R-:W-:Y:S01]  /*ba60*/  ISETP.GT.AND P2, PT, R117, 0x3c, PT ;  /* 0x0000003c7500780c */ /* 0x000fe20003f44270 */
[----:B------:R-:W3:Y:S04]  /*ba70*/  LDL R0, [R1+0x130] ;  /* 0x0001300001007983 */ /* 0x000ee80000100800 */
[----:B------:R-:W3:Y:S04]  /*ba80*/  @P1 LDG.E.U8 R139, desc[UR26][R124.64] ;  /* 0x0000001a7c8b1981 */ /* 0x000ee8000c1e1100 */
[----:B------:R-:W3:Y:S01]  /*ba90*/  LDL R125, [R1+0x30] ;  /* 0x00003000017d7983 */ /* 0x000ee20000100800 */
[----:B--2---:R-:W-:-:S05]  /*baa0*/  IMAD.X R127, R127, 0x1, R122, P6 ;  /* 0x000000017f7f7824 */ /* 0x004fca00030e067a */
[----:B------:R0:W2:Y:S04]  /*bab0*/  @P4 LDG.E.U8 R140, desc[UR26][R126.64] ;  /* 0x0000001a7e8c4981 */ /* 0x0000a8000c1e1100 */
[----:B------:R-:W2:Y:S01]  /*bac0*/  LDL R127, [R1+0x138] ;  /* 0x00013800017f7983 */ /* 0x000ea20000100800 */
[-C--:B0-----:R-:W-:Y:S02]  /*bad0*/  IADD3 R126, P6, PT, R251, R121.reuse, RZ ;  /* 0x00000079fb7e7210 */ /* 0x081fe40007fde0ff */
[----:B------:R-:W-:Y:S01]  /*bae0*/  PRMT R137, RZ, 0x7610, R137 ;  /* 0x00007610ff897816 */ /* 0x000fe20000000089 */
[----:B------:R-:W4:Y:S01]  /*baf0*/  LDL R251, [R1+0x12c] ;  /* 0x00012c0001fb7983 */ /* 0x000f220000100800 */
[----:B---3--:R-:W-:-:S03]  /*bb00*/  IADD3 R124, P5, PT, R125, R121, RZ ;  /* 0x000000797d7c7210 */ /* 0x008fc60007fbe0ff */
[----:B------:R-:W3:Y:S01]  /*bb10*/  LDL R125, [R1+0x134] ;  /* 0x00013400017d7983 */ /* 0x000ee20000100800 */
[----:B--2---:R-:W-:-:S05]  /*bb20*/  IMAD.X R127, R127, 0x1, R122, P6 ;  /* 0x000000017f7f7824 */ /* 0x004fca00030e067a */
[----:B------:R0:W2:Y:S04]  /*bb30*/  @P2 LDG.E.U8 R137, desc[UR26][R126.64] ;  /* 0x0000001a7e892981 */ /* 0x0000a8000c1e1100 */
[----:B------:R-:W0:Y:S01]  /*bb40*/  LDL R127, [R1+0x2c] ;  /* 0x00002c00017f7983 */ /* 0x000e220000100800 */
[----:B---3--:R-:W-:Y:S01]  /*bb50*/  IMAD.X R125, R125, 0x1, R122, P5 ;  /* 0x000000017d7d7824 */ /* 0x008fe200028e067a */
[----:B0-----:R-:W-:Y:S02]  /*bb60*/  IADD3 R126, P5, PT, R127, R121, RZ ;  /* 0x000000797f7e7210 */ /* 0x001fe40007fbe0ff */
[----:B------:R-:W3:Y:S01]  /*bb70*/  LDL R127, [R1+0x28] ;  /* 0x00002800017f7983 */ /* 0x000ee20000100800 */
[----:B------:R-:W-:Y:S02]  /*bb80*/  ISETP.GT.AND P4, PT, R117, 0x3d, PT ;  /* 0x0000003d7500780c */ /* 0x000fe40003f84270 */
[----:B------:R-:W-:-:S11]  /*bb90*/  PRMT R134, RZ, 0x7610, R134 ;  /* 0x00007610ff867816 */ /* 0x000fd60000000086 */
[----:B------:R3:W2:Y:S01]  /*bba0*/  @P4 LDG.E.U8 R134, desc[UR26][R124.64] ;  /* 0x0000001a7c864981 */ /* 0x0006a2000c1e1100 */
[C---:B------:R-:W-:Y:S02]  /*bbb0*/  ISETP.GT.AND P1, PT, R117.reuse, 0x3e, PT ;  /* 0x0000003e7500780c */ /* 0x040fe40003f24270 */
[----:B------:R-:W-:Y:S02]  /*bbc0*/  ISETP.GT.AND P2, PT, R117, 0x3f, PT ;  /* 0x0000003f7500780c */ /* 0x000fe40003f44270 */
[----:B------:R-:W-:Y:S02]  /*bbd0*/  PRMT R133, RZ, 0x7610, R133 ;  /* 0x00007610ff857816 */ /* 0x000fe40000000085 */
[----:B------:R-:W-:Y:S02]  /*bbe0*/  PRMT R131, RZ, 0x7610, R131 ;  /* 0x00007610ff837816 */ /* 0x000fe40000000083 */
[----:B------:R-:W-:Y:S02]  /*bbf0*/  PRMT R128, RZ, 0x7610, R128 ;  /* 0x00007610ff807816 */ /* 0x000fe40000000080 */
        /* <DEDUP_REMOVED lines=28> */
[----:B---3--:R-:W-:Y:S01]  /*bdc0*/  IADD3 R124, P4, PT, R127, R121, RZ ;  /* 0x000000797f7c7210 */ /* 0x008fe20007f9e0ff */
[--C-:B------:R-:W-:Y:S02]  /*bdd0*/  IMAD.X R127, R0, 0x1, R122.reuse, P5 ;  /* 0x00000001007f7824 */ /* 0x100fe400028e067a */
[----:B------:R-:W0:Y:S01]  /*bde0*/  S2R R0, SR_TID.X ;  /* 0x0000000000007919 */ /* 0x000e220000002100 */
[----:B------:R-:W-:Y:S01]  /*bdf0*/  ISETP.GT.AND P5, PT, R117, RZ, PT ;  /* 0x000000ff7500720c */ /* 0x000fe20003fa4270 */
[----:B----4-:R-:W-:Y:S01]  /*be00*/  IMAD.X R125, R251, 0x1, R122, P4 ;  /* 0x00000001fb7d7824 */ /* 0x010fe200020e067a */
[----:B------:R-:W-:Y:S01]  /*be10*/  SHF.R.S32.HI R251, RZ, 0x1f, R123 ;  /* 0x0000001ffffb7819 */ /* 0x000fe2000001147b */
[----:B------:R-:W3:Y:S01]  /*be20*/  @P1 LDG.E.U8 R133, desc[UR26][R126.64] ;  /* 0x0000001a7e851981 */ /* 0x000ee2000c1e1100 */
[----:B------:R-:W-:-:S03]  /*be30*/  IADD3 R243, P1, PT, R123, R243, RZ ;  /* 0x000000f37bf37210 */ /* 0x000fc60007f3e0ff */
[----:B------:R1:W4:Y:S02]  /*be40*/  @P2 LDG.E.U8 R131, desc[UR26][R124.64] ;  /* 0x0000001a7c832981 */ /* 0x000324000c1e1100 */
[----:B------:R-:W-:Y:S01]  /*be50*/  IMAD.X R241, R251, 0x1, R241, P1 ;  /* 0x00000001fbf17824 */ /* 0x000fe200008e06f1 */
[----:B------:R-:W-:-:S03]  /*be60*/  IADD3 R120, P1, PT, R123, R120, RZ ;  /* 0x000000787b787210 */ /* 0x000fc60007f3e0ff */
[----:B-1----:R-:W-:Y:S02]  /*be70*/  @P5 IMAD.MOV.U32 R124, RZ, RZ, R121 ;  /* 0x000000ffff7c5224 */ /* 0x002fe400078e0079 */
[----:B------:R-:W-:-:S05]  /*be80*/  @P5 IMAD.MOV.U32 R125, RZ, RZ, R122 ;  /* 0x000000ffff7d5224 */ /* 0x000fca00078e007a */
[----:B------:R1:W2:Y:S01]  /*be90*/  @P5 LDG.E.U8 R128, desc[UR26][R124.64] ;  /* 0x0000001a7c805981 */ /* 0x0002a2000c1e1100 */
[----:B------:R-:W-:Y:S01]  /*bea0*/  IMAD.X R115, R251, 0x1, R115, P1 ;  /* 0x00000001fb737824 */ /* 0x000fe200008e0673 */
[----:B------:R-:W-:Y:S02]  /*beb0*/  IADD3 R114, P1, PT, R123, R114, RZ ;  /* 0x000000727b727210 */ /* 0x000fe40007f3e0ff */
[----:B0-----:R-:W-:-:S03]  /*bec0*/  LOP3.LUT R0, R0, 0x3f, RZ, 0xc0, !PT ;  /* 0x0000003f00007812 */ /* 0x001fc600078ec0ff */
[----:B------:R-:W-:Y:S01]  /*bed0*/  IMAD.X R112, R251, 0x1, R112, P1 ;  /* 0x00000001fb707824 */ /* 0x000fe200008e0670 */
[----:B------:R-:W-:Y:S02]  /*bee0*/  ISETP.GE.AND P4, PT, R0, R117, PT ;  /* 0x000000750000720c */ /* 0x000fe40003f86270 */
[C---:B------:R-:W-:Y:S01]  /*bef0*/  IADD3 R111, P1, PT, R123.reuse, R111, RZ ;  /* 0x0000006f7b6f7210 */ /* 0x040fe20007f3e0ff */
[----:B------:R-:W2:Y:S01]  /*bf00*/  LDL.LU R0, [R1+0x8] ;  /* 0x0000080001007983 */ /* 0x000ea20000300800 */
[----:B------:R-:W-:-:S03]  /*bf10*/  IADD3 R118, P2, PT, R123, R118, RZ ;  /* 0x000000767b767210 */ /* 0x000fc60007f5e0ff */
[----:B------:R-:W-:Y:S01]  /*bf20*/  IMAD.X R109, R251, 0x1, R109, P1 ;  /* 0x00000001fb6d7824 */ /* 0x000fe200008e066d */
[----:B------:R-:W-:Y:S02]  /*bf30*/  IADD3 R108, P1, PT, R123, R108, RZ ;  /* 0x0000006c7b6c7210 */ /* 0x000fe40007f3e0ff */
[----:B-1----:R-:W-:Y:S01]  /*bf40*/  PRMT R124, RZ, 0x7610, R124 ;  /* 0x00007610ff7c7816 */ /* 0x002fe2000000007c */
[C---:B------:R-:W-:Y:S02]  /*bf50*/  IMAD.X R119, R251.reuse, 0x1, R119, P2 ;  /* 0x00000001fb777824 */ /* 0x040fe400010e0677 */
[----:B------:R-:W-:Y:S02]  /*bf60*/  @!P4 IMAD.MOV.U32 R126, RZ, RZ, R243 ;  /* 0x000000ffff7ec224 */ /* 0x000fe400078e00f3 */
[----:B------:R-:W-:Y:S01]  /*bf70*/  @!P4 IMAD.MOV.U32 R127, RZ, RZ, R241 ;  /* 0x000000ffff7fc224 */ /* 0x000fe200078e00f1 */
[----:B------:R-:W-:Y:S01]  /*bf80*/  BAR.SYNC.DEFER_BLOCKING 0x0 ;  /* 0x0000000000007b1d */ /* 0x000fe20000010000 */
[----:B------:R-:W-:Y:S01]  /*bf90*/  IMAD.X R106, R251, 0x1, R106, P1 ;  /* 0x00000001fb6a7824 */ /* 0x000fe200008e066a */
[----:B------:R-:W-:-:S02]  /*bfa0*/  IADD3 R116, P2, PT, R123, R116, RZ ;  /* 0x000000747b747210 */ /* 0x000fc40007f5e0ff */
[----:B------:R-:W-:-:S03]  /*bfb0*/  IADD3 R105, P1, PT, R123, R105, RZ ;  /* 0x000000697b697210 */ /* 0x000fc60007f3e0ff */
[C---:B------:R-:W-:Y:S02]  /*bfc0*/  IMAD.X R113, R251.reuse, 0x1, R113, P2 ;  /* 0x00000001fb717824 */ /* 0x040fe400010e0671 */
[----:B------:R-:W-:Y:S01]  /*bfd0*/  IMAD.X R103, R251, 0x1, R103, P1 ;  /* 0x00000001fb677824 */ /* 0x000fe200008e0667 */
[----:B------:R-:W-:-:S05]  /*bfe0*/  IADD3 R102, P1, PT, R123, R102, RZ ;  /* 0x000000667b667210 */ /* 0x000fca0007f3e0ff */
[----:B------:R-:W-:Y:S01]  /*bff0*/  IMAD.X R100, R251, 0x1, R100, P1 ;  /* 0x00000001fb647824 */ /* 0x000fe200008e0664 */
[----:B------:R0:W2:Y:S01]  /*c000*/  @!P4 LDG.E.U8 R124, desc[UR26][R126.64] ;  /* 0x0000001a7e7cc981 */ /* 0x0000a2000c1e1100 */
[----:B------:R-:W-:Y:S01]  /*c010*/  IADD3 R99, P1, PT, R123, R99, RZ ;  /* 0x000000637b637210 */ /* 0x000fe20007f3e0ff */
[----:B0-----:R-:W-:Y:S02]  /*c020*/  @!P4 IMAD.MOV.U32 R126, RZ, RZ, R120 ;  /* 0x000000ffff7ec224 */ /* 0x001fe400078e0078 */
[----:B------:R-:W-:-:S05]  /*c030*/  @!P4 IMAD.MOV.U32 R127, RZ, RZ, R115 ;  /* 0x000000ffff7fc224 */ /* 0x000fca00078e0073 */
[----:B------:R0:W2:Y:S01]  /*c040*/  @!P4 LDG.E.U8 R129, desc[UR26][R126.64] ;  /* 0x0000001a7e81c981 */ /* 0x0000a2000c1e1100 */
[----:B------:R-:W-:Y:S02]  /*c050*/  IMAD.X R97, R251, 0x1, R97, P1 ;  /* 0x00000001fb617824 */ /* 0x000fe400008e0661 */
[----:B0-----:R-:W-:Y:S02]  /*c060*/  @!P4 IMAD.MOV.U32 R126, RZ, RZ, R116 ;  /* 0x000000ffff7ec224 */ /* 0x001fe400078e0074 */
[----:B------:R-:W-:Y:S01]  /*c070*/  @!P4 IMAD.MOV.U32 R127, RZ, RZ, R113 ;  /* 0x000000ffff7fc224 */ /* 0x000fe200078e0071 */
[----:B------:R-:W-:-:S04]  /*c080*/  IADD3 R110, P2, PT, R123, R110, RZ ;  /* 0x0000006e7b6e7210 */ /* 0x000fc80007f5e0ff */
[----:B------:R0:W2:Y:S01]  /*c090*/  @!P4 LDG.E.U8 R130, desc[UR26][R126.64] ;  /* 0x0000001a7e82c981 */ /* 0x0000a2000c1e1100 */
[----:B------:R-:W-:Y:S01]  /*c0a0*/  IADD3 R96, P1, PT, R123, R96, RZ ;  /* 0x000000607b607210 */ /* 0x000fe20007f3e0ff */
[C---:B------:R-:W-:Y:S02]  /*c0b0*/  IMAD.X R107, R251.reuse, 0x1, R107, P2 ;  /* 0x00000001fb6b7824 */ /* 0x040fe400010e066b */
[----:B0-----:R-:W-:Y:S02]  /*c0c0*/  @!P4 IMAD.MOV.U32 R126, RZ, RZ, R114 ;  /* 0x000000ffff7ec224 */ /* 0x001fe400078e0072 */
[----:B------:R-:W-:Y:S02]  /*c0d0*/  @!P4 IMAD.MOV.U32 R127, RZ, RZ, R112 ;  /* 0x000000ffff7fc224 */ /* 0x000fe400078e0070 */
[----:B------:R-:W-:-:S03]  /*c0e0*/  IMAD.X R94, R251, 0x1, R94, P1 ;  /* 0x00000001fb5e7824 */ /* 0x000fc600008e065e */
[----:B------:R0:W2:Y:S01]  /*c0f0*/  @!P4 LDG.E.U8 R132, desc[UR26][R126.64] ;  /* 0x0000001a7e84c981 */ /* 0x0000a2000c1e1100 */
[----:B------:R-:W-:Y:S01]  /*c100*/  IADD3 R93, P1, PT, R123, R93, RZ ;  /* 0x0000005d7b5d7210 */ /* 0x000fe20007f3e0ff */
[----:B0-----:R-:W-:Y:S02]  /*c110*/  @!P4 IMAD.MOV.U32 R126, RZ, RZ, R111 ;  /* 0x000000ffff7ec224 */ /* 0x001fe400078e006f */
[----:B------:R-:W-:Y:S02]  /*c120*/  @!P4 IMAD.MOV.U32 R127, RZ, RZ, R109 ;  /* 0x000000ffff7fc224 */ /* 0x000fe400078e006d */
[----:B------:R-:W-:-:S03]  /*c130*/  IMAD.X R91, R251, 0x1, R91, P1 ;  /* 0x00000001fb5b7824 */ /* 0x000fc600008e065b */
[----:B------:R0:W2:Y:S01]  /*c140*/  @!P4 LDG.E.U8 R135, desc[UR26][R126.64] ;  /* 0x0000001a7e87c981 */ /* 0x0000a2000c1e1100 */
[C---:B------:R-:W-:Y:S01]  /*c150*/  IADD3 R231, P1, PT, R123.reuse, R231, RZ ;  /* 0x000000e77be77210 */ /* 0x040fe20007f3e0ff */
[----:B0-----:R-:W-:Y:S02]  /*c160*/  @!P4 IMAD.MOV.U32 R126, RZ, RZ, R110 ;  /* 0x000000ffff7ec224 */ /* 0x001fe400078e006e */
[----:B------:R-:W-:Y:S01]  /*c170*/  @!P4 IMAD.MOV.U32 R127, RZ, RZ, R107 ;  /* 0x000000ffff7fc224 */ /* 0x000fe200078e006b */
[----:B------:R-:W-:Y:S01]  /*c180*/  IADD3 R104, P2, PT, R123, R104, RZ ;  /* 0x000000687b687210 */ /* 0x000fe20007f5e0ff */
[----:B------:R-:W-:-:S03]  /*c190*/  IMAD.X R229, R251, 0x1, R229, P1 ;  /* 0x00000001fbe57824 */ /* 0x000fc600008e06e5 */
        /* <DEDUP_REMOVED lines=126> */
[----:B------:R-:W-:Y:S02]  /*c980*/  IADD3 R239, P1, PT, R123, R239, RZ ;  /* 0x000000ef7bef7210 */ /* 0x000fe40007f3e0ff */
[----:B------:R-:W-:Y:S01]  /*c990*/  PRMT R184, RZ, 0x7610, R184 ;  /* 0x00007610ffb87816 */ /* 0x000fe200000000b8 */
[----:B0-----:R-:W-:Y:S02]  /*c9a0*/  @!P4 IMAD.MOV.U32 R126, RZ, RZ, R65 ;  /* 0x000000ffff7ec224 */ /* 0x001fe400078e0041 */
[----:B------:R-:W-:Y:S02]  /*c9b0*/  @!P4 IMAD.MOV.U32 R127, RZ, RZ, R63 ;  /* 0x000000ffff7fc224 */ /* 0x000fe400078e003f */
[----:B------:R-:W-:-:S03]  /*c9c0*/  IMAD.X R237, R251, 0x1, R237, P1 ;  /* 0x00000001fbed7824 */ /* 0x000fc600008e06ed */
[----:B------:R0:W2:Y:S01]  /*c9d0*/  @!P4 LDG.E.U8 R183, desc[UR26][R126.64] ;  /* 0x0000001a7eb7c981 */ /* 0x0000a2000c1e1100 */
[C---:B------:R-:W-:Y:S02]  /*c9e0*/  IADD3 R29, P1, PT, R123.reuse, R29, RZ ;  /* 0x0000001d7b1d7210 */ /* 0x040fe40007f3e0ff */
[----:B------:R-:W-:Y:S01]  /*c9f0*/  PRMT R186, RZ, 0x7610, R186 ;  /* 0x00007610ffba7816 */ /* 0x000fe200000000ba */
[----:B0-----:R-:W-:Y:S02]  /*ca00*/  @!P4 IMAD.MOV.U32 R126, RZ, RZ, R64 ;  /* 0x000000ffff7ec224 */ /* 0x001fe400078e0040 */
[----:B------:R-:W-:Y:S01]  /*ca10*/  @!P4 IMAD.MOV.U32 R127, RZ, RZ, R61 ;  /* 0x000000ffff7fc224 */ /* 0x000fe200078e003d */
[----:B------:R-:W-:Y:S01]  /*ca20*/  IADD3 R59, P2, PT, R123, R59, RZ ;  /* 0x0000003b7b3b7210 */ /* 0x000fe20007f5e0ff */
        /* <DEDUP_REMOVED lines=8> */
[----:B------:R-:W-:Y:S01]  /*cab0*/  IMAD.X R26, R251, 0x1, R26, P1 ;  /* 0x00000001fb1a7824 */ /* 0x000fe200008e061a */
        /* <DEDUP_REMOVED lines=12> */
[----:B------:R0:W3:Y:S01]  /*cb80*/  @!P4 LDG.E.U8 R190, desc[UR26][R126.64] ;  /* 0x0000001a7ebec981 */ /* 0x0000e2000c1e1100 */
[----:B------:R-:W-:Y:S02]  /*cb90*/  IADD3 R21, P1, PT, R123, R21, RZ ;  /* 0x000000157b157210 */ /* 0x000fe40007f3e0ff */
[----:B------:R-:W-:Y:S01]  /*cba0*/  PRMT R195, RZ, 0x7610, R195 ;  /* 0x00007610ffc37816 */ /* 0x000fe200000000c3 */
[----:B0-----:R-:W-:Y:S02]  /*cbb0*/  @!P4 IMAD.MOV.U32 R126, RZ, RZ, R58 ;  /* 0x000000ffff7ec224 */ /* 0x001fe400078e003a */
[----:B------:R-:W-:Y:S02]  /*cbc0*/  @!P4 IMAD.MOV.U32 R127, RZ, RZ, R56 ;  /* 0x000000ffff7fc224 */ /* 0x000fe400078e0038 */
[----:B------:R-:W-:-:S03]  /*cbd0*/  IMAD.X R51, R251, 0x1, R51, P2 ;  /* 0x00000001fb337824 */ /* 0x000fc600010e0633 */
[----:B------:R0:W3:Y:S01]  /*cbe0*/  @!P4 LDG.E.U8 R192, desc[UR26][R126.64] ;  /* 0x0000001a7ec0c981 */ /* 0x0000e2000c1e1100 */
[----:B------:R-:W-:Y:S01]  /*cbf0*/  IMAD.X R20, R251, 0x1, R20, P1 ;  /* 0x00000001fb147824 */ /* 0x000fe200008e0614 */
[----:B------:R-:W-:Y:S02]  /*cc00*/  IADD3 R19, P1, PT, R123, R19, RZ ;  /* 0x000000137b137210 */ /* 0x000fe40007f3e0ff */
[----:B------:R-:W-:Y:S01]  /*cc10*/  PRMT R196, RZ, 0x7610, R196 ;  /* 0x00007610ffc47816 */ /* 0x000fe200000000c4 */
[----:B0-----:R-:W-:Y:S02]  /*cc20*/  @!P4 IMAD.MOV.U32 R126, RZ, RZ, R55 ;  /* 0x000000ffff7ec224 */ /* 0x001fe400078e0037 */
[----:B------:R-:W-:Y:S02]  /*cc30*/  @!P4 IMAD.MOV.U32 R127, RZ, RZ, R53 ;  /* 0x000000ffff7fc224 */ /* 0x000fe400078e0035 */
[----:B------:R-:W-:-:S03]  /*cc40*/  IMAD.X R18, R251, 0x1, R18, P1 ;  /* 0x00000001fb127824 */ /* 0x000fc600008e0612 */
[----:B------:R0:W3:Y:S01]  /*cc50*/  @!P4 LDG.E.U8 R195, desc[UR26][R126.64] ;  /* 0x0000001a7ec3c981 */ /* 0x0000e2000c1e1100 */
        /* <DEDUP_REMOVED lines=58> */
[----:B------:R-:W-:Y:S01]  /*d000*/  PRMT R218, RZ, 0x7610, R218 ;  /* 0x00007610ffda7816 */ /* 0x000fe200000000da */
[----:B------:R-:W1:Y:S01]  /*d010*/  S2R R251, SR_TID.X ;  /* 0x0000000000fb7919 */ /* 0x000e620000002100 */
[----:B0-----:R-:W-:Y:S02]  /*d020*/  @!P4 IMAD.MOV.U32 R126, RZ, RZ, R35 ;  /* 0x000000ffff7ec224 */ /* 0x001fe400078e0023 */
[----:B------:R-:W-:-:S05]  /*d030*/  @!P4 IMAD.MOV.U32 R127, RZ, RZ, R34 ;  /* 0x000000ffff7fc224 */ /* 0x000fca00078e0022 */
[----:B------:R0:W3:Y:S01]  /*d040*/  @!P4 LDG.E.U8 R216, desc[UR26][R126.64] ;  /* 0x0000001a7ed8c981 */ /* 0x0000e2000c1e1100 */
[----:B------:R-:W-:Y:S01]  /*d050*/  PRMT R220, RZ, 0x7610, R220 ;  /* 0x00007610ffdc7816 */ /* 0x000fe200000000dc */
        /* <DEDUP_REMOVED lines=15> */
[----:B------:R-:W-:Y:S02]  /*d150*/  PRMT R228, RZ, 0x7610, R228 ;  /* 0x00007610ffe47816 */ /* 0x000fe400000000e4 */
[----:B-1----:R-:W-:Y:S01]  /*d160*/  LOP3.LUT R251, R251, 0x7f, RZ, 0xc0, !PT ;  /* 0x0000007ffbfb7812 */ /* 0x002fe200078ec0ff */
[----:B0-----:R-:W-:Y:S02]  /*d170*/  @!P4 IMAD.MOV.U32 R126, RZ, RZ, R27 ;  /* 0x000000ffff7ec224 */ /* 0x001fe400078e001b */
[----:B------:R-:W-:-:S05]  /*d180*/  @!P4 IMAD.MOV.U32 R127, RZ, RZ, R26 ;  /* 0x000000ffff7fc224 */ /* 0x000fca00078e001a */
[----:B------:R0:W3:Y:S01]  /*d190*/  @!P4 LDG.E.U8 R226, desc[UR26][R126.64] ;  /* 0x0000001a7ee2c981 */ /* 0x0000e2000c1e1100 */
[----:B------:R-:W-:-:S03]  /*d1a0*/  PRMT R230, RZ, 0x7610, R230 ;  /* 0x00007610ffe67816 */ /* 0x000fc600000000e6 */
[----:B--2---:R1:W-:Y:S01]  /*d1b0*/  STS.U8 [R251+UR13+0x4000], R128 ;  /* 0x00400080fb007988 */ /* 0x0043e2000800000d */
[----:B0-----:R-:W-:Y:S02]  /*d1c0*/  @!P4 IMAD.MOV.U32 R126, RZ, RZ, R25 ;  /* 0x000000ffff7ec224 */ /* 0x001fe400078e0019 */
[----:B------:R-:W-:Y:S01]  /*d1d0*/  @!P4 IMAD.MOV.U32 R127, RZ, RZ, R24 ;  /* 0x000000ffff7fc224 */ /* 0x000fe200078e0018 */
[----:B-1----:R-:W0:Y:S04]  /*d1e0*/  S2R R128, SR_TID.X ;  /* 0x0000000000807919 */ /* 0x002e280000002100 */
[----:B------:R1:W2:Y:S01]  /*d1f0*/  @!P4 LDG.E.U8 R228, desc[UR26][R126.64] ;  /* 0x0000001a7ee4c981 */ /* 0x0002a2000c1e1100 */
[----:B------:R-:W-:Y:S01]  /*d200*/  PRMT R232, RZ, 0x7610, R232 ;  /* 0x00007610ffe87816 */ /* 0x000fe200000000e8 */
[----:B-1----:R-:W-:-:S02]  /*d210*/  @!P4 IMAD.MOV.U32 R126, RZ, RZ, R23 ;  /* 0x000000ffff7ec224 */ /* 0x002fc400078e0017 */
[----:B------:R-:W-:-:S05]  /*d220*/  @!P4 IMAD.MOV.U32 R127, RZ, RZ, R22 ;  /* 0x000000ffff7fc224 */ /* 0x000fca00078e0016 */
[----:B------:R1:W2:Y:S01]  /*d230*/  @!P4 LDG.E.U8 R230, desc[UR26][R126.64] ;  /* 0x0000001a7ee6c981 */ /* 0x0002a2000c1e1100 */
[----:B------:R-:W-:Y:S01]  /*d240*/  PRMT R234, RZ, 0x7610, R234 ;  /* 0x00007610ffea7816 */ /* 0x000fe200000000ea */
[----:B-1----:R-:W-:Y:S02]  /*d250*/  @!P4 IMAD.MOV.U32 R126, RZ, RZ, R21 ;  /* 0x000000ffff7ec224 */ /* 0x002fe400078e0015 */
        /* <DEDUP_REMOVED lines=10> */
[----:B------:R-:W-:Y:S02]  /*d300*/  PRMT R240, RZ, 0x7610, R240 ;  /* 0x00007610fff07816 */ /* 0x000fe400000000f0 */
[----:B0-----:R-:W-:Y:S01]  /*d310*/  LOP3.LUT R128, R128, 0x7f, RZ, 0xc0, !PT ;  /* 0x0000007f80807812 */ /* 0x001fe200078ec0ff */
[----:B-1----:R-:W-:Y:S02]  /*d320*/  @!P4 IMAD.MOV.U32 R126, RZ, RZ, R15 ;  /* 0x000000ffff7ec224 */ /* 0x002fe400078e000f */
[----:B------:R-:W-:-:S05]  /*d330*/  @!P4 IMAD.MOV.U32 R127, RZ, RZ, R14 ;  /* 0x000000ffff7fc224 */ /* 0x000fca00078e000e */
[----:B------:R0:W2:Y:S01]  /*d340*/  @!P4 LDG.E.U8 R238, desc[UR26][R126.64] ;  /* 0x0000001a7eeec981 */ /* 0x0000a2000c1e1100 */
[----:B------:R-:W-:-:S03]  /*d350*/  PRMT R242, RZ, 0x7610, R242 ;  /* 0x00007610fff27816 */ /* 0x000fc600000000f2 */
[----:B------:R-:W-:Y:S01]  /*d360*/  STS.U8 [R128+UR13+0x4400], R0 ;  /* 0x0044000080007988 */ /* 0x000fe2000800000d */
[----:B0-----:R-:W-:Y:S02]  /*d370*/  @!P4 IMAD.MOV.U32 R126, RZ, RZ, R13 ;  /* 0x000000ffff7ec224 */ /* 0x001fe400078e000d */
[----:B------:R-:W-:Y:S01]  /*d380*/  @!P4 IMAD.MOV.U32 R127, RZ, RZ, R12 ;  /* 0x000000ffff7fc224 */ /* 0x000fe200078e000c */
[----:B------:R0:W-:Y:S04]  /*d390*/  STS.U8 [R128+UR13+0x4800], R223 ;  /* 0x004800df80007988 */ /* 0x0001e8000800000d */
[----:B------:R1:W2:Y:S01]  /*d3a0*/  @!P4 LDG.E.U8 R240, desc[UR26][R126.64] ;  /* 0x0000001a7ef0c981 */ /* 0x0002a2000c1e1100 */
[----:B------:R-:W-:Y:S01]  /*d3b0*/  PRMT R244, RZ, 0x7610, R244 ;  /* 0x00007610fff47816 */ /* 0x000fe200000000f4 */
[----:B0-----:R-:W0:Y:S01]  /*d3c0*/  S2R R223, SR_TID.X ;  /* 0x0000000000df7919 */ /* 0x001e220000002100 */
        /* <DEDUP_REMOVED lines=19> */
[----:B0-----:R-:W-:Y:S01]  /*d500*/  LOP3.LUT R223, R223, 0x7f, RZ, 0xc0, !PT ;  /* 0x0000007fdfdf7812 */ /* 0x001fe200078ec0ff */
[----:B-1----:R-:W-:Y:S02]  /*d510*/  @!P4 IMAD.MOV.U32 R126, RZ, RZ, R227 ;  /* 0x000000ffff7ec224 */ /* 0x002fe400078e00e3 */
[----:B------:R-:W-:Y:S02]  /*d520*/  @!P4 IMAD.MOV.U32 R127, RZ, RZ, R225 ;  /* 0x000000ffff7fc224 */ /* 0x000fe400078e00e1 */
[----:B------:R0:W-:Y:S04]  /*d530*/  STS.U8 [R223+UR13+0x4c00], R209 ;  /* 0x004c00d1df007988 */ /* 0x0001e8000800000d */
[----:B------:R1:W2:Y:S04]  /*d540*/  @!P4 LDG.E.U8 R252, desc[UR26][R126.64] ;  /* 0x0000001a7efcc981 */ /* 0x0002a8000c1e1100 */
[----:B------:R-:W2:Y:S04]  /*d550*/  LDL.LU R127, [R1+0x4] ;  /* 0x00000400017f7983 */ /* 0x000ea80000300800 */
[----:B------:R-:W2:Y:S04]  /*d560*/  LDL.LU R126, [R1] ;  /* 0x00000000017e7983 */ /* 0x000ea80000300800 */
[----:B------:R-:W2:Y:S04]  /*d570*/  LDL.LU R251, [R1+0x230] ;  /* 0x0002300001fb7983 */ /* 0x000ea80000300800 */
[----:B------:R-:W2:Y:S04]  /*d580*/  LDL.LU R0, [R1+0x22c] ;  /* 0x00022c0001007983 */ /* 0x000ea80000300800 */
[----:B0-----:R-:W2:Y:S04]  /*d590*/  LDL.LU R209, [R1+0x20] ;  /* 0x0000200001d17983 */ /* 0x001ea80000300800 */
[----:B------:R0:W-:Y:S04]  /*d5a0*/  STS.U8 [R223+UR13+0x5000], R193 ;  /* 0x005000c1df007988 */ /* 0x0001e8000800000d */
[----:B0-----:R-:W3:Y:S04]  /*d5b0*/  LDL.LU R193, [R1+0x1c] ;  /* 0x00001c0001c17983 */ /* 0x001ee80000300800 */
[----:B------:R0:W-:Y:S04]  /*d5c0*/  STS.U8 [R223+UR13+0x5400], R176 ;  /* 0x005400b0df007988 */ /* 0x0001e8000800000d */
[----:B0-----:R-:W3:Y:S04]  /*d5d0*/  LDL.LU R176, [R1+0x18] ;  /* 0x0000180001b07983 */ /* 0x001ee80000300800 */
[----:B------:R-:W-:Y:S01]  /*d5e0*/  STS.U8 [R223+UR13+0x5800], R161 ;  /* 0x005800a1df007988 */ /* 0x000fe2000800000d */
[----:B------:R-:W-:-:S03]  /*d5f0*/  LOP3.LUT R128, R223, 0x10, RZ, 0x3c, !PT ;  /* 0x00000010df807812 */ /* 0x000fc600078e3cff */
[----:B------:R0:W-:Y:S04]  /*d600*/  STS.U8 [R223+UR13+0x5c00], R145 ;  /* 0x005c0091df007988 */ /* 0x0001e8000800000d */
[----:B0-----:R-:W4:Y:S01]  /*d610*/  LDL.LU R145, [R1+0x14] ;  /* 0x0000140001917983 */ /* 0x001f220000300800 */
[----:B------:R-:W-:-:S06]  /*d620*/  PRMT R125, RZ, 0x7610, R125 ;  /* 0x00007610ff7d7816 */ /* 0x000fcc000000007d */
[----:B------:R-:W4:Y:S04]  /*d630*/  @!P4 LDG.E.U8 R125, desc[UR26][R118.64] ;  /* 0x0000001a767dc981 */ /* 0x000f28000c1e1100 */
[----:B--2---:R0:W-:Y:S04]  /*d640*/  STS.U8 [R128+UR13+0x4080], R209 ;  /* 0x004080d180007988 */ /* 0x0041e8000800000d */
[----:B0-----:R-:W2:Y:S04]  /*d650*/  LDL.LU R209, [R1+0x10] ;  /* 0x0000100001d17983 */ /* 0x001ea80000300800 */
[----:B------:R1:W-:Y:S04]  /*d660*/  STS.U8 [R128+UR13+0x4480], R127 ;  /* 0x0044807f80007988 */ /* 0x0003e8000800000d */
[----:B------:R-:W-:Y:S04]  /*d670*/  STS.U8 [R128+UR13+0x4880], R221 ;  /* 0x004880dd80007988 */ /* 0x000fe8000800000d */
[----:B------:R-:W-:Y:S01]  /*d680*/  STS.U8 [R128+UR13+0x4c80], R206 ;  /* 0x004c80ce80007988 */ /* 0x000fe2000800000d */
[----:B-1----:R-:W-:-:S03]  /*d690*/  LOP3.LUT R127, R223, 0x20, RZ, 0x3c, !PT ;  /* 0x00000020df7f7812 */ /* 0x002fc600078e3cff */
[----:B------:R-:W-:Y:S04]  /*d6a0*/  STS.U8 [R128+UR13+0x5080], R191 ;  /* 0x005080bf80007988 */ /* 0x000fe8000800000d */
[----:B------:R-:W-:Y:S04]  /*d6b0*/  STS.U8 [R128+UR13+0x5480], R175 ;  /* 0x005480af80007988 */ /* 0x000fe8000800000d */
[----:B------:R-:W-:Y:S04]  /*d6c0*/  STS.U8 [R128+UR13+0x5880], R158 ;  /* 0x0058809e80007988 */ /* 0x000fe8000800000d */
[----:B------:R-:W-:Y:S04]  /*d6d0*/  STS.U8 [R128+UR13+0x5c80], R143 ;  /* 0x005c808f80007988 */ /* 0x000fe8000800000d */
[----:B---3--:R0:W-:Y:S04]  /*d6e0*/  STS.U8 [R127+UR13+0x4100], R193 ;  /* 0x004100c17f007988 */ /* 0x0081e8000800000d */
[----:B------:R1:W-:Y:S04]  /*d6f0*/  STS.U8 [R127+UR13+0x4500], R126 ;  /* 0x0045007e7f007988 */ /* 0x0003e8000800000d */
[----:B------:R-:W-:Y:S04]  /*d700*/  STS.U8 [R127+UR13+0x4900], R219 ;  /* 0x004900db7f007988 */ /* 0x000fe8000800000d */
[----:B0-----:R-:W3:Y:S01]  /*d710*/  LDL.LU R193, [R1+0xc] ;  /* 0x00000c0001c17983 */ /* 0x001ee20000300800 */
[----:B-1----:R-:W-:-:S03]  /*d720*/  LOP3.LUT R126, R223, 0x30, RZ, 0x3c, !PT ;  /* 0x00000030df7e7812 */ /* 0x002fc600078e3cff */
[----:B------:R-:W-:Y:S04]  /*d730*/  STS.U8 [R127+UR13+0x4d00], R205 ;  /* 0x004d00cd7f007988 */ /* 0x000fe8000800000d */
[----:B------:R-:W-:Y:S04]  /*d740*/  STS.U8 [R127+UR13+0x5100], R188 ;  /* 0x005100bc7f007988 */ /* 0x000fe8000800000d */
[----:B------:R-:W-:Y:S04]  /*d750*/  STS.U8 [R127+UR13+0x5500], R173 ;  /* 0x005500ad7f007988 */ /* 0x000fe8000800000d */
[----:B------:R-:W-:Y:S04]  /*d760*/  STS.U8 [R127+UR13+0x5900], R157 ;  /* 0x0059009d7f007988 */ /* 0x000fe8000800000d */
[----:B------:R-:W-:Y:S04]  /*d770*/  STS.U8 [R127+UR13+0x5d00], R140 ;  /* 0x005d008c7f007988 */ /* 0x000fe8000800000d */
[----:B------:R-:W-:Y:S04]  /*d780*/  STS.U8 [R126+UR13+0x4180], R176 ;  /* 0x004180b07e007988 */ /* 0x000fe8000800000d */
[----:B------:R0:W-:Y:S04]  /*d790*/  STS.U8 [R126+UR13+0x4580], R0 ;  /* 0x004580007e007988 */ /* 0x0001e8000800000d */
[----:B0-----:R-:W3:Y:S01]  /*d7a0*/  LDL.LU R0, [R1+0x228] ;  /* 0x0002280001007983 */ /* 0x001ee20000300800 */
[----:B------:R-:W0:Y:S03]  /*d7b0*/  S2R R176, SR_TID.X ;  /* 0x0000000000b07919 */ /* 0x000e260000002100 */
[----:B------:R-:W-:Y:S04]  /*d7c0*/  STS.U8 [R126+UR13+0x4980], R217 ;  /* 0x004980d97e007988 */ /* 0x000fe8000800000d */
[----:B------:R-:W-:Y:S04]  /*d7d0*/  STS.U8 [R126+UR13+0x4d80], R203 ;  /* 0x004d80cb7e007988 */ /* 0x000fe8000800000d */
[----:B------:R-:W-:Y:S04]  /*d7e0*/  STS.U8 [R126+UR13+0x5180], R187 ;  /* 0x005180bb7e007988 */ /* 0x000fe8000800000d */
[----:B------:R-:W-:Y:S04]  /*d7f0*/  STS.U8 [R126+UR13+0x5580], R170 ;  /* 0x005580aa7e007988 */ /* 0x000fe8000800000d */
[----:B------:R-:W-:Y:S04]  /*d800*/  STS.U8 [R126+UR13+0x5980], R155 ;  /* 0x0059809b7e007988 */ /* 0x000fe8000800000d */
[----:B------:R-:W-:Y:S01]  /*d810*/  STS.U8 [R126+UR13+0x5d80], R139 ;  /* 0x005d808b7e007988 */ /* 0x000fe2000800000d */
[----:B0-----:R-:W-:-:S04]  /*d820*/  LOP3.LUT R176, R176, 0x7f, RZ, 0xc0, !PT ;  /* 0x0000007fb0b07812 */ /* 0x001fc800078ec0ff */
[----:B------:R-:W-:-:S05]  /*d830*/  LOP3.LUT R161, R176, 0x40, RZ, 0x3c, !PT ;  /* 0x00000040b0a17812 */ /* 0x000fca00078e3cff */
[----:B----4-:R0:W-:Y:S04]  /*d840*/  STS.U8 [R161+UR13+0x4200], R145 ;  /* 0x00420091a1007988 */ /* 0x0101e8000800000d */
[----:B------:R-:W-:Y:S04]  /*d850*/  STS.U8 [R161+UR13+0x4600], R251 ;  /* 0x004600fba1007988 */ /* 0x000fe8000800000d */
[----:B------:R-:W-:Y:S01]  /*d860*/  STS.U8 [R161+UR13+0x4a00], R215 ;  /* 0x004a00d7a1007988 */ /* 0x000fe2000800000d */
[----:B0-----:R-:W-:-:S03]  /*d870*/  LOP3.LUT R145, R176, 0x50, RZ, 0x3c, !PT ;  /* 0x00000050b0917812 */ /* 0x001fc600078e3cff */
[----:B------:R-:W-:Y:S04]  /*d880*/  STS.U8 [R161+UR13+0x4e00], R200 ;  /* 0x004e00c8a1007988 */ /* 0x000fe8000800000d */
[----:B------:R-:W-:Y:S04]  /*d890*/  STS.U8 [R161+UR13+0x5200], R185 ;  /* 0x005200b9a1007988 */ /* 0x000fe8000800000d */
[----:B------:R-:W-:Y:S04]  /*d8a0*/  STS.U8 [R161+UR13+0x5600], R169 ;  /* 0x005600a9a1007988 */ /* 0x000fe8000800000d */
[----:B------:R-:W-:Y:S04]  /*d8b0*/  STS.U8 [R161+UR13+0x5a00], R152 ;  /* 0x005a0098a1007988 */ /* 0x000fe8000800000d */
[----:B------:R-:W-:Y:S04]  /*d8c0*/  STS.U8 [R161+UR13+0x5e00], R137 ;  /* 0x005e0089a1007988 */ /* 0x000fe8000800000d */
[----:B--2---:R0:W-:Y:S02]  /*d8d0*/  STS.U8 [R145+UR13+0x4280], R209 ;  /* 0x004280d191007988 */ /* 0x0041e4000800000d */
[----:B0-----:R-:W0:Y:S02]  /*d8e0*/  S2R R209, SR_TID.X ;  /* 0x0000000000d17919 */ /* 0x001e240000002100 */
[----:B------:R-:W-:Y:S04]  /*d8f0*/  STS.U8 [R145+UR13+0x4680], R249 ;  /* 0x004680f991007988 */ /* 0x000fe8000800000d */
[----:B------:R-:W-:Y:S04]  /*d900*/  STS.U8 [R145+UR13+0x4a80], R213 ;  /* 0x004a80d591007988 */ /* 0x000fe8000800000d */
[----:B------:R-:W-:Y:S04]  /*d910*/  STS.U8 [R145+UR13+0x4e80], R199 ;  /* 0x004e80c791007988 */ /* 0x000fe8000800000d */
[----:B------:R-:W-:Y:S04]  /*d920*/  STS.U8 [R145+UR13+0x5280], R182 ;  /* 0x005280b691007988 */ /* 0x000fe8000800000d */
[----:B------:R-:W-:Y:S04]  /*d930*/  STS.U8 [R145+UR13+0x5680], R167 ;  /* 0x005680a791007988 */ /* 0x000fe8000800000d */
[----:B------:R-:W-:Y:S01]  /*d940*/  STS.U8 [R145+UR13+0x5a80], R151 ;  /* 0x005a809791007988 */ /* 0x000fe2000800000d */
[----:B0-----:R-:W-:-:S04]  /*d950*/  LOP3.LUT R209, R209, 0x7f, RZ, 0xc0, !PT ;  /* 0x0000007fd1d17812 */ /* 0x001fc800078ec0ff */
[C---:B------:R-:W-:Y:S01]  /*d960*/  LOP3.LUT R143, R209.reuse, 0x60, RZ, 0x3c, !PT ;  /* 0x00000060d18f7812 */ /* 0x040fe200078e3cff */
[----:B------:R-:W-:Y:S01]  /*d970*/  STS.U8 [R145+UR13+0x5e80], R134 ;  /* 0x005e808691007988 */ /* 0x000fe2000800000d */
[----:B------:R-:W-:-:S03]  /*d980*/  LOP3.LUT R140, R209, 0x70, RZ, 0x3c, !PT ;  /* 0x00000070d18c7812 */ /* 0x000fc600078e3cff */
[----:B---3--:R-:W-:Y:S04]  /*d990*/  STS.U8 [R143+UR13+0x4300], R193 ;  /* 0x004300c18f007988 */ /* 0x008fe8000800000d */
[----:B------:R-:W-:Y:S04]  /*d9a0*/  STS.U8 [R143+UR13+0x4700], R247 ;  /* 0x004700f78f007988 */ /* 0x000fe8000800000d */
[----:B------:R-:W-:Y:S04]  /*d9b0*/  STS.U8 [R143+UR13+0x4b00], R211 ;  /* 0x004b00d38f007988 */ /* 0x000fe8000800000d */
[----:B------:R-:W-:Y:S04]  /*d9c0*/  STS.U8 [R143+UR13+0x4f00], R197 ;  /* 0x004f00c58f007988 */ /* 0x000fe8000800000d */
[----:B------:R-:W-:Y:S04]  /*d9d0*/  STS.U8 [R143+UR13+0x5300], R181 ;  /* 0x005300b58f007988 */ /* 0x000fe8000800000d */
[----:B------:R-:W-:Y:S04]  /*d9e0*/  STS.U8 [R143+UR13+0x5700], R164 ;  /* 0x005700a48f007988 */ /* 0x000fe8000800000d */
[----:B------:R-:W-:Y:S04]  /*d9f0*/  STS.U8 [R143+UR13+0x5b00], R149 ;  /* 0x005b00958f007988 */ /* 0x000fe8000800000d */
[----:B------:R-:W-:Y:S04]  /*da00*/  STS.U8 [R143+UR13+0x5f00], R133 ;  /* 0x005f00858f007988 */ /* 0x000fe8000800000d */
[----:B------:R0:W-:Y:S04]  /*da10*/  STS.U8 [R140+UR13+0x4380], R0 ;  /* 0x004380008c007988 */ /* 0x0001e8000800000d */
[----:B0-----:R0:W5:Y:S04]  /*da20*/  LDL.LU R0, [R1+0x224] ;  /* 0x0002240001007983 */ /* 0x0011680000300800 */
[----:B------:R0:W-:Y:S04]  /*da30*/  STS.U8 [R140+UR13+0x4780], R245 ;  /* 0x004780f58c007988 */ /* 0x0001e8000800000d */
        /* <DEDUP_REMOVED lines=69> */
[----:B------:R0:W-:Y:S01]  /*de90*/  STS.U8 [R126+UR13+0x7d80], R252 ;  /* 0x007d80fc7e007988 */ /* 0x0001e2000800000d */
[----:B------:R1:W-:Y:S06]  /*dea0*/  MEMBAR.ALL.CTA ;  /* 0x0000000000007992 */ /* 0x0003ec0000008000 */
[----:B-1----:R-:W1:Y:S01]  /*deb0*/  FENCE.VIEW.ASYNC.S ;  /* 0x00000000000073c6 */ /* 0x002e620000000000 */
[----:B------:R-:W-:Y:S01]  /*dec0*/  ULEA UR10, UR15, UR13, 0x3 ;  /* 0x0000000d0f0a7291 */ /* 0x000fe2000f8e18ff */
[----:B------:R-:W-:-:S03]  /*ded0*/  UMOV UR4, UR5 ;  /* 0x0000000500047c82 */ /* 0x000fc60008000000 */
[----:B------:R-:W-:Y:S01]  /*dee0*/  UIADD3 UR10, UPT, UPT, UR10, 0x8000, URZ ;  /* 0x000080000a0a7890 */ /* 0x000fe2000fffe0ff */
[----:B-1----:R-:W-:Y:S06]  /*def0*/  BAR.SYNC.DEFER_BLOCKING 0x0 ;  /* 0x0000000000007b1d */ /* 0x002fec0000010000 */
[----:B0-----:R-:W-:Y:S05]  /*df00*/  @P0 BRA `(.L_x_9) ;  /* 0x0000000000380947 */ /* 0x001fea0003800000 */
[----:B------:R-:W-:Y:S01]  /*df10*/  UMOV UR20, UR6 ;  /* 0x0000000600147c82 */ /* 0x000fe20008000000 */
[----:B------:R-:W-:Y:S01]  /*df20*/  UMOV UR21, 0x40004040 ;  /* 0x4000404000157882 */ /* 0x000fe20000000000 */
[----:B------:R-:W-:Y:S01]  /*df30*/  UMOV UR22, UR8 ;  /* 0x0000000800167c82 */ /* 0x000fe20008000000 */
[----:B------:R-:W-:Y:S01]  /*df40*/  UMOV UR23, 0x80004020 ;  /* 0x8000402000177882 */ /* 0x000fe20000000000 */
[----:B------:R-:W-:Y:S01]  /*df50*/  UMOV UR24, 0x0 ;  /* 0x0000000000187882 */ /* 0x000fe20000000000 */
[----:B------:R-:W-:Y:S01]  /*df60*/  UMOV UR25, 0x8208010 ;  /* 0x0820801000197882 */ /* 0x000fe20000000000 */
[----:B------:R-:W-:Y:S01]  /*df70*/  UMOV UR11, URZ ;  /* 0x000000ff000b7c82 */ /* 0x000fe20008000000 */
[----:B------:R-:W-:Y:S01]  /*df80*/  UMOV UR30, 0x0 ;  /* 0x00000000001e7882 */ /* 0x000fe20000000000 */
[----:B------:R-:W-:Y:S01]  /*df90*/  UMOV UR31, 0x8208010 ;  /* 0x08208010001f7882 */ /* 0x000fe20000000000 */
[----:B------:R0:W-:Y:S01]  /*dfa0*/  UTCQMMA gdesc[UR20], gdesc[UR22], tmem[UR12], tmem[UR24], idesc[UR25], UPT ;  /* 0x00ff1816140075ea */ /* 0x0001e2000b80030c */
[----:B------:R-:W-:Y:S01]  /*dfb0*/  UMOV UR5, UR10 ;  /* 0x0000000a00057c82 */ /* 0x000fe20008000000 */
[----:B------:R0:W-:Y:S01]  /*dfc0*/  UTCQMMA gdesc[UR16], gdesc[UR18], tmem[UR12], tmem[UR30], idesc[UR31], UPT ;  /* 0x00ff1e12100075ea */ /* 0x0001e2000b80030c */
[----:B------:R0:W-:Y:S01]  /*dfd0*/  UTCBAR [UR5], URZ ;  /* 0x000000ff050073e9 */ /* 0x0001e200080000ff */
[----:B------:R-:W-:-:S02]  /*dfe0*/  NOP ;  /* 0x0000000000007918 */ /* 0x000fc40000000000 */
.L_x_9:
[----:B------:R-:W2:Y:S04]  /*dff0*/  LDL R125, [R1+0x24] ;  /* 0x00002400017d7983 */ /* 0x000ea80000100800 */
[----:B------:R-:W3:Y:S01]  /*e000*/  LDL R124, [R1+0x128] ;  /* 0x00012800017c7983 */ /* 0x000ee20000100800 */
[----:B------:R-:W-:Y:S01]  /*e010*/  UIADD3 UR15, UPT, UPT, UR15, 0x1, URZ ;  /* 0x000000010f0f7890 */ /* 0x000fe2000fffe0ff */
[----:B------:R-:W-:Y:S01]  /*e020*/  VIADD R117, R117, 0xffffffc0 ;  /* 0xffffffc075757836 */ /* 0x000fe20000000000 */
[----:B------:R-:W-:Y:S01]  /*e030*/  UIADD3 UR28, UPT, UPT, UR28, -0x1, URZ ;  /* 0xffffffff1c1c7890 */ /* 0x000fe2000fffe0ff */
[----:B------:R-:W-:Y:S01]  /*e040*/  IMAD.U32 R126, RZ, RZ, UR4 ;  /* 0x00000004ff7e7e24 */ /* 0x000fe2000f8e00ff */
[----:B------:R-:W-:-:S04]  /*e050*/  UISETP.GT.AND UP1, UPT, UR15, 0x1, UPT ;  /* 0x000000010f00788c */ /* 0x000fc8000bf24270 */
[----:B0-----:R-:W-:Y:S02]  /*e060*/  USEL UR5, URZ, 0x1, !UP1 ;  /* 0x00000001ff057887 */ /* 0x001fe4000c800000 */
[----:B------:R-:W-:Y:S02]  /*e070*/  USEL UR15, UR15, URZ, !UP1 ;  /* 0x000000ff0f0f7287 */ /* 0x000fe4000c800000 */
[----:B------:R-:W-:Y:S02]  /*e080*/  UISETP.NE.U32.AND UP1, UPT, UR28, URZ, UPT ;  /* 0x000000ff1c00728c */ /* 0x000fe4000bf25070 */
[----:B------:R-:W-:Y:S01]  /*e090*/  ULOP3.LUT UR5, UR4, UR5, URZ, 0x3c, !UPT ;  /* 0x0000000504057292 */ /* 0x000fe2000f8e3cff */
[----:B--2---:R-:W-:-:S05]  /*e0a0*/  IADD3 R121, P1, PT, R125, R121, RZ ;  /* 0x000000797d797210 */ /* 0x004fca0007f3e0ff */
[----:B---3--:R-:W-:Y:S01]  /*e0b0*/  IMAD.X R122, R124, 0x1, R122, P1 ;  /* 0x000000017c7a7824 */ /* 0x008fe200008e067a */
[----:B------:R-:W-:Y:S07]  /*e0c0*/  BRA.U UP1, `(.L_x_10) ;  /* 0xffffffbd016c7547 */ /* 0x000fee000b83ffff */
.L_x_7:
[----:B------:R-:W1:Y:S01]  /*e0d0*/  LDC R124, c[0x0][0x3a0] ;  /* 0x0000e800ff7c7b82 */ /* 0x000e620000000800 */
[----:B------:R-:W2:Y:S01]  /*e0e0*/  LDCU UR5, c[0x0][0x3b8] ;  /* 0x00007700ff0577ac */ /* 0x000ea20008000800 */
[----:B------:R-:W3:Y:S01]  /*e0f0*/  LDCU UR6, c[0x0][0x3b4] ;  /* 0x00007680ff0677ac */ /* 0x000ee20008000800 */
[----:B------:R-:W4:Y:S01]  /*e100*/  LDCU.128 UR16, c[0x0][0x390] ;  /* 0x00007200ff1077ac */ /* 0x000f220008000c00 */
[----:B--2--5:R-:W-:-:S04]  /*e110*/  IMAD R133, R0, UR5, RZ ;  /* 0x0000000500857c24 */ /* 0x024fc8000f8e02ff */
[----:B------:R-:W-:Y:S02]  /*e120*/  VIADD R135, R133, UR5 ;  /* 0x0000000585877c36 */ /* 0x000fe40008000000 */
[----:B-1----:R-:W-:Y:S02]  /*e130*/  VIADD R124, R124, 0x3f ;  /* 0x0000003f7c7c7836 */ /* 0x002fe40000000000 */
[----:B------:R-:W-:-:S03]  /*e140*/  VIADD R137, R135, UR5 ;  /* 0x0000000587897c36 */ /* 0x000fc60008000000 */
[----:B------:R-:W-:-:S13]  /*e150*/  ISETP.GE.AND P0, PT, R124, 0x40, PT ;  /* 0x000000407c00780c */ /* 0x000fda0003f06270 */
[----:B---34-:R-:W-:Y:S05]  /*e160*/  @!P0 BRA `(.L_x_11) ;  /* 0x0000000000108947 */ /* 0x018fea0003800000 */
[----:B------:R-:W-:-:S06]  /*e170*/  USHF.L.U32 UR4, UR4, 0x1f, URZ ;  /* 0x0000001f04047899 */ /* 0x000fcc00080006ff */
[----:B------:R-:W-:-:S04]  /*e180*/  IMAD.U32 R2, RZ, RZ, UR4 ;  /* 0x00000004ff027e24 */ /* 0x000fc8000f8e00ff */
[----:B------:R-:W1:Y:S02]  /*e190*/  SYNCS.PHASECHK.TRANS64.TRYWAIT P0, [UR10], R2 ;  /* 0x00000002ff0075a7 */ /* 0x000e64000800110a */
[----:B-1----:R-:W-:Y:S05]  /*e1a0*/  @!P0 BRA `(.L_x_12) ;  /* 0x0000004400ec8947 */ /* 0x002fea0003800000 */
.L_x_11:
[----:B------:R-:W2:Y:S01]  /*e1b0*/  LDL.LU R3, [R1+0x124] ;  /* 0x0001240001037983 */ /* 0x000ea20000300800 */
[----:B------:R-:W-:Y:S01]  /*e1c0*/  VIADD R139, R137, UR5 ;  /* 0x00000005898b7c36 */ /* 0x000fe20008000000 */
[----:B------:R-:W1:Y:S01]  /*e1d0*/  LDCU UR4, c[0x0][0x39c] ;  /* 0x00007380ff0477ac */ /* 0x000e620008000800 */
[C---:B------:R-:W-:Y:S01]  /*e1e0*/  VIADD R2, R0.reuse, 0x2 ;  /* 0x0000000200027836 */ /* 0x040fe20000000000 */
[----:B------:R-:W-:Y:S01]  /*e1f0*/  BAR.SYNC.DEFER_BLOCKING 0x0 ;  /* 0x0000000000007b1d */ /* 0x000fe20000010000 */
[----:B------:R-:W-:Y:S02]  /*e200*/  VIADD R140, R139, UR5 ;  /* 0x000000058b8c7c36 */ /* 0x000fe40008000000 */
[----:B------:R-:W-:Y:S02]  /*e210*/  VIADD R132, R0, 0x1 ;  /* 0x0000000100847836 */ /* 0x000fe40000000000 */
[----:B------:R-:W-:Y:S01]  /*e220*/  VIADD R141, R140, UR5 ;  /* 0x000000058c8d7c36 */ /* 0x000fe20008000000 */
[----:B------:R-:W3:Y:S01]  /*e230*/  LDCU UR7, c[0x0][0x39c] ;  /* 0x00007380ff0777ac */ /* 0x000ee20008000800 */
[----:B------:R-:W-:-:S02]  /*e240*/  VIADD R195, R0, 0x4 ;  /* 0x0000000400c37836 */ /* 0x000fc40000000000 */
[----:B------:R-:W-:Y:S02]  /*e250*/  VIADD R143, R141, UR5 ;  /* 0x000000058d8f7c36 */ /* 0x000fe40008000000 */
[----:B------:R-:W-:Y:S02]  /*e260*/  VIADD R194, R0, 0x5 ;  /* 0x0000000500c27836 */ /* 0x000fe40000000000 */
[----:B------:R-:W-:-:S04]  /*e270*/  VIADD R146, R143, UR5 ;  /* 0x000000058f927c36 */ /* 0x000fc80008000000 */
[----:B------:R-:W-:-:S04]  /*e280*/  VIADD R147, R146, UR5 ;  /* 0x0000000592937c36 */ /* 0x000fc80008000000 */
[----:B------:R-:W-:Y:S01]  /*e290*/  VIADD R149, R147, UR5 ;  /* 0x0000000593957c36 */ /* 0x000fe20008000000 */
[----:B------:R-:W4:Y:S02]  /*e2a0*/  @!P3 SYNCS.CCTL.IV [UR13+0x8000] ;  /* 0x00800000ff00b9b1 */ /* 0x000f24000800000d */
[----:B----4-:R-:W-:Y:S01]  /*e2b0*/  BAR.SYNC.DEFER_BLOCKING 0x0 ;  /* 0x0000000000007b1d */ /* 0x010fe20000010000 */
[----:B------:R-:W-:-:S04]  /*e2c0*/  VIADD R150, R149, UR5 ;  /* 0x0000000595967c36 */ /* 0x000fc80008000000 */
[----:B------:R-:W-:Y:S01]  /*e2d0*/  VIADD R151, R150, UR5 ;  /* 0x0000000596977c36 */ /* 0x000fe20008000000 */
[----:B0-----:R-:W0:Y:S03]  /*e2e0*/  LDTM.x128 R4, tmem[UR14] ;  /* 0x0000000e000479ee */ /* 0x001e2600083c0000 */
[----:B------:R-:W-:-:S04]  /*e2f0*/  VIADD R155, R151, UR5 ;  /* 0x00000005979b7c36 */ /* 0x000fc80008000000 */
[----:B------:R-:W-:-:S04]  /*e300*/  VIADD R158, R155, UR5 ;  /* 0x000000059b9e7c36 */ /* 0x000fc80008000000 */
[----:B------:R-:W-:-:S04]  /*e310*/  VIADD R159, R158, UR5 ;  /* 0x000000059e9f7c36 */ /* 0x000fc80008000000 */
[----:B------:R-:W-:Y:S01]  /*e320*/  VIADD R161, R159, UR5 ;  /* 0x000000059fa17c36 */ /* 0x000fe20008000000 */
[----:B------:R-:W4:Y:S03]  /*e330*/  @!P3 SYNCS.CCTL.IV [UR13+0x8008] ;  /* 0x00800800ff00b9b1 */ /* 0x000f26000800000d */
[----:B------:R-:W-:Y:S01]  /*e340*/  VIADD R162, R161, UR5 ;  /* 0x00000005a1a27c36 */ /* 0x000fe20008000000 */
[----:B------:R-:W-:-:S03]  /*e350*/  NOP ;  /* 0x0000000000007918 */ /* 0x000fc60000000000 */
[----:B------:R-:W-:Y:S01]  /*e360*/  VIADD R163, R162, UR5 ;  /* 0x00000005a2a37c36 */ /* 0x000fe20008000000 */
[----:B0-----:R-:W-:-:S03]  /*e370*/  F2FP.SATFINITE.E4M3.F32.PACK_AB_MERGE_C R193, R5, R4, RZ ;  /* 0x0000000405c1723e */ /* 0x001fc600048070ff */
[----:B------:R-:W-:Y:S01]  /*e380*/  VIADD R167, R163, UR5 ;  /* 0x00000005a3a77c36 */ /* 0x000fe20008000000 */
[----:B------:R-:W-:Y:S01]  /*e390*/  F2FP.SATFINITE.E4M3.F32.PACK_AB_MERGE_C R7, R7, R6, RZ ;  /* 0x000000060707723e */ /* 0x000fe200048070ff */
[C---:B------:R-:W-:Y:S01]  /*e3a0*/  VIADD R6, R0.reuse, 0x6 ;  /* 0x0000000600067836 */ /* 0x040fe20000000000 */
[----:B------:R-:W-:Y:S01]  /*e3b0*/  F2FP.SATFINITE.E4M3.F32.PACK_AB_MERGE_C R9, R9, R8, RZ ;  /* 0x000000080909723e */ /* 0x000fe200048070ff */
[----:B------:R-:W-:Y:S01]  /*e3c0*/  VIADD R170, R167, UR5 ;  /* 0x00000005a7aa7c36 */ /* 0x000fe20008000000 */
[----:B------:R-:W-:Y:S01]  /*e3d0*/  F2FP.SATFINITE.E4M3.F32.PACK_AB_MERGE_C R11, R11, R10, RZ ;  /* 0x0000000a0b0b723e */ /* 0x000fe200048070ff */
[----:B------:R-:W-:Y:S01]  /*e3e0*/  VIADD R8, R0, 0x8 ;  /* 0x0000000800087836 */ /* 0x000fe20000000000 */
[----:B------:R-:W-:Y:S01]  /*e3f0*/  F2FP.SATFINITE.E4M3.F32.PACK_AB_MERGE_C R13, R13, R12, RZ ;  /* 0x0000000c0d0d723e */ /* 0x000fe200048070ff */
        /* <DEDUP_REMOVED lines=9> */
[----:B------:R-:W-:-:S02]  /*e490*/  F2FP.SATFINITE.E4M3.F32.PACK_AB_MERGE_C R23, R23, R22, RZ ;  /* 0x000000161717723e */ /* 0x000fc400048070ff */
[----:B------:R-:W-:Y:S01]  /*e4a0*/  F2FP.SATFINITE.E4M3.F32.PACK_AB_MERGE_C R25, R25, R24, RZ ;  /* 0x000000181919723e */ /* 0x000fe200048070ff */
[----:B------:R-:W-:Y:S01]  /*e4b0*/  VIADD R175, R174, UR5 ;  /* 0x00000005aeaf7c36 */ /* 0x000fe20008000000 */
[----:B------:R-:W-:Y:S02]  /*e4c0*/  F2FP.SATFINITE.E4M3.F32.PACK_AB_MERGE_C R27, R27, R26, RZ ;  /* 0x0000001a1b1b723e */ /* 0x000fe400048070ff */
[----:B------:R-:W-:Y:S01]  /*e4d0*/  F2FP.SATFINITE.E4M3.F32.PACK_AB_MERGE_C R29, R29, R28, RZ ;  /* 0x0000001c1d1d723e */ /* 0x000fe200048070ff */
[----:B------:R-:W-:Y:S01]  /*e4e0*/  VIADD R179, R175, UR5 ;  /* 0x00000005afb37c36 */ /* 0x000fe20008000000 */
[----:B------:R-:W-:Y:S02]  /*e4f0*/  F2FP.SATFINITE.E4M3.F32.PACK_AB_MERGE_C R31, R31, R30, RZ ;  /* 0x0000001e1f1f723e */ /* 0x000fe400048070ff */
[----:B------:R-:W-:Y:S01]  /*e500*/  F2FP.SATFINITE.E4M3.F32.PACK_AB_MERGE_C R33, R33, R32, RZ ;  /* 0x000000202121723e */ /* 0x000fe200048070ff */
[----:B------:R-:W-:Y:S01]  /*e510*/  VIADD R182, R179, UR5 ;  /* 0x00000005b3b67c36 */ /* 0x000fe20008000000 */
[----:B------:R-:W-:-:S02]  /*e520*/  F2FP.SATFINITE.E4M3.F32.PACK_AB_MERGE_C R35, R35, R34, RZ ;  /* 0x000000222323723e */ /* 0x000fc400048070ff */
[----:B------:R-:W-:Y:S01]  /*e530*/  F2FP.SATFINITE.E4M3.F32.PACK_AB_MERGE_C R37, R37, R36, RZ ;  /* 0x000000242525723e */ /* 0x000fe200048070ff */
[----:B------:R-:W-:Y:S01]  /*e540*/  VIADD R183, R182, UR5 ;  /* 0x00000005b6b77c36 */ /* 0x000fe20008000000 */
[----:B------:R-:W-:Y:S02]  /*e550*/  F2FP.SATFINITE.E4M3.F32.PACK_AB_MERGE_C R39, R39, R38, RZ ;  /* 0x000000262727723e */ /* 0x000fe400048070ff */
[----:B------:R-:W-:Y:S01]  /*e560*/  PRMT R12, R37, 0x9910, RZ ;  /* 0x00009910250c7816 */ /* 0x000fe200000000ff */
        /* <DEDUP_REMOVED lines=11> */
[----:B------:R-:W-:Y:S02]  /*e620*/  F2FP.SATFINITE.E4M3.F32.PACK_AB_MERGE_C R55, R55, R54, RZ ;  /* 0x000000363737723e */ /* 0x000fe400048070ff */
[----:B------:R-:W-:-:S02]  /*e630*/  F2FP.SATFINITE.E4M3.F32.PACK_AB_MERGE_C R57, R57, R56, RZ ;  /* 0x000000383939723e */ /* 0x000fc400048070ff */
[----:B------:R-:W-:Y:S02]  /*e640*/  F2FP.SATFINITE.E4M3.F32.PACK_AB_MERGE_C R59, R59, R58, RZ ;  /* 0x0000003a3b3b723e */ /* 0x000fe400048070ff */
[----:B------:R-:W-:Y:S02]  /*e650*/  F2FP.SATFINITE.E4M3.F32.PACK_AB_MERGE_C R61, R61, R60, RZ ;  /* 0x0000003c3d3d723e */ /* 0x000fe400048070ff */
[----:B------:R-:W-:Y:S02]  /*e660*/  F2FP.SATFINITE.E4M3.F32.PACK_AB_MERGE_C R63, R63, R62, RZ ;  /* 0x0000003e3f3f723e */ /* 0x000fe400048070ff */
        /* <DEDUP_REMOVED lines=34> */
[C---:B--2---:R-:W-:Y:S01]  /*e890*/  ISETP.GE.AND P0, PT, R3.reuse, UR18, PT ;  /* 0x0000001203007c0c */ /* 0x044fe2000bf06270 */
[----:B------:R-:W-:Y:S01]  /*e8a0*/  IMAD R3, R3, UR6, RZ ;  /* 0x0000000603037c24 */ /* 0x000fe2000f8e02ff */
[----:B------:R-:W0:Y:S02]  /*e8b0*/  LDCU UR6, c[0x0][0x39c] ;  /* 0x00007380ff0677ac */ /* 0x000e240008000800 */
[----:B------:R-:W-:Y:S02]  /*e8c0*/  ISETP.LT.AND P4, PT, R2, UR19, !P0 ;  /* 0x0000001302007c0c */ /* 0x000fe4000c781270 */
[C---:B------:R-:W-:Y:S02]  /*e8d0*/  IADD3 R2, P5, PT, R3.reuse, UR16, RZ ;  /* 0x0000001003027c10 */ /* 0x040fe4000ffbe0ff */
[----:B------:R-:W-:Y:S01]  /*e8e0*/  ISETP.LT.AND P2, PT, R132, UR19, !P0 ;  /* 0x0000001384007c0c */ /* 0x000fe2000c741270 */
[----:B------:R-:W-:Y:S01]  /*e8f0*/  VIADD R132, R0, 0x3 ;  /* 0x0000000300847836 */ /* 0x000fe20000000000 */
[----:B------:R-:W-:-:S02]  /*e900*/  LEA.HI.X.SX32 R3, R3, UR17, 0x1, P5 ;  /* 0x0000001103037c11 */ /* 0x000fc4000a8f0eff */
[-C--:B------:R-:W-:Y:S02]  /*e910*/  IADD3 R4, P5, PT, R133, R2.reuse, RZ ;  /* 0x0000000285047210 */ /* 0x080fe40007fbe0ff */
[----:B------:R-:W-:Y:S02]  /*e920*/  ISETP.LT.AND P1, PT, R132, UR19, !P0 ;  /* 0x0000001384007c0c */ /* 0x000fe4000c721270 */
[-C--:B------:R-:W-:Y:S02]  /*e930*/  IADD3 R132, P6, PT, R135, R2.reuse, RZ ;  /* 0x0000000287847210 */ /* 0x080fe40007fde0ff */
[-C--:B------:R-:W-:Y:S02]  /*e940*/  LEA.HI.X.SX32 R5, R133, R3.reuse, 0x1, P5 ;  /* 0x0000000385057211 */ /* 0x080fe400028f0eff */
[----:B------:R-:W-:Y:S02]  /*e950*/  IADD3 R134, P5, PT, R137, R2, RZ ;  /* 0x0000000289867210 */ /* 0x000fe40007fbe0ff */
[----:B------:R-:W-:-:S02]  /*e960*/  LEA.HI.X.SX32 R133, R135, R3, 0x1, P6 ;  /* 0x0000000387857211 */ /* 0x000fc400030f0eff */
[-C--:B------:R-:W-:Y:S02]  /*e970*/  IADD3 R136, P6, PT, R139, R2.reuse, RZ ;  /* 0x000000028b887210 */ /* 0x080fe40007fde0ff */
[-C--:B------:R-:W-:Y:S02]  /*e980*/  LEA.HI.X.SX32 R135, R137, R3.reuse, 0x1, P5 ;  /* 0x0000000389877211 */ /* 0x080fe400028f0eff */
[CC--:B------:R-:W-:Y:S02]  /*e990*/  IADD3 R138, P5, PT, R140.reuse, R2.reuse, RZ ;  /* 0x000000028c8a7210 */ /* 0x0c0fe40007fbe0ff */
[-C--:B------:R-:W-:Y:S02]  /*e9a0*/  LEA.HI.X.SX32 R137, R139, R3.reuse, 0x1, P6 ;  /* 0x000000038b897211 */ /* 0x080fe400030f0eff */
[----:B------:R-:W-:Y:S02]  /*e9b0*/  LEA.HI.X.SX32 R139, R140, R3, 0x1, P5 ;  /* 0x000000038c8b7211 */ /* 0x000fe400028f0eff */
[----:B------:R-:W-:-:S02]  /*e9c0*/  IADD3 R140, P3, PT, R141, R2, RZ ;  /* 0x000000028d8c7210 */ /* 0x000fc40007f7e0ff */
[-C--:B------:R-:W-:Y:S02]  /*e9d0*/  IADD3 R144, P5, PT, R143, R2.reuse, RZ ;  /* 0x000000028f907210 */ /* 0x080fe40007fbe0ff */
[CC--:B------:R-:W-:Y:S02]  /*e9e0*/  IADD3 R142, P6, PT, R146.reuse, R2.reuse, RZ ;  /* 0x00000002928e7210 */ /* 0x0c0fe40007fde0ff */
[-C--:B------:R-:W-:Y:S02]  /*e9f0*/  LEA.HI.X.SX32 R141, R141, R3.reuse, 0x1, P3 ;  /* 0x000000038d8d7211 */ /* 0x080fe400018f0eff */
        /* <DEDUP_REMOVED lines=40> */
[----:B------:R-:W-:Y:S02]  /*ec80*/  ISETP.LT.AND P6, PT, R0, UR19, !P0 ;  /* 0x0000001300007c0c */ /* 0x000fe4000c7c1270 */
[-C--:B------:R-:W-:Y:S02]  /*ec90*/  LEA.HI.X.SX32 R185, R183, R3.reuse, 0x1, P3 ;  /* 0x00000003b7b97211 */ /* 0x080fe400018f0eff */
[----:B------:R-:W-:Y:S02]  /*eca0*/  LEA.HI.X.SX32 R183, R186, R3, 0x1, P5 ;  /* 0x00000003bab77211 */ /* 0x000fe400028f0eff */
[-C--:B------:R-:W-:Y:S02]  /*ecb0*/  IADD3 R188, P5, PT, R189, R2.reuse, RZ ;  /* 0x00000002bdbc7210 */ /* 0x080fe40007fbe0ff */
[----:B------:R-:W-:-:S02]  /*ecc0*/  IADD3 R190, P3, PT, R187, R2, RZ ;  /* 0x00000002bbbe7210 */ /* 0x000fc40007f7e0ff */
[-C--:B------:R-:W-:Y:S02]  /*ecd0*/  LEA.HI.X.SX32 R189, R189, R3.reuse, 0x1, P5 ;  /* 0x00000003bdbd7211 */ /* 0x080fe400028f0eff */
[-C--:B------:R-:W-:Y:S01]  /*ece0*/  LEA.HI.X.SX32 R191, R187, R3.reuse, 0x1, P3 ;  /* 0x00000003bbbf7211 */ /* 0x080fe200018f0eff */
[----:B------:R2:W-:Y:S01]  /*ecf0*/  @P6 STG.E.U8 desc[UR26][R4.64], R193 ;  /* 0x000000c104006986 */ /* 0x0005e2000c10111a */
[----:B------:R-:W-:Y:S02]  /*ed00*/  ISETP.LT.AND P5, PT, R195, UR19, !P0 ;  /* 0x00000013c3007c0c */ /* 0x000fe4000c7a1270 */
[C---:B------:R-:W-:Y:S02]  /*ed10*/  IADD3 R186, P3, PT, R192.reuse, R2, RZ ;  /* 0x00000002c0ba7210 */ /* 0x040fe40007f7e0ff */
[----:B------:R-:W-:Y:S02]  /*ed20*/  PRMT R195, R193, 0x9910, RZ ;  /* 0x00009910c1c37816 */ /* 0x000fe400000000ff */
[C---:B------:R-:W-:Y:S01]  /*ed30*/  LEA.HI.X.SX32 R187, R192.reuse, R3, 0x1, P3 ;  /* 0x00000003c0bb7211 */ /* 0x040fe200018f0eff */
[----:B------:R-:W-:Y:S01]  /*ed40*/  VIADD R192, R192, UR5 ;  /* 0x00000005c0c07c36 */ /* 0x000fe20008000000 */
[----:B------:R-:W-:-:S02]  /*ed50*/  SHF.R.S32.HI R195, RZ, 0x8, R195 ;  /* 0x00000008ffc37819 */ /* 0x000fc400000114c3 */
[----:B------:R-:W-:Y:S01]  /*ed60*/  ISETP.LT.AND P6, PT, R6, UR19, !P0 ;  /* 0x0000001306007c0c */ /* 0x000fe2000c7c1270 */
[----:B------:R-:W-:Y:S01]  /*ed70*/  VIADD R6, R0, 0x7 ;  /* 0x0000000700067836 */ /* 0x000fe20000000000 */
[----:B------:R-:W-:Y:S01]  /*ed80*/  ISETP.LT.AND P3, PT, R194, UR19, !P0 ;  /* 0x00000013c2007c0c */ /* 0x000fe2000c761270 */
[----:B------:R-:W-:Y:S01]  /*ed90*/  @P2 STG.E.U8 desc[UR26][R132.64], R195 ;  /* 0x000000c384002986 */ /* 0x000fe2000c10111a */
[----:B------:R-:W-:Y:S01]  /*eda0*/  PRMT R194, R7, 0x9910, RZ ;  /* 0x0000991007c27816 */ /* 0x000fe200000000ff */
[----:B--2---:R-:W-:Y:S01]  /*edb0*/  VIADD R4, R0, 0x9 ;  /* 0x0000000900047836 */ /* 0x004fe20000000000 */
[----:B------:R-:W-:Y:S01]  /*edc0*/  ISETP.LT.AND P2, PT, R6, UR19, !P0 ;  /* 0x0000001306007c0c */ /* 0x000fe2000c741270 */
[----:B------:R2:W-:Y:S01]  /*edd0*/  @P4 STG.E.U8 desc[UR26][R134.64], R7 ;  /* 0x0000000786004986 */ /* 0x0005e2000c10111a */
[----:B------:R-:W-:Y:S01]  /*ede0*/  ISETP.LT.AND P4, PT, R8, UR19, !P0 ;  /* 0x0000001308007c0c */ /* 0x000fe2000c781270 */
[----:B------:R-:W-:-:S05]  /*edf0*/  IMAD.MOV.U32 R6, RZ, RZ, R194 ;  /* 0x000000ffff067224 */ /* 0x000fca00078e00c2 */
[----:B------:R-:W-:Y:S02]  /*ee00*/  SHF.R.S32.HI R5, RZ, 0x8, R6 ;  /* 0x00000008ff057819 */ /* 0x000fe40000011406 */
[----:B------:R-:W-:-:S03]  /*ee10*/  PRMT R6, R9, 0x9910, RZ ;  /* 0x0000991009067816 */ /* 0x000fc600000000ff */
[----:B------:R5:W-:Y:S01]  /*ee20*/  @P1 STG.E.U8 desc[UR26][R136.64], R5 ;  /* 0x0000000588001986 */ /* 0x000be2000c10111a */
[----:B------:R-:W-:Y:S01]  /*ee30*/  ISETP.LT.AND P1, PT, R4, UR19, !P0 ;  /* 0x0000001304007c0c */ /* 0x000fe2000c721270 */
[----:B------:R-:W-:Y:S02]  /*ee40*/  IMAD.MOV.U32 R4, RZ, RZ, R6 ;  /* 0x000000ffff047224 */ /* 0x000fe400078e0006 */
[C---:B------:R-:W-:Y:S01]  /*ee50*/  VIADD R6, R0.reuse, 0xa ;  /* 0x0000000a00067836 */ /* 0x040fe20000000000 */
[----:B------:R-:W-:Y:S02]  /*ee60*/  @P5 STG.E.U8 desc[UR26][R138.64], R9 ;  /* 0x000000098a005986 */ /* 0x000fe4000c10111a */
[----:B--2---:R-:W-:Y:S01]  /*ee70*/  SHF.R.S32.HI R7, RZ, 0x8, R4 ;  /* 0x00000008ff077819 */ /* 0x004fe20000011404 */
[----:B------:R-:W-:Y:S01]  /*ee80*/  VIADD R4, R0, 0xb ;  /* 0x0000000b00047836 */ /* 0x000fe20000000000 */
[----:B------:R-:W-:Y:S02]  /*ee90*/  ISETP.LT.AND P5, PT, R6, UR19, !P0 ;  /* 0x0000001306007c0c */ /* 0x000fe4000c7a1270 */
[----:B------:R-:W-:Y:S01]  /*eea0*/  PRMT R6, R11, 0x9910, RZ ;  /* 0x000099100b067816 */ /* 0x000fe200000000ff */
[----:B------:R2:W-:Y:S01]  /*eeb0*/  @P3 STG.E.U8 desc[UR26][R140.64], R7 ;  /* 0x000000078c003986 */ /* 0x0005e2000c10111a */
[----:B------:R-:W-:Y:S01]  /*eec0*/  ISETP.LT.AND P3, PT, R4, UR19, !P0 ;  /* 0x0000001304007c0c */ /* 0x000fe2000c761270 */
[----:B------:R-:W-:-:S02]  /*eed0*/  VIADD R4, R0, 0xc ;  /* 0x0000000c00047836 */ /* 0x000fc40000000000 */
[----:B-----5:R-:W-:Y:S01]  /*eee0*/  IMAD.MOV.U32 R5, RZ, RZ, R6 ;  /* 0x000000ffff057224 */ /* 0x020fe200078e0006 */
[----:B------:R5:W-:Y:S01]  /*eef0*/  @P6 STG.E.U8 desc[UR26][R144.64], R11 ;  /* 0x0000000b90006986 */ /* 0x000be2000c10111a */
[----:B------:R-:W-:Y:S02]  /*ef00*/  PRMT R6, R13, 0x9910, RZ ;  /* 0x000099100d067816 */ /* 0x000fe400000000ff */
[----:B------:R-:W-:Y:S01]  /*ef10*/  ISETP.LT.AND P6, PT, R4, UR19, !P0 ;  /* 0x0000001304007c0c */ /* 0x000fe2000c7c1270 */
[----:B------:R-:W-:Y:S01]  /*ef20*/  VIADD R4, R0, 0xd ;  /* 0x0000000d00047836 */ /* 0x000fe20000000000 */
[----:B------:R-:W-:Y:S01]  /*ef30*/  SHF.R.S32.HI R5, RZ, 0x8, R5 ;  /* 0x00000008ff057819 */ /* 0x000fe20000011405 */
[----:B--2---:R-:W-:Y:S01]  /*ef40*/  IMAD.MOV.U32 R7, RZ, RZ, R6 ;  /* 0x000000ffff077224 */ /* 0x004fe200078e0006 */
[----:B------:R-:W-:-:S03]  /*ef50*/  PRMT R6, R15, 0x9910, RZ ;  /* 0x000099100f067816 */ /* 0x000fc600000000ff */
[----:B------:R2:W-:Y:S01]  /*ef60*/  @P2 STG.E.U8 desc[UR26][R142.64], R5 ;  /* 0x000000058e002986 */ /* 0x0005e2000c10111a */
[----:B------:R-:W-:Y:S01]  /*ef70*/  ISETP.LT.AND P2, PT, R4, UR19, !P0 ;  /* 0x0000001304007c0c */ /* 0x000fe2000c741270 */
[----:B------:R-:W-:Y:S01]  /*ef80*/  VIADD R4, R0, 0xe ;  /* 0x0000000e00047836 */ /* 0x000fe20000000000 */
[----:B------:R-:W-:Y:S01]  /*ef90*/  SHF.R.S32.HI R7, RZ, 0x8, R7 ;  /* 0x00000008ff077819 */ /* 0x000fe20000011407 */
[----:B------:R0:W-:Y:S01]  /*efa0*/  @P4 STG.E.U8 desc[UR26][R152.64], R13 ;  /* 0x0000000d98004986 */ /* 0x0001e2000c10111a */
[----:B-----5:R-:W-:Y:S02]  /*efb0*/  PRMT R11, R35, 0x9910, RZ ;  /* 0x00009910230b7816 */ /* 0x020fe400000000ff */
[----:B------:R-:W-:Y:S01]  /*efc0*/  ISETP.LT.AND P4, PT, R4, UR19, !P0 ;  /* 0x0000001304007c0c */ /* 0x000fe2000c781270 */
[----:B------:R-:W-:Y:S01]  /*efd0*/  VIADD R4, R0, 0xf ;  /* 0x0000000f00047836 */ /* 0x000fe20000000000 */
[----:B------:R5:W-:Y:S01]  /*efe0*/  @P1 STG.E.U8 desc[UR26][R148.64], R7 ;  /* 0x0000000794001986 */ /* 0x000be2000c10111a */
[----:B------:R-:W-:Y:S01]  /*eff0*/  SHF.R.S32.HI R11, RZ, 0x8, R11 ;  /* 0x00000008ff0b7819 */ /* 0x000fe2000001140b */
[----:B--2---:R-:W-:-:S02]  /*f000*/  IMAD.MOV.U32 R5, RZ, RZ, R6 ;  /* 0x000000ffff057224 */ /* 0x004fc400078e0006 */
[----:B------:R-:W-:Y:S01]  /*f010*/  ISETP.LT.AND P1, PT, R4, UR19, !P0 ;  /* 0x0000001304007c0c */ /* 0x000fe2000c721270 */
[C---:B------:R-:W-:Y:S01]  /*f020*/  VIADD R4, R0.reuse, 0x10 ;  /* 0x0000001000047836 */ /* 0x040fe20000000000 */
[----:B------:R-:W-:Y:S01]  /*f030*/  @P5 STG.E.U8 desc[UR26][R146.64], R15 ;  /* 0x0000000f92005986 */ /* 0x000fe2000c10111a */
[C---:B------:R-:W-:Y:S01]  /*f040*/  VIADD R6, R0.reuse, 0x24 ;  /* 0x0000002400067836 */ /* 0x040fe20000000000 */
[----:B------:R-:W-:Y:S01]  /*f050*/  SHF.R.S32.HI R5, RZ, 0x8, R5 ;  /* 0x00000008ff057819 */ /* 0x000fe20000011405 */
[----:B0-----:R-:W-:Y:S01]  /*f060*/  VIADD R13, R0, 0x25 ;  /* 0x00000025000d7836 */ /* 0x001fe20000000000 */
[----:B------:R-:W-:Y:S01]  /*f070*/  ISETP.LT.AND P5, PT, R4, UR19, !P0 ;  /* 0x0000001304007c0c */ /* 0x000fe2000c7a1270 */
[----:B------:R-:W-:Y:S01]  /*f080*/  VIADD R4, R0, 0x11 ;  /* 0x0000001100047836 */ /* 0x000fe20000000000 */
[----:B-----5:R-:W-:Y:S01]  /*f090*/  PRMT R7, R17, 0x9910, RZ ;  /* 0x0000991011077816 */ /* 0x020fe200000000ff */
[----:B------:R0:W-:Y:S03]  /*f0a0*/  @P3 STG.E.U8 desc[UR26][R156.64], R5 ;  /* 0x000000059c003986 */ /* 0x0001e6000c10111a */
[----:B------:R-:W-:Y:S01]  /*f0b0*/  ISETP.LT.AND P3, PT, R4, UR19, !P0 ;  /* 0x0000001304007c0c */ /* 0x000fe2000c761270 */
[----:B------:R-:W-:Y:S01]  /*f0c0*/  VIADD R4, R0, 0x12 ;  /* 0x0000001200047836 */ /* 0x000fe20000000000 */
[----:B------:R2:W-:Y:S01]  /*f0d0*/  @P6 STG.E.U8 desc[UR26][R154.64], R17 ;  /* 0x000000119a006986 */ /* 0x0005e2000c10111a */
[----:B------:R-:W-:-:S03]  /*f0e0*/  SHF.R.S32.HI R7, RZ, 0x8, R7 ;  /* 0x00000008ff077819 */ /* 0x000fc60000011407 */
[----:B-1----:R-:W-:Y:S01]  /*f0f0*/  ISETP.LT.AND P6, PT, R4, UR4, !P0 ;  /* 0x0000000404007c0c */ /* 0x002fe2000c7c1270 */
[----:B------:R-:W1:Y:S01]  /*f100*/  LDCU UR4, c[0x0][0x39c] ;  /* 0x00007380ff0477ac */ /* 0x000e620008000800 */
[----:B------:R-:W-:Y:S01]  /*f110*/  VIADD R4, R0, 0x13 ;  /* 0x0000001300047836 */ /* 0x000fe20000000000 */
[----:B------:R5:W-:Y:S01]  /*f120*/  @P2 STG.E.U8 desc[UR26][R150.64], R7 ;  /* 0x0000000796002986 */ /* 0x000be2000c10111a */
[----:B0-----:R-:W-:-:S03]  /*f130*/  PRMT R5, R19, 0x9910, RZ ;  /* 0x0000991013057816 */ /* 0x001fc600000000ff */
[----:B------:R-:W-:Y:S01]  /*f140*/  ISETP.LT.AND P2, PT, R4, UR6, !P0 ;  /* 0x0000000604007c0c */ /* 0x000fe2000c741270 */
[----:B------:R-:W0:Y:S01]  /*f150*/  LDCU UR6, c[0x0][0x39c] ;  /* 0x00007380ff0677ac */ /* 0x000e220008000800 */
[----:B------:R-:W-:Y:S01]  /*f160*/  VIADD R4, R0, 0x14 ;  /* 0x0000001400047836 */ /* 0x000fe20000000000 */
[----:B------:R0:W-:Y:S01]  /*f170*/  @P4 STG.E.U8 desc[UR26][R164.64], R19 ;  /* 0x00000013a4004986 */ /* 0x0001e2000c10111a */
[----:B------:R-:W-:Y:S02]  /*f180*/  SHF.R.S32.HI R5, RZ, 0x8, R5 ;  /* 0x00000008ff057819 */ /* 0x000fe40000011405 */
[----:B--2---:R-:W-:Y:S02]  /*f190*/  PRMT R17, R125, 0x9910, RZ ;  /* 0x000099107d117816 */ /* 0x004fe400000000ff */
[----:B---3--:R-:W-:Y:S01]  /*f1a0*/  ISETP.LT.AND P4, PT, R4, UR7, !P0 ;  /* 0x0000000704007c0c */ /* 0x008fe2000c781270 */
[----:B------:R-:W2:Y:S01]  /*f1b0*/  LDCU UR7, c[0x0][0x39c] ;  /* 0x00007380ff0777ac */ /* 0x000ea20008000800 */
[----:B------:R-:W-:Y:S01]  /*f1c0*/  VIADD R4, R0, 0x15 ;  /* 0x0000001500047836 */ /* 0x000fe20000000000 */
[----:B------:R3:W-:Y:S01]  /*f1d0*/  @P1 STG.E.U8 desc[UR26][R160.64], R5 ;  /* 0x00000005a0001986 */ /* 0x0007e2000c10111a */
[----:B-----5:R-:W-:-:S02]  /*f1e0*/  PRMT R7, R21, 0x9910, RZ ;  /* 0x0000991015077816 */ /* 0x020fc400000000ff */
[----:B------:R-:W-:Y:S01]  /*f1f0*/  SHF.R.S32.HI R17, RZ, 0x8, R17 ;  /* 0x00000008ff117819 */ /* 0x000fe20000011411 */
[----:B------:R-:W-:Y:S01]  /*f200*/  @P5 STG.E.U8 desc[UR26][R158.64], R21 ;  /* 0x000000159e005986 */ /* 0x000fe2000c10111a */
[----:B-1----:R-:W-:Y:S01]  /*f210*/  ISETP.LT.AND P1, PT, R4, UR4, !P0 ;  /* 0x0000000404007c0c */ /* 0x002fe2000c721270 */
[----:B------:R-:W1:Y:S01]  /*f220*/  LDCU UR4, c[0x0][0x39c] ;  /* 0x00007380ff0477ac */ /* 0x000e620008000800 */
[----:B------:R-:W-:Y:S01]  /*f230*/  VIADD R4, R0, 0x16 ;  /* 0x0000001600047836 */ /* 0x000fe20000000000 */
[----:B------:R-:W-:Y:S02]  /*f240*/  SHF.R.S32.HI R7, RZ, 0x8, R7 ;  /* 0x00000008ff077819 */ /* 0x000fe40000011407 */
[----:B0-----:R-:W-:Y:S02]  /*f250*/  PRMT R19, R131, 0x9910, RZ ;  /* 0x0000991083137816 */ /* 0x001fe400000000ff */
[----:B------:R-:W-:Y:S01]  /*f260*/  ISETP.LT.AND P5, PT, R4, UR6, !P0 ;  /* 0x0000000604007c0c */ /* 0x000fe2000c7a1270 */
[----:B------:R-:W0:Y:S01]  /*f270*/  LDCU UR6, c[0x0][0x39c] ;  /* 0x00007380ff0677ac */ /* 0x000e220008000800 */
[----:B------:R-:W-:Y:S01]  /*f280*/  VIADD R4, R0, 0x17 ;  /* 0x0000001700047836 */ /* 0x000fe20000000000 */
[----:B------:R5:W-:Y:S01]  /*f290*/  @P3 STG.E.U8 desc[UR26][R168.64], R7 ;  /* 0x00000007a8003986 */ /* 0x000be2000c10111a */
[----:B---3--:R-:W-:-:S02]  /*f2a0*/  PRMT R5, R23, 0x9910, RZ ;  /* 0x0000991017057816 */ /* 0x008fc400000000ff */
[----:B------:R-:W-:Y:S01]  /*f2b0*/  SHF.R.S32.HI R19, RZ, 0x8, R19 ;  /* 0x00000008ff137819 */ /* 0x000fe20000011413 */
[----:B------:R-:W-:Y:S01]  /*f2c0*/  @P6 STG.E.U8 desc[UR26][R166.64], R23 ;  /* 0x00000017a6006986 */ /* 0x000fe2000c10111a */
[----:B--2---:R-:W-:Y:S01]  /*f2d0*/  ISETP.LT.AND P3, PT, R4, UR7, !P0 ;  /* 0x0000000704007c0c */ /* 0x004fe2000c761270 */
[----:B------:R-:W2:Y:S01]  /*f2e0*/  LDCU UR7, c[0x0][0x39c] ;  /* 0x00007380ff0777ac */ /* 0x000ea20008000800 */
[----:B------:R-:W-:Y:S01]  /*f2f0*/  VIADD R4, R0, 0x18 ;  /* 0x0000001800047836 */ /* 0x000fe20000000000 */
[----:B------:R-:W-:-:S04]  /*f300*/  SHF.R.S32.HI R5, RZ, 0x8, R5 ;  /* 0x00000008ff057819 */ /* 0x000fc80000011405 */
[----:B-1----:R-:W-:Y:S01]  /*f310*/  ISETP.LT.AND P6, PT, R4, UR4, !P0 ;  /* 0x0000000404007c0c */ /* 0x002fe2000c7c1270 */
[----:B------:R-:W1:Y:S01]  /*f320*/  LDCU UR4, c[0x0][0x39c] ;  /* 0x00007380ff0477ac */ /* 0x000e620008000800 */
[----:B------:R-:W-:Y:S01]  /*f330*/  VIADD R4, R0, 0x19 ;  /* 0x0000001900047836 */ /* 0x000fe20000000000 */
[----:B------:R3:W-:Y:S01]  /*f340*/  @P2 STG.E.U8 desc[UR26][R162.64], R5 ;  /* 0x00000005a2002986 */ /* 0x0007e2000c10111a */
[----:B-----5:R-:W-:-:S03]  /*f350*/  PRMT R7, R25, 0x9910, RZ ;  /* 0x0000991019077816 */ /* 0x020fc600000000ff */
[----:B0-----:R-:W-:Y:S01]  /*f360*/  ISETP.LT.AND P2, PT, R4, UR6, !P0 ;  /* 0x0000000604007c0c */ /* 0x001fe2000c741270 */
[----:B------:R-:W0:Y:S01]  /*f370*/  LDCU UR6, c[0x0][0x39c] ;  /* 0x00007380ff0677ac */ /* 0x000e220008000800 */
[----:B------:R-:W-:Y:S01]  /*f380*/  VIADD R4, R0, 0x1a ;  /* 0x0000001a00047836 */ /* 0x000fe20000000000 */
[----:B------:R-:W-:Y:S01]  /*f390*/  @P4 STG.E.U8 desc[UR26][R176.64], R25 ;  /* 0x00000019b0004986 */ /* 0x000fe2000c10111a */
[----:B------:R-:W-:-:S03]  /*f3a0*/  SHF.R.S32.HI R7, RZ, 0x8, R7 ;  /* 0x00000008ff077819 */ /* 0x000fc60000011407 */
[----:B--2---:R-:W-:Y:S01]  /*f3b0*/  ISETP.LT.AND P4, PT, R4, UR7, !P0 ;  /* 0x0000000704007c0c */ /* 0x004fe2000c781270 */
[----:B------:R-:W2:Y:S01]  /*f3c0*/  LDCU UR7, c[0x0][0x39c] ;  /* 0x00007380ff0777ac */ /* 0x000ea20008000800 */
[----:B------:R-:W-:Y:S01]  /*f3d0*/  VIADD R4, R0, 0x1b ;  /* 0x0000001b00047836 */ /* 0x000fe20000000000 */
[----:B------:R5:W-:Y:S01]  /*f3e0*/  @P1 STG.E.U8 desc[UR26][R172.64], R7 ;  /* 0x00000007ac001986 */ /* 0x000be2000c10111a */
[----:B---3--:R-:W-:-:S03]  /*f3f0*/  PRMT R5, R27, 0x9910, RZ ;  /* 0x000099101b057816 */ /* 0x008fc600000000ff */
[----:B-1----:R-:W-:Y:S01]  /*f400*/  ISETP.LT.AND P1, PT, R4, UR4, !P0 ;  /* 0x0000000404007c0c */ /* 0x002fe2000c721270 */
[----:B------:R-:W1:Y:S01]  /*f410*/  LDCU UR4, c[0x0][0x39c] ;  /* 0x00007380ff0477ac */ /* 0x000e620008000800 */
[----:B------:R-:W-:Y:S01]  /*f420*/  VIADD R4, R0, 0x1c ;  /* 0x0000001c00047836 */ /* 0x000fe20000000000 */
[----:B------:R-:W-:Y:S01]  /*f430*/  @P5 STG.E.U8 desc[UR26][R170.64], R27 ;  /* 0x0000001baa005986 */ /* 0x000fe2000c10111a */
[----:B------:R-:W-:-:S03]  /*f440*/  SHF.R.S32.HI R5, RZ, 0x8, R5 ;  /* 0x00000008ff057819 */ /* 0x000fc60000011405 */
[----:B0-----:R-:W-:Y:S01]  /*f450*/  ISETP.LT.AND P5, PT, R4, UR6, !P0 ;  /* 0x0000000604007c0c */ /* 0x001fe2000c7a1270 */
[----:B------:R-:W0:Y:S01]  /*f460*/  LDCU UR6, c[0x0][0x39c] ;  /* 0x00007380ff0677ac */ /* 0x000e220008000800 */
[----:B------:R-:W-:Y:S01]  /*f470*/  VIADD R4, R0, 0x1d ;  /* 0x0000001d00047836 */ /* 0x000fe20000000000 */
[----:B------:R3:W-:Y:S01]  /*f480*/  @P3 STG.E.U8 desc[UR26][R180.64], R5 ;  /* 0x00000005b4003986 */ /* 0x0007e2000c10111a */
[----:B-----5:R-:W-:-:S03]  /*f490*/  PRMT R7, R29, 0x9910, RZ ;  /* 0x000099101d077816 */ /* 0x020fc600000000ff */
[----:B--2---:R-:W-:Y:S01]  /*f4a0*/  ISETP.LT.AND P3, PT, R4, UR7, !P0 ;  /* 0x0000000704007c0c */ /* 0x004fe2000c761270 */
[----:B------:R-:W2:Y:S01]  /*f4b0*/  LDCU UR7, c[0x0][0x39c] ;  /* 0x00007380ff0777ac */ /* 0x000ea20008000800 */
[----:B------:R-:W-:Y:S01]  /*f4c0*/  VIADD R4, R0, 0x1e ;  /* 0x0000001e00047836 */ /* 0x000fe20000000000 */
[----:B------:R-:W-:Y:S01]  /*f4d0*/  @P6 STG.E.U8 desc[UR26][R178.64], R29 ;  /* 0x0000001db2006986 */ /* 0x000fe2000c10111a */
[----:B------:R-:W-:-:S03]  /*f4e0*/  SHF.R.S32.HI R7, RZ, 0x8, R7 ;  /* 0x00000008ff077819 */ /* 0x000fc60000011407 */
[----:B-1----:R-:W-:Y:S01]  /*f4f0*/  ISETP.LT.AND P6, PT, R4, UR4, !P0 ;  /* 0x0000000404007c0c */ /* 0x002fe2000c7c1270 */
[----:B------:R-:W1:Y:S01]  /*f500*/  LDCU UR4, c[0x0][0x39c] ;  /* 0x00007380ff0477ac */ /* 0x000e620008000800 */
[----:B------:R-:W-:Y:S01]  /*f510*/  VIADD R4, R0, 0x1f ;  /* 0x0000001f00047836 */ /* 0x000fe20000000000 */
[----:B------:R5:W-:Y:S01]  /*f520*/  @P2 STG.E.U8 desc[UR26][R174.64], R7 ;  /* 0x00000007ae002986 */ /* 0x000be2000c10111a */
[----:B---3--:R-:W-:-:S03]  /*f530*/  PRMT R5, R31, 0x9910, RZ ;  /* 0x000099101f057816 */ /* 0x008fc600000000ff */
[----:B0-----:R-:W-:Y:S01]  /*f540*/  ISETP.LT.AND P2, PT, R4, UR6, !P0 ;  /* 0x0000000604007c0c */ /* 0x001fe2000c741270 */
[----:B------:R-:W-:Y:S01]  /*f550*/  VIADD R4, R0, 0x20 ;  /* 0x0000002000047836 */ /* 0x000fe20000000000 */
[----:B------:R-:W0:Y:S01]  /*f560*/  LDCU UR6, c[0x0][0x39c] ;  /* 0x00007380ff0677ac */ /* 0x000e220008000800 */
[----:B------:R-:W-:Y:S01]  /*f570*/  @P4 STG.E.U8 desc[UR26][R184.64], R31 ;  /* 0x0000001fb8004986 */ /* 0x000fe2000c10111a */
[----:B------:R-:W-:Y:S02]  /*f580*/  SHF.R.S32.HI R5, RZ, 0x8, R5 ;  /* 0x00000008ff057819 */ /* 0x000fe40000011405 */
[----:B--2---:R-:W-:Y:S01]  /*f590*/  ISETP.LT.AND P4, PT, R4, UR7, !P0 ;  /* 0x0000000704007c0c */ /* 0x004fe2000c781270 */
[----:B------:R-:W2:Y:S01]  /*f5a0*/  LDCU UR7, c[0x0][0x39c] ;  /* 0x00007380ff0777ac */ /* 0x000ea20008000800 */
[----:B------:R-:W-:Y:S01]  /*f5b0*/  VIADD R4, R0, 0x21 ;  /* 0x0000002100047836 */ /* 0x000fe20000000000 */
[----:B------:R3:W-:Y:S01]  /*f5c0*/  @P1 STG.E.U8 desc[UR26][R182.64], R5 ;  /* 0x00000005b6001986 */ /* 0x0007e2000c10111a */
[----:B-----5:R-:W-:-:S03]  /*f5d0*/  PRMT R7, R33, 0x9910, RZ ;  /* 0x0000991021077816 */ /* 0x020fc600000000ff */
[----:B-1----:R-:W-:Y:S01]  /*f5e0*/  ISETP.LT.AND P1, PT, R4, UR4, !P0 ;  /* 0x0000000404007c0c */ /* 0x002fe2000c721270 */
[----:B------:R-:W1:Y:S01]  /*f5f0*/  LDCU UR4, c[0x0][0x39c] ;  /* 0x00007380ff0477ac */ /* 0x000e620008000800 */
[----:B------:R-:W-:Y:S01]  /*f600*/  VIADD R4, R0, 0x22 ;  /* 0x0000002200047836 */ /* 0x000fe20000000000 */
[----:B------:R-:W-:Y:S01]  /*f610*/  SHF.R.S32.HI R7, RZ, 0x8, R7 ;  /* 0x00000008ff077819 */ /* 0x000fe20000011407 */
[----:B------:R-:W-:Y:S03]  /*f620*/  @P5 STG.E.U8 desc[UR26][R190.64], R33 ;  /* 0x00000021be005986 */ /* 0x000fe6000c10111a */
[----:B0-----:R-:W-:Y:S01]  /*f630*/  ISETP.LT.AND P5, PT, R4, UR6, !P0 ;  /* 0x0000000604007c0c */ /* 0x001fe2000c7a1270 */
[----:B---3--:R-:W-:Y:S01]  /*f640*/  VIADD R5, R0, 0x23 ;  /* 0x0000002300057836 */ /* 0x008fe20000000000 */
[----:B------:R0:W-:Y:S01]  /*f650*/  @P3 STG.E.U8 desc[UR26][R188.64], R7 ;  /* 0x00000007bc003986 */ /* 0x0001e2000c10111a */
[CC--:B------:R-:W-:Y:S01]  /*f660*/  IADD3 R4, P3, PT, R192.reuse, R2.reuse, RZ ;  /* 0x00000002c0047210 */ /* 0x0c0fe20007f7e0ff */
[----:B------:R-:W3:Y:S02]  /*f670*/  LDCU UR6, c[0x0][0x39c] ;  /* 0x00007380ff0677ac */ /* 0x000ee40008000800 */
[----:B------:R-:W-:Y:S01]  /*f680*/  @P6 STG.E.U8 desc[UR26][R186.64], R35 ;  /* 0x00000023ba006986 */ /* 0x000fe2000c10111a */
[----:B--2---:R-:W-:Y:S01]  /*f690*/  ISETP.LT.AND P6, PT, R5, UR7, !P0 ;  /* 0x0000000705007c0c */ /* 0x004fe2000c7c1270 */
[----:B------:R-:W2:Y:S01]  /*f6a0*/  LDCU UR7, c[0x0][0x39c] ;  /* 0x00007380ff0777ac */ /* 0x000ea20008000800 */
[C---:B------:R-:W-:Y:S01]  /*f6b0*/  LEA.HI.X.SX32 R5, R192.reuse, R3, 0x1, P3 ;  /* 0x00000003c0057211 */ /* 0x040fe200018f0eff */
[----:B------:R-:W-:Y:S01]  /*f6c0*/  VIADD R192, R192, UR5 ;  /* 0x00000005c0c07c36 */ /* 0x000fe20008000000 */
[----:B-1----:R-:W-:Y:S01]  /*f6d0*/  ISETP.LT.AND P3, PT, R6, UR4, !P0 ;  /* 0x0000000406007c0c */ /* 0x002fe2000c761270 */
[----:B------:R-:W1:Y:S02]  /*f6e0*/  LDCU UR4, c[0x0][0x39c] ;  /* 0x00007380ff0477ac */ /* 0x000e640008000800 */
[----:B------:R5:W-:Y:S01]  /*f6f0*/  @P2 STG.E.U8 desc[UR26][R4.64], R11 ;  /* 0x0000000b04002986 */ /* 0x000be2000c10111a */
[C---:B------:R-:W-:Y:S01]  /*f700*/  IADD3 R6, P2, PT, R192.reuse, R2, RZ ;  /* 0x00000002c0067210 */ /* 0x040fe20007f5e0ff */
[----:B------:R-:W-:-:S03]  /*f710*/  VIADD R10, R192, UR5 ;  /* 0x00000005c00a7c36 */ /* 0x000fc60008000000 */
[----:B0-----:R-:W-:Y:S02]  /*f720*/  LEA.HI.X.SX32 R7, R192, R3, 0x1, P2 ;  /* 0x00000003c0077211 */ /* 0x001fe400010f0eff */
[----:B------:R-:W-:-:S03]  /*f730*/  IADD3 R8, P2, PT, R10, R2, RZ ;  /* 0x000000020a087210 */ /* 0x000fc60007f5e0ff */
[----:B------:R0:W-:Y:S01]  /*f740*/  @P4 STG.E.U8 desc[UR26][R6.64], R37 ;  /* 0x0000002506004986 */ /* 0x0001e2000c10111a */
[C---:B------:R-:W-:Y:S01]  /*f750*/  LEA.HI.X.SX32 R9, R10.reuse, R3, 0x1, P2 ;  /* 0x000000030a097211 */ /* 0x040fe200010f0eff */
[----:B------:R-:W-:Y:S01]  /*f760*/  VIADD R10, R10, UR5 ;  /* 0x000000050a0a7c36 */ /* 0x000fe20008000000 */
[----:B-----5:R-:W-:Y:S01]  /*f770*/  SHF.R.S32.HI R11, RZ, 0x8, R12 ;  /* 0x00000008ff0b7819 */ /* 0x020fe2000001140c */
[C---:B------:R-:W-:Y:S02]  /*f780*/  VIADD R5, R0.reuse, 0x26 ;  /* 0x0000002600057836 */ /* 0x040fe40000000000 */
[----:B------:R-:W-:Y:S01]  /*f790*/  VIADD R12, R0, 0x27 ;  /* 0x00000027000c7836 */ /* 0x000fe20000000000 */
[----:B-1----:R-:W-:Y:S01]  /*f7a0*/  ISETP.LT.AND P2, PT, R13, UR4, !P0 ;  /* 0x000000040d007c0c */ /* 0x002fe2000c741270 */
[----:B------:R1:W-:Y:S01]  /*f7b0*/  @P1 STG.E.U8 desc[UR26][R8.64], R11 ;  /* 0x0000000b08001986 */ /* 0x0003e2000c10111a */
[----:B------:R-:W-:Y:S01]  /*f7c0*/  IADD3 R4, P1, PT, R10, R2, RZ ;  /* 0x000000020a047210 */ /* 0x000fe20007f3e0ff */
[----:B------:R-:W5:Y:S01]  /*f7d0*/  LDCU UR4, c[0x0][0x39c] ;  /* 0x00007380ff0477ac */ /* 0x000f620008000800 */
[----:B---3--:R-:W-:-:S02]  /*f7e0*/  ISETP.LT.AND P4, PT, R5, UR6, !P0 ;  /* 0x0000000605007c0c */ /* 0x008fc4000c781270 */
[CC--:B------:R-:W-:Y:S01]  /*f7f0*/  LEA.HI.X.SX32 R5, R10.reuse, R3.reuse, 0x1, P1 ;  /* 0x000000030a057211 */ /* 0x0c0fe200008f0eff */
[----:B------:R-:W-:Y:S01]  /*f800*/  VIADD R10, R10, UR5 ;  /* 0x000000050a0a7c36 */ /* 0x000fe20008000000 */
[----:B------:R-:W-:Y:S01]  /*f810*/  PRMT R13, R39, 0x9910, RZ ;  /* 0x00009910270d7816 */ /* 0x000fe200000000ff */
[----:B------:R-:W3:Y:S01]  /*f820*/  LDCU UR6, c[0x0][0x39c] ;  /* 0x00007380ff0677ac */ /* 0x000ee20008000800 */
[----:B--2---:R-:W-:Y:S01]  /*f830*/  ISETP.LT.AND P1, PT, R12, UR7, !P0 ;  /* 0x000000070c007c0c */ /* 0x004fe2000c721270 */
[----:B------:R2:W-:Y:S01]  /*f840*/  @P5 STG.E.U8 desc[UR26][R4.64], R39 ;  /* 0x0000002704005986 */ /* 0x0005e2000c10111a */
[CC--:B0-----:R-:W-:Y:S01]  /*f850*/  IADD3 R6, P5, PT, R10.reuse, R2.reuse, RZ ;  /* 0x000000020a067210 */ /* 0x0c1fe20007fbe0ff */
[C---:B-1----:R-:W-:Y:S01]  /*f860*/  VIADD R11, R10.reuse, UR5 ;  /* 0x000000050a0b7c36 */ /* 0x042fe20008000000 */
[----:B------:R-:W-:Y:S01]  /*f870*/  SHF.R.S32.HI R13, RZ, 0x8, R13 ;  /* 0x00000008ff0d7819 */ /* 0x000fe2000001140d */
[----:B------:R-:W0:Y:S01]  /*f880*/  LDCU UR7, c[0x0][0x39c] ;  /* 0x00007380ff0777ac */ /* 0x000e220008000800 */
[----:B------:R-:W-:Y:S01]  /*f890*/  LEA.HI.X.SX32 R7, R10, R3, 0x1, P5 ;  /* 0x000000030a077211 */ /* 0x000fe200028f0eff */
[C---:B------:R-:W-:Y:S01]  /*f8a0*/  VIADD R10, R0.reuse, 0x28 ;  /* 0x00000028000a7836 */ /* 0x040fe20000000000 */
[----:B------:R-:W-:Y:S01]  /*f8b0*/  IADD3 R8, P5, PT, R11, R2, RZ ;  /* 0x000000020b087210 */ /* 0x000fe20007fbe0ff */
[----:B------:R-:W-:-:S02]  /*f8c0*/  VIADD R12, R0, 0x29 ;  /* 0x00000029000c7836 */ /* 0x000fc40000000000 */
[----:B------:R1:W-:Y:S01]  /*f8d0*/  @P6 STG.E.U8 desc[UR26][R6.64], R13 ;  /* 0x0000000d06006986 */ /* 0x0003e2000c10111a */
[C---:B------:R-:W-:Y:S01]  /*f8e0*/  LEA.HI.X.SX32 R9, R11.reuse, R3, 0x1, P5 ;  /* 0x000000030b097211 */ /* 0x040fe200028f0eff */
[----:B------:R-:W-:Y:S01]  /*f8f0*/  VIADD R11, R11, UR5 ;  /* 0x000000050b0b7c36 */ /* 0x000fe20008000000 */
[----:B-----5:R-:W-:Y:S01]  /*f900*/  ISETP.LT.AND P5, PT, R10, UR4, !P0 ;  /* 0x000000040a007c0c */ /* 0x020fe2000c7a1270 */
[----:B------:R-:W5:Y:S01]  /*f910*/  LDCU UR4, c[0x0][0x39c] ;  /* 0x00007380ff0477ac */ /* 0x000f620008000800 */
[----:B------:R-:W-:Y:S01]  /*f920*/  PRMT R10, R41, 0x9910, RZ ;  /* 0x00009910290a7816 */ /* 0x000fe200000000ff */
[----:B------:R0:W-:Y:S01]  /*f930*/  @P3 STG.E.U8 desc[UR26][R8.64], R41 ;  /* 0x0000002908003986 */ /* 0x0001e2000c10111a */
[----:B--2---:R-:W-:-:S04]  /*f940*/  IADD3 R4, P3, PT, R11, R2, RZ ;  /* 0x000000020b047210 */ /* 0x004fc80007f7e0ff */
[CC--:B------:R-:W-:Y:S01]  /*f950*/  LEA.HI.X.SX32 R5, R11.reuse, R3.reuse, 0x1, P3 ;  /* 0x000000030b057211 */ /* 0x0c0fe200018f0eff */
[----:B------:R-:W-:Y:S01]  /*f960*/  VIADD R11, R11, UR5 ;  /* 0x000000050b0b7c36 */ /* 0x000fe20008000000 */
[----:B-1----:R-:W-:Y:S02]  /*f970*/  SHF.R.S32.HI R13, RZ, 0x8, R10 ;  /* 0x00000008ff0d7819 */ /* 0x002fe4000001140a */
[----:B---3--:R-:W-:Y:S01]  /*f980*/  ISETP.LT.AND P3, PT, R12, UR6, !P0 ;  /* 0x000000060c007c0c */ /* 0x008fe2000c761270 */
[----:B------:R-:W1:Y:S01]  /*f990*/  LDCU UR6, c[0x0][0x39c] ;  /* 0x00007380ff0677ac */ /* 0x000e620008000800 */
[C---:B------:R-:W-:Y:S01]  /*f9a0*/  VIADD R10, R11.reuse, UR5 ;  /* 0x000000050b0a7c36 */ /* 0x040fe20008000000 */
[----:B------:R2:W-:Y:S01]  /*f9b0*/  @P2 STG.E.U8 desc[UR26][R4.64], R13 ;  /* 0x0000000d04002986 */ /* 0x0005e2000c10111a */
[----:B------:R-:W-:Y:S01]  /*f9c0*/  IADD3 R6, P2, PT, R11, R2, RZ ;  /* 0x000000020b067210 */ /* 0x000fe20007f5e0ff */
[C---:B0-----:R-:W-:Y:S01]  /*f9d0*/  VIADD R8, R0.reuse, 0x2a ;  /* 0x0000002a00087836 */ /* 0x041fe20000000000 */
[----:B------:R-:W-:Y:S01]  /*f9e0*/  PRMT R12, R43, 0x9910, RZ ;  /* 0x000099102b0c7816 */ /* 0x000fe200000000ff */
[----:B------:R-:W-:Y:S01]  /*f9f0*/  VIADD R9, R0, 0x2b ;  /* 0x0000002b00097836 */ /* 0x000fe20000000000 */
[----:B------:R-:W-:-:S02]  /*fa00*/  LEA.HI.X.SX32 R7, R11, R3, 0x1, P2 ;  /* 0x000000030b077211 */ /* 0x000fc400010f0eff */
[----:B-----5:R-:W-:Y:S01]  /*fa10*/  ISETP.LT.AND P2, PT, R8, UR4, !P0 ;  /* 0x0000000408007c0c */ /* 0x020fe2000c741270 */
[----:B------:R-:W-:Y:S01]  /*fa20*/  IMAD.MOV.U32 R11, RZ, RZ, R12 ;  /* 0x000000ffff0b7224 */ /* 0x000fe200078e000c */
[C---:B------:R-:W-:Y:S01]  /*fa30*/  IADD3 R8, P6, PT, R10.reuse, R2, RZ ;  /* 0x000000020a087210 */ /* 0x040fe20007fde0ff */
[----:B------:R0:W-:Y:S01]  /*fa40*/  @P4 STG.E.U8 desc[UR26][R6.64], R43 ;  /* 0x0000002b06004986 */ /* 0x0001e2000c10111a */
[----:B------:R-:W-:Y:S01]  /*fa50*/  ISETP.LT.AND P4, PT, R9, UR7, !P0 ;  /* 0x0000000709007c0c */ /* 0x000fe2000c781270 */
[----:B------:R-:W3:Y:S01]  /*fa60*/  LDCU UR4, c[0x0][0x39c] ;  /* 0x00007380ff0477ac */ /* 0x000ee20008000800 */
[C---:B------:R-:W-:Y:S01]  /*fa70*/  LEA.HI.X.SX32 R9, R10.reuse, R3, 0x1, P6 ;  /* 0x000000030a097211 */ /* 0x040fe200030f0eff */
[----:B------:R-:W-:Y:S01]  /*fa80*/  VIADD R10, R10, UR5 ;  /* 0x000000050a0a7c36 */ /* 0x000fe20008000000 */
[----:B------:R-:W-:Y:S01]  /*fa90*/  SHF.R.S32.HI R11, RZ, 0x8, R11 ;  /* 0x00000008ff0b7819 */ /* 0x000fe2000001140b */
[----:B--2---:R-:W-:Y:S01]  /*faa0*/  VIADD R5, R0, 0x2c ;  /* 0x0000002c00057836 */ /* 0x004fe20000000000 */
[----:B------:R-:W2:Y:S01]  /*fab0*/  LDCU UR7, c[0x0][0x39c] ;  /* 0x00007380ff0777ac */ /* 0x000ea20008000800 */
[----:B------:R-:W-:-:S02]  /*fac0*/  PRMT R13, R45, 0x9910, RZ ;  /* 0x000099102d0d7816 */ /* 0x000fc400000000ff */
[-C--:B------:R-:W-:Y:S01]  /*fad0*/  IADD3 R4, P6, PT, R10, R2.reuse, RZ ;  /* 0x000000020a047210 */ /* 0x080fe20007fde0ff */
[----:B------:R5:W-:Y:S01]  /*fae0*/  @P1 STG.E.U8 desc[UR26][R8.64], R11 ;  /* 0x0000000b08001986 */ /* 0x000be2000c10111a */
[----:B-1----:R-:W-:Y:S01]  /*faf0*/  ISETP.LT.AND P1, PT, R5, UR6, !P0 ;  /* 0x0000000605007c0c */ /* 0x002fe2000c721270 */
[----:B0-----:R-:W-:Y:S01]  /*fb00*/  VIADD R7, R0, 0x2d ;  /* 0x0000002d00077836 */ /* 0x001fe20000000000 */
[C---:B------:R-:W-:Y:S01]  /*fb10*/  LEA.HI.X.SX32 R5, R10.reuse, R3, 0x1, P6 ;  /* 0x000000030a057211 */ /* 0x040fe200030f0eff */
[----:B------:R-:W-:Y:S01]  /*fb20*/  VIADD R10, R10, UR5 ;  /* 0x000000050a0a7c36 */ /* 0x000fe20008000000 */
[----:B------:R-:W0:Y:S01]  /*fb30*/  LDCU UR6, c[0x0][0x39c] ;  /* 0x00007380ff0677ac */ /* 0x000e220008000800 */
[----:B------:R-:W-:Y:S02]  /*fb40*/  SHF.R.S32.HI R13, RZ, 0x8, R13 ;  /* 0x00000008ff0d7819 */ /* 0x000fe4000001140d */
[----:B------:R1:W-:Y:S01]  /*fb50*/  @P5 STG.E.U8 desc[UR26][R4.64], R45 ;  /* 0x0000002d04005986 */ /* 0x0003e2000c10111a */
[----:B------:R-:W-:-:S02]  /*fb60*/  IADD3 R6, P6, PT, R10, R2, RZ ;  /* 0x000000020a067210 */ /* 0x000fc40007fde0ff */
[----:B---3--:R-:W-:Y:S01]  /*fb70*/  ISETP.LT.AND P5, PT, R7, UR4, !P0 ;  /* 0x0000000407007c0c */ /* 0x008fe2000c7a1270 */
[C---:B-----5:R-:W-:Y:S01]  /*fb80*/  VIADD R11, R10.reuse, UR5 ;  /* 0x000000050a0b7c36 */ /* 0x060fe20008000000 */
[-C--:B------:R-:W-:Y:S01]  /*fb90*/  LEA.HI.X.SX32 R7, R10, R3.reuse, 0x1, P6 ;  /* 0x000000030a077211 */ /* 0x080fe200030f0eff */
[C---:B------:R-:W-:Y:S01]  /*fba0*/  VIADD R9, R0.reuse, 0x2e ;  /* 0x0000002e00097836 */ /* 0x040fe20000000000 */
[----:B------:R-:W3:Y:S01]  /*fbb0*/  LDCU UR4, c[0x0][0x39c] ;  /* 0x00007380ff0477ac */ /* 0x000ee20008000800 */
[----:B------:R-:W-:Y:S01]  /*fbc0*/  VIADD R10, R0, 0x2f ;  /* 0x0000002f000a7836 */ /* 0x000fe20000000000 */
[----:B------:R-:W-:Y:S01]  /*fbd0*/  IADD3 R8, P6, PT, R11, R2, RZ ;  /* 0x000000020b087210 */ /* 0x000fe20007fde0ff */
[----:B------:R5:W-:Y:S01]  /*fbe0*/  @P3 STG.E.U8 desc[UR26][R6.64], R13 ;  /* 0x0000000d06003986 */ /* 0x000be2000c10111a */
[----:B--2---:R-:W-:Y:S01]  /*fbf0*/  ISETP.LT.AND P3, PT, R9, UR7, !P0 ;  /* 0x0000000709007c0c */ /* 0x004fe2000c761270 */
[----:B------:R-:W2:Y:S01]  /*fc00*/  LDCU UR7, c[0x0][0x39c] ;  /* 0x00007380ff0777ac */ /* 0x000ea20008000800 */
[C---:B------:R-:W-:Y:S01]  /*fc10*/  LEA.HI.X.SX32 R9, R11.reuse, R3, 0x1, P6 ;  /* 0x000000030b097211 */ /* 0x040fe200030f0eff */
[----:B------:R-:W-:Y:S01]  /*fc20*/  VIADD R11, R11, UR5 ;  /* 0x000000050b0b7c36 */ /* 0x000fe20008000000 */
[----:B-1----:R-:W-:-:S02]  /*fc30*/  PRMT R5, R47, 0x9910, RZ ;  /* 0x000099102f057816 */ /* 0x002fc400000000ff */
[----:B0-----:R-:W-:Y:S01]  /*fc40*/  ISETP.LT.AND P6, PT, R10, UR6, !P0 ;  /* 0x000000060a007c0c */ /* 0x001fe2000c7c1270 */
[----:B------:R0:W-:Y:S01]  /*fc50*/  @P2 STG.E.U8 desc[UR26][R8.64], R47 ;  /* 0x0000002f08002986 */ /* 0x0001e2000c10111a */
[CC--:B------:R-:W-:Y:S01]  /*fc60*/  IADD3 R4, P2, PT, R11.reuse, R2.reuse, RZ ;  /* 0x000000020b047210 */ /* 0x0c0fe20007f5e0ff */
[C---:B------:R-:W-:Y:S01]  /*fc70*/  VIADD R10, R11.reuse, UR5 ;  /* 0x000000050b0a7c36 */ /* 0x040fe20008000000 */
[----:B------:R-:W1:Y:S01]  /*fc80*/  LDCU UR6, c[0x0][0x39c] ;  /* 0x00007380ff0677ac */ /* 0x000e620008000800 */
[----:B-----5:R-:W-:Y:S01]  /*fc90*/  IMAD.MOV.U32 R13, RZ, RZ, R5 ;  /* 0x000000ffff0d7224 */ /* 0x020fe200078e0005 */
[----:B------:R-:W-:Y:S01]  /*fca0*/  LEA.HI.X.SX32 R5, R11, R3, 0x1, P2 ;  /* 0x000000030b057211 */ /* 0x000fe200010f0eff */
[----:B------:R-:W-:Y:S01]  /*fcb0*/  VIADD R11, R0, 0x30 ;  /* 0x00000030000b7836 */ /* 0x000fe20000000000 */
[----:B------:R-:W-:Y:S02]  /*fcc0*/  IADD3 R6, P2, PT, R10, R2, RZ ;  /* 0x000000020a067210 */ /* 0x000fe40007f5e0ff */
[----:B------:R-:W-:-:S02]  /*fcd0*/  SHF.R.S32.HI R13, RZ, 0x8, R13 ;  /* 0x00000008ff0d7819 */ /* 0x000fc4000001140d */
[CC--:B------:R-:W-:Y:S01]  /*fce0*/  LEA.HI.X.SX32 R7, R10.reuse, R3.reuse, 0x1, P2 ;  /* 0x000000030a077211 */ /* 0x0c0fe200010f0eff */
[----:B------:R-:W-:Y:S01]  /*fcf0*/  VIADD R10, R10, UR5 ;  /* 0x000000050a0a7c36 */ /* 0x000fe20008000000 */
[----:B------:R-:W-:Y:S01]  /*fd00*/  PRMT R12, R49, 0x9910, RZ ;  /* 0x00009910310c7816 */ /* 0x000fe200000000ff */
[----:B------:R5:W-:Y:S01]  /*fd10*/  @P4 STG.E.U8 desc[UR26][R4.64], R13 ;  /* 0x0000000d04004986 */ /* 0x000be2000c10111a */
[----:B---3--:R-:W-:Y:S01]  /*fd20*/  ISETP.LT.AND P4, PT, R11, UR4, !P0 ;  /* 0x000000040b007c0c */ /* 0x008fe2000c781270 */
[----:B------:R-:W3:Y:S01]  /*fd30*/  LDCU UR4, c[0x0][0x39c] ;  /* 0x00007380ff0477ac */ /* 0x000ee20008000800 */
[C---:B------:R-:W-:Y:S01]  /*fd40*/  VIADD R11, R10.reuse, UR5 ;  /* 0x000000050a0b7c36 */ /* 0x040fe20008000000 */
[----:B------:R2:W-:Y:S01]  /*fd50*/  @P1 STG.E.U8 desc[UR26][R6.64], R49 ;  /* 0x0000003106001986 */ /* 0x0005e2000c10111a */
[-C--:B0-----:R-:W-:Y:S02]  /*fd60*/  IADD3 R8, P1, PT, R10, R2.reuse, RZ ;  /* 0x000000020a087210 */ /* 0x081fe40007f3e0ff */
[----:B-1----:R-:W-:Y:S01]  /*fd70*/  ISETP.LT.AND P2, PT, R14, UR6, !P0 ;  /* 0x000000060e007c0c */ /* 0x002fe2000c741270 */
[----:B------:R-:W0:Y:S01]  /*fd80*/  LDCU UR6, c[0x0][0x39c] ;  /* 0x00007380ff0677ac */ /* 0x000e220008000800 */
[-C--:B------:R-:W-:Y:S01]  /*fd90*/  LEA.HI.X.SX32 R9, R10, R3.reuse, 0x1, P1 ;  /* 0x000000030a097211 */ /* 0x080fe200008f0eff */
[C---:B------:R-:W-:Y:S01]  /*fda0*/  VIADD R14, R0.reuse, 0x43 ;  /* 0x00000043000e7836 */ /* 0x040fe20000000000 */
[----:B-----5:R-:W-:Y:S01]  /*fdb0*/  SHF.R.S32.HI R13, RZ, 0x8, R12 ;  /* 0x00000008ff0d7819 */ /* 0x020fe2000001140c */
[C---:B------:R-:W-:Y:S01]  /*fdc0*/  VIADD R5, R0.reuse, 0x32 ;  /* 0x0000003200057836 */ /* 0x040fe20000000000 */
[-C--:B------:R-:W-:Y:S01]  /*fdd0*/  IADD3 R4, P1, PT, R11, R2.reuse, RZ ;  /* 0x000000020b047210 */ /* 0x080fe20007f3e0ff */
[C---:B------:R-:W-:Y:S01]  /*fde0*/  VIADD R12, R0.reuse, 0x36 ;  /* 0x00000036000c7836 */ /* 0x040fe20000000000 */
[----:B--2---:R-:W-:Y:S01]  /*fdf0*/  PRMT R7, R51, 0x9910, RZ ;  /* 0x0000991033077816 */ /* 0x004fe200000000ff */
[----:B------:R-:W-:Y:S01]  /*fe00*/  VIADD R6, R0, 0x33 ;  /* 0x0000003300067836 */ /* 0x000fe20000000000 */
[----:B------:R1:W-:Y:S01]  /*fe10*/  @P5 STG.E.U8 desc[UR26][R8.64], R13 ;  /* 0x0000000d08005986 */ /* 0x0003e2000c10111a */
[----:B------:R-:W-:Y:S01]  /*fe20*/  ISETP.LT.AND P5, PT, R5, UR7, !P0 ;  /* 0x0000000705007c0c */ /* 0x000fe2000c7a1270 */
[----:B------:R-:W2:Y:S01]  /*fe30*/  LDCU UR7, c[0x0][0x39c] ;  /* 0x00007380ff0777ac */ /* 0x000ea20008000800 */
[C---:B------:R-:W-:Y:S01]  /*fe40*/  LEA.HI.X.SX32 R5, R11.reuse, R3, 0x1, P1 ;  /* 0x000000030b057211 */ /* 0x040fe200008f0eff */
[----:B------:R-:W-:Y:S01]  /*fe50*/  VIADD R11, R11, UR5 ;  /* 0x000000050b0b7c36 */ /* 0x000fe20008000000 */
[----:B---3--:R-:W-:Y:S01]  /*fe60*/  ISETP.LT.AND P1, PT, R6, UR4, !P0 ;  /* 0x0000000406007c0c */ /* 0x008fe2000c721270 */
[----:B------:R-:W3:Y:S02]  /*fe70*/  LDCU UR4, c[0x0][0x39c] ;  /* 0x00007380ff0477ac */ /* 0x000ee40008000800 */
[----:B------:R5:W-:Y:S01]  /*fe80*/  @P3 STG.E.U8 desc[UR26][R4.64], R51 ;  /* 0x0000003304003986 */ /* 0x000be2000c10111a */
[C---:B------:R-:W-:Y:S01]  /*fe90*/  IADD3 R6, P3, PT, R11.reuse, R2, RZ ;  /* 0x000000020b067210 */ /* 0x040fe20007f7e0ff */
[----:B------:R-:W-:-:S02]  /*fea0*/  VIADD R10, R11, UR5 ;  /* 0x000000050b0a7c36 */ /* 0x000fc40008000000 */
[----:B-1----:R-:W-:Y:S01]  /*feb0*/  IMAD.MOV.U32 R9, RZ, RZ, R7 ;  /* 0x000000ffff097224 */ /* 0x002fe200078e0007 */
[-C--:B------:R-:W-:Y:S02]  /*fec0*/  LEA.HI.X.SX32 R7, R11, R3.reuse, 0x1, P3 ;  /* 0x000000030b077211 */ /* 0x080fe400018f0eff */
[CC--:B------:R-:W-:Y:S02]  /*fed0*/  IADD3 R8, P3, PT, R10.reuse, R2.reuse, RZ ;  /* 0x000000020a087210 */ /* 0x0c0fe40007f7e0ff */
[----:B------:R-:W-:Y:S02]  /*fee0*/  SHF.R.S32.HI R11, RZ, 0x8, R9 ;  /* 0x00000008ff0b7819 */ /* 0x000fe40000011409 */
[----:B------:R-:W-:Y:S01]  /*fef0*/  LEA.HI.X.SX32 R9, R10, R3, 0x1, P3 ;  /* 0x000000030a097211 */ /* 0x000fe200018f0eff */
[----:B-----5:R-:W-:Y:S01]  /*ff00*/  VIADD R4, R0, 0x34 ;  /* 0x0000003400047836 */ /* 0x020fe20000000000 */
[----:B------:R-:W-:Y:S01]  /*ff10*/  PRMT R13, R53, 0x9910, RZ ;  /* 0x00009910350d7816 */ /* 0x000fe200000000ff */
[----:B------:R-:W-:Y:S01]  /*ff20*/  VIADD R10, R10, UR5 ;  /* 0x000000050a0a7c36 */ /* 0x000fe20008000000 */
[----:B------:R1:W-:Y:S01]  /*ff30*/  @P6 STG.E.U8 desc[UR26][R6.64], R11 ;  /* 0x0000000b06006986 */ /* 0x0003e2000c10111a */
[----:B------:R-:W-:Y:S01]  /*ff40*/  VIADD R5, R0, 0x35 ;  /* 0x0000003500057836 */ /* 0x000fe20000000000 */
[----:B---3--:R-:W-:Y:S01]  /*ff50*/  ISETP.LT.AND P3, PT, R4, UR4, !P0 ;  /* 0x0000000404007c0c */ /* 0x008fe2000c761270 */
[----:B------:R-:W3:Y:S01]  /*ff60*/  LDCU UR4, c[0x0][0x39c] ;  /* 0x00007380ff0477ac */ /* 0x000ee20008000800 */
[----:B------:R5:W-:Y:S01]  /*ff70*/  @P4 STG.E.U8 desc[UR26][R8.64], R53 ;  /* 0x0000003508004986 */ /* 0x000be2000c10111a */
[----:B------:R-:W-:-:S02]  /*ff80*/  IADD3 R4, P4, PT, R10, R2, RZ ;  /* 0x000000020a047210 */ /* 0x000fc40007f9e0ff */
[----:B0-----:R-:W-:Y:S01]  /*ff90*/  ISETP.LT.AND P6, PT, R5, UR6, !P0 ;  /* 0x0000000605007c0c */ /* 0x001fe2000c7c1270 */
[----:B------:R-:W0:Y:S01]  /*ffa0*/  LDCU UR6, c[0x0][0x39c] ;  /* 0x00007380ff0677ac */ /* 0x000e220008000800 */
[C---:B------:R-:W-:Y:S01]  /*ffb0*/  LEA.HI.X.SX32 R5, R10.reuse, R3, 0x1, P4 ;  /* 0x000000030a057211 */ /* 0x040fe200020f0eff */
[----:B------:R-:W-:Y:S01]  /*ffc0*/  VIADD R10, R10, UR5 ;  /* 0x000000050a0a7c36 */ /* 0x000fe20008000000 */
[----:B------:R-:W-:Y:S02]  /*ffd0*/  SHF.R.S32.HI R13, RZ, 0x8, R13 ;  /* 0x00000008ff0d7819 */ /* 0x000fe4000001140d */
[----:B--2---:R-:W-:Y:S01]  /*ffe0*/  ISETP.LT.AND P4, PT, R12, UR7, !P0 ;  /* 0x000000070c007c0c */ /* 0x004fe2000c781270 */
[C---:B-1----:R-:W-:Y:S01]  /*fff0*/  VIADD R11, R10.reuse, UR5 ;  /* 0x000000050a0b7c36 */ /* 0x042fe20008000000 */
[----:B------:R-:W1:Y:S01]  /*10000*/  LDCU UR7, c[0x0][0x39c] ;  /* 0x00007380ff0777ac */ /* 0x000e620008000800 */
[----:B------:R2:W-:Y:S01]  /*10010*/  @P2 STG.E.U8 desc[UR26][R4.64], R13 ;  /* 0x0000000d04002986 */ /* 0x0005e2000c10111a */
[----:B------:R-:W-:Y:S01]  /*10020*/  IADD3 R6, P2, PT, R10, R2, RZ ;  /* 0x000000020a067210 */ /* 0x000fe20007f5e0ff */
[----:B------:R-:W-:Y:S01]  /*10030*/  VIADD R12, R0, 0x37 ;  /* 0x00000037000c7836 */ /* 0x000fe20000000000 */
[----:B-----5:R-:W-:-:S02]  /*10040*/  PRMT R9, R55, 0x9910, RZ ;  /* 0x0000991037097816 */ /* 0x020fc400000000ff */
[-C--:B------:R-:W-:Y:S02]  /*10050*/  LEA.HI.X.SX32 R7, R10, R3.reuse, 0x1, P2 ;  /* 0x000000030a077211 */ /* 0x080fe400010f0eff */
[CC--:B------:R-:W-:Y:S01]  /*10060*/  IADD3 R8, P2, PT, R11.reuse, R2.reuse, RZ ;  /* 0x000000020b087210 */ /* 0x0c0fe20007f5e0ff */
[----:B------:R-:W-:Y:S02]  /*10070*/  IMAD.MOV.U32 R10, RZ, RZ, R9 ;  /* 0x000000ffff0a7224 */ /* 0x000fe400078e0009 */
[----:B------:R5:W-:Y:S01]  /*10080*/  @P5 STG.E.U8 desc[UR26][R6.64], R55 ;  /* 0x0000003706005986 */ /* 0x000be2000c10111a */
[CC--:B------:R-:W-:Y:S01]  /*10090*/  LEA.HI.X.SX32 R9, R11.reuse, R3.reuse, 0x1, P2 ;  /* 0x000000030b097211 */ /* 0x0c0fe200010f0eff */
[----:B------:R-:W-:Y:S01]  /*100a0*/  VIADD R11, R11, UR5 ;  /* 0x000000050b0b7c36 */ /* 0x000fe20008000000 */
[----:B--2---:R-:W-:Y:S01]  /*100b0*/  SHF.R.S32.HI R13, RZ, 0x8, R10 ;  /* 0x00000008ff0d7819 */ /* 0x004fe2000001140a */
[----:B------:R-:W-:Y:S01]  /*100c0*/  VIADD R5, R0, 0x38 ;  /* 0x0000003800057836 */ /* 0x000fe20000000000 */
[----:B---3--:R-:W-:Y:S01]  /*100d0*/  ISETP.LT.AND P2, PT, R12, UR4, !P0 ;  /* 0x000000040c007c0c */ /* 0x008fe2000c741270 */
[C---:B------:R-:W-:Y:S01]  /*100e0*/  VIADD R10, R0.reuse, 0x39 ;  /* 0x00000039000a7836 */ /* 0x040fe20000000000 */
[----:B------:R-:W2:Y:S01]  /*100f0*/  LDCU UR4, c[0x0][0x39c] ;  /* 0x00007380ff0477ac */ /* 0x000ea20008000800 */
[----:B------:R3:W-:Y:S01]  /*10100*/  @P1 STG.E.U8 desc[UR26][R8.64], R13 ;  /* 0x0000000d08001986 */ /* 0x0007e2000c10111a */
[----:B------:R-:W-:Y:S01]  /*10110*/  IADD3 R4, P1, PT, R11, R2, RZ ;  /* 0x000000020b047210 */ /* 0x000fe20007f3e0ff */
[----:B------:R-:W-:Y:S01]  /*10120*/  VIADD R12, R0, 0x3a ;  /* 0x0000003a000c7836 */ /* 0x000fe20000000000 */
[----:B0-----:R-:W-:Y:S01]  /*10130*/  ISETP.LT.AND P5, PT, R5, UR6, !P0 ;  /* 0x0000000605007c0c */ /* 0x001fe2000c7a1270 */
[----:B------:R-:W0:Y:S01]  /*10140*/  LDCU UR6, c[0x0][0x39c] ;  /* 0x00007380ff0677ac */ /* 0x000e220008000800 */
[C---:B------:R-:W-:Y:S01]  /*10150*/  LEA.HI.X.SX32 R5, R11.reuse, R3, 0x1, P1 ;  /* 0x000000030b057211 */ /* 0x040fe200008f0eff */
[----:B------:R-:W-:Y:S01]  /*10160*/  VIADD R11, R11, UR5 ;  /* 0x000000050b0b7c36 */ /* 0x000fe20008000000 */
[----:B-----5:R-:W-:-:S02]  /*10170*/  PRMT R7, R57, 0x9910, RZ ;  /* 0x0000991039077816 */ /* 0x020fc400000000ff */
[----:B-1----:R-:W-:Y:S01]  /*10180*/  ISETP.LT.AND P1, PT, R10, UR7, !P0 ;  /* 0x000000070a007c0c */ /* 0x002fe2000c721270 */
[----:B------:R1:W-:Y:S01]  /*10190*/  @P3 STG.E.U8 desc[UR26][R4.64], R57 ;  /* 0x0000003904003986 */ /* 0x0003e2000c10111a */
[-C--:B------:R-:W-:Y:S01]  /*101a0*/  IADD3 R6, P3, PT, R11, R2.reuse, RZ ;  /* 0x000000020b067210 */ /* 0x080fe20007f7e0ff */
[----:B---3--:R-:W-:Y:S01]  /*101b0*/  IMAD.MOV.U32 R8, RZ, RZ, R7 ;  /* 0x000000ffff087224 */ /* 0x008fe200078e0007 */
[----:B------:R-:W-:Y:S01]  /*101c0*/  PRMT R13, R59, 0x9910, RZ ;  /* 0x000099103b0d7816 */ /* 0x000fe200000000ff */
[C---:B------:R-:W-:Y:S01]  /*101d0*/  VIADD R10, R11.reuse, UR5 ;  /* 0x000000050b0a7c36 */ /* 0x040fe20008000000 */
[----:B------:R-:W-:Y:S01]  /*101e0*/  LEA.HI.X.SX32 R7, R11, R3, 0x1, P3 ;  /* 0x000000030b077211 */ /* 0x000fe200018f0eff */
[----:B------:R-:W3:Y:S01]  /*101f0*/  LDCU UR7, c[0x0][0x39c] ;  /* 0x00007380ff0777ac */ /* 0x000ee20008000800 */
[----:B------:R-:W-:Y:S02]  /*10200*/  SHF.R.S32.HI R11, RZ, 0x8, R8 ;  /* 0x00000008ff0b7819 */ /* 0x000fe40000011408 */
[----:B------:R-:W-:-:S02]  /*10210*/  IADD3 R8, P3, PT, R10, R2, RZ ;  /* 0x000000020a087210 */ /* 0x000fc40007f7e0ff */
[----:B------:R-:W-:Y:S01]  /*10220*/  SHF.R.S32.HI R13, RZ, 0x8, R13 ;  /* 0x00000008ff0d7819 */ /* 0x000fe2000001140d */
[----:B------:R5:W-:Y:S01]  /*10230*/  @P6 STG.E.U8 desc[UR26][R6.64], R11 ;  /* 0x0000000b06006986 */ /* 0x000be2000c10111a */
[C---:B------:R-:W-:Y:S01]  /*10240*/  LEA.HI.X.SX32 R9, R10.reuse, R3, 0x1, P3 ;  /* 0x000000030a097211 */ /* 0x040fe200018f0eff */
[----:B------:R-:W-:Y:S01]  /*10250*/  VIADD R10, R10, UR5 ;  /* 0x000000050a0a7c36 */ /* 0x000fe20008000000 */
[----:B--2---:R-:W-:Y:S01]  /*10260*/  ISETP.LT.AND P3, PT, R12, UR4, !P0 ;  /* 0x000000040c007c0c */ /* 0x004fe2000c761270 */
[----:B------:R-:W2:Y:S01]  /*10270*/  LDCU UR4, c[0x0][0x39c] ;  /* 0x00007380ff0477ac */ /* 0x000ea20008000800 */
[----:B------:R-:W-:Y:S01]  /*10280*/  VIADD R12, R0, 0x3b ;  /* 0x0000003b000c7836 */ /* 0x000fe20000000000 */
[----:B------:R3:W-:Y:S01]  /*10290*/  @P4 STG.E.U8 desc[UR26][R8.64], R59 ;  /* 0x0000003b08004986 */ /* 0x0007e2000c10111a */
[----:B-1----:R-:W-:-:S04]  /*102a0*/  IADD3 R4, P4, PT, R10, R2, RZ ;  /* 0x000000020a047210 */ /* 0x002fc80007f9e0ff */
[CC--:B------:R-:W-:Y:S01]  /*102b0*/  LEA.HI.X.SX32 R5, R10.reuse, R3.reuse, 0x1, P4 ;  /* 0x000000030a057211 */ /* 0x0c0fe200020f0eff */
[----:B------:R-:W-:Y:S01]  /*102c0*/  VIADD R10, R10, UR5 ;  /* 0x000000050a0a7c36 */ /* 0x000fe20008000000 */
[----:B0-----:R-:W-:Y:S01]  /*102d0*/  ISETP.LT.AND P4, PT, R12, UR6, !P0 ;  /* 0x000000060c007c0c */ /* 0x001fe2000c781270 */
[----:B------:R-:W0:Y:S01]  /*102e0*/  LDCU UR6, c[0x0][0x39c] ;  /* 0x00007380ff0677ac */ /* 0x000e220008000800 */
[----:B------:R-:W-:Y:S01]  /*102f0*/  PRMT R12, R61, 0x9910, RZ ;  /* 0x000099103d0c7816 */ /* 0x000fe200000000ff */
[----:B------:R1:W-:Y:S01]  /*10300*/  @P2 STG.E.U8 desc[UR26][R4.64], R13 ;  /* 0x0000000d04002986 */ /* 0x0003e2000c10111a */
[-C--:B-----5:R-:W-:Y:S01]  /*10310*/  IADD3 R6, P2, PT, R10, R2.reuse, RZ ;  /* 0x000000020a067210 */ /* 0x0a0fe20007f5e0ff */
[----:B---3--:R-:W-:Y:S02]  /*10320*/  VIADD R8, R0, 0x3c ;  /* 0x0000003c00087836 */ /* 0x008fe40000000000 */
[C---:B------:R-:W-:Y:S01]  /*10330*/  VIADD R11, R10.reuse, UR5 ;  /* 0x000000050a0b7c36 */ /* 0x040fe20008000000 */
[-C--:B------:R-:W-:Y:S01]  /*10340*/  LEA.HI.X.SX32 R7, R10, R3.reuse, 0x1, P2 ;  /* 0x000000030a077211 */ /* 0x080fe200010f0eff */
[----:B------:R-:W-:Y:S01]  /*10350*/  VIADD R9, R0, 0x3d ;  /* 0x0000003d00097836 */ /* 0x000fe20000000000 */
[----:B--2---:R-:W-:Y:S01]  /*10360*/  ISETP.LT.AND P2, PT, R8, UR4, !P0 ;  /* 0x0000000408007c0c */ /* 0x004fe2000c741270 */
[----:B------:R-:W-:Y:S01]  /*10370*/  IMAD.MOV.U32 R10, RZ, RZ, R12 ;  /* 0x000000ffff0a7224 */ /* 0x000fe200078e000c */
[-C--:B------:R-:W-:Y:S01]  /*10380*/  IADD3 R8, P6, PT, R11, R2.reuse, RZ ;  /* 0x000000020b087210 */ /* 0x080fe20007fde0ff */
[----:B------:R2:W-:Y:S01]  /*10390*/  @P5 STG.E.U8 desc[UR26][R6.64], R61 ;  /* 0x0000003d06005986 */ /* 0x0005e2000c10111a */
[----:B------:R-:W-:Y:S01]  /*103a0*/  ISETP.LT.AND P5, PT, R9, UR7, !P0 ;  /* 0x0000000709007c0c */ /* 0x000fe2000c7a1270 */
[----:B------:R-:W3:Y:S01]  /*103b0*/  LDCU UR4, c[0x0][0x39c] ;  /* 0x00007380ff0477ac */ /* 0x000ee20008000800 */
[CC--:B------:R-:W-:Y:S01]  /*103c0*/  LEA.HI.X.SX32 R9, R11.reuse, R3.reuse, 0x1, P6 ;  /* 0x000000030b097211 */ /* 0x0c0fe200030f0eff */
[----:B------:R-:W-:Y:S01]  /*103d0*/  VIADD R11, R11, UR5 ;  /* 0x000000050b0b7c36 */ /* 0x000fe20008000000 */
[----:B-1----:R-:W-:Y:S01]  /*103e0*/  SHF.R.S32.HI R13, RZ, 0x8, R10 ;  /* 0x00000008ff0d7819 */ /* 0x002fe2000001140a */
[C---:B------:R-:W-:Y:S01]  /*103f0*/  VIADD R5, R0.reuse, 0x3e ;  /* 0x0000003e00057836 */ /* 0x040fe20000000000 */
[----:B------:R-:W1:Y:S01]  /*10400*/  LDCU UR7, c[0x0][0x39c] ;  /* 0x00007380ff0777ac */ /* 0x000e620008000800 */
[----:B------:R-:W-:Y:S01]  /*10410*/  PRMT R10, R63, 0x9910, RZ ;  /* 0x000099103f0a7816 */ /* 0x000fe200000000ff */
[C---:B------:R-:W-:Y:S01]  /*10420*/  VIADD R12, R0.reuse, 0x41 ;  /* 0x00000041000c7836 */ /* 0x040fe20000000000 */
[-C--:B------:R-:W-:Y:S01]  /*10430*/  IADD3 R4, P6, PT, R11, R2.reuse, RZ ;  /* 0x000000020b047210 */ /* 0x080fe20007fde0ff */
[----:B------:R5:W-:Y:S01]  /*10440*/  @P1 STG.E.U8 desc[UR26][R8.64], R13 ;  /* 0x0000000d08001986 */ /* 0x000be2000c10111a */
[----:B0-----:R-:W-:Y:S01]  /*10450*/  ISETP.LT.AND P1, PT, R5, UR6, !P0 ;  /* 0x0000000605007c0c */ /* 0x001fe2000c721270 */
[----:B--2---:R-:W-:Y:S01]  /*10460*/  VIADD R7, R0, 0x3f ;  /* 0x0000003f00077836 */ /* 0x004fe20000000000 */
[C---:B------:R-:W-:Y:S01]  /*10470*/  LEA.HI.X.SX32 R5, R11.reuse, R3, 0x1, P6 ;  /* 0x000000030b057211 */ /* 0x040fe200030f0eff */
[----:B------:R-:W-:Y:S01]  /*10480*/  VIADD R11, R11, UR5 ;  /* 0x000000050b0b7c36 */ /* 0x000fe20008000000 */
[----:B------:R-:W0:Y:S03]  /*10490*/  LDCU UR6, c[0x0][0x39c] ;  /* 0x00007380ff0677ac */ /* 0x000e260008000800 */
[----:B------:R2:W-:Y:S01]  /*104a0*/  @P3 STG.E.U8 desc[UR26][R4.64], R63 ;  /* 0x0000003f04003986 */ /* 0x0005e2000c10111a */
[----:B------:R-:W-:-:S02]  /*104b0*/  IADD3 R6, P6, PT, R11, R2, RZ ;  /* 0x000000020b067210 */ /* 0x000fc40007fde0ff */
[----:B---3--:R-:W-:Y:S01]  /*104c0*/  ISETP.LT.AND P3, PT, R7, UR4, !P0 ;  /* 0x0000000407007c0c */ /* 0x008fe2000c761270 */
[----:B-----5:R-:W-:Y:S01]  /*104d0*/  IMAD.MOV.U32 R8, RZ, RZ, R10 ;  /* 0x000000ffff087224 */ /* 0x020fe200078e000a */
[CC--:B------:R-:W-:Y:S01]  /*104e0*/  LEA.HI.X.SX32 R7, R11.reuse, R3.reuse, 0x1, P6 ;  /* 0x000000030b077211 */ /* 0x0c0fe200030f0eff */
[----:B------:R-:W-:Y:S01]  /*104f0*/  VIADD R10, R11, UR5 ;  /* 0x000000050b0a7c36 */ /* 0x000fe20008000000 */
[----:B------:R-:W3:Y:S01]  /*10500*/  LDCU UR4, c[0x0][0x39c] ;  /* 0x00007380ff0477ac */ /* 0x000ee20008000800 */
[----:B------:R-:W-:Y:S01]  /*10510*/  VIADD R9, R0, 0x40 ;  /* 0x0000004000097836 */ /* 0x000fe20000000000 */
[----:B------:R-:W-:Y:S02]  /*10520*/  SHF.R.S32.HI R11, RZ, 0x8, R8 ;  /* 0x00000008ff0b7819 */ /* 0x000fe40000011408 */
[C---:B------:R-:W-:Y:S02]  /*10530*/  IADD3 R8, P6, PT, R10.reuse, R2, RZ ;  /* 0x000000020a087210 */ /* 0x040fe40007fde0ff */
[----:B------:R-:W-:Y:S01]  /*10540*/  PRMT R13, R65, 0x9910, RZ ;  /* 0x00009910410d7816 */ /* 0x000fe200000000ff */
[----:B------:R5:W-:Y:S01]  /*10550*/  @P4 STG.E.U8 desc[UR26][R6.64], R11 ;  /* 0x0000000b06004986 */ /* 0x000be2000c10111a */
[----:B-1----:R-:W-:Y:S01]  /*10560*/  ISETP.LT.AND P4, PT, R9, UR7, !P0 ;  /* 0x0000000709007c0c */ /* 0x002fe2000c781270 */
[----:B------:R-:W1:Y:S01]  /*10570*/  LDCU UR7, c[0x0][0x39c] ;  /* 0x00007380ff0777ac */ /* 0x000e620008000800 */
[C---:B------:R-:W-:Y:S01]  /*10580*/  LEA.HI.X.SX32 R9, R10.reuse, R3, 0x1, P6 ;  /* 0x000000030a097211 */ /* 0x040fe200030f0eff */
[----:B------:R-:W-:Y:S01]  /*10590*/  VIADD R10, R10, UR5 ;  /* 0x000000050a0a7c36 */ /* 0x000fe20008000000 */
[----:B------:R-:W-:-:S02]  /*105a0*/  SHF.R.S32.HI R13, RZ, 0x8, R13 ;  /* 0x00000008ff0d7819 */ /* 0x000fc4000001140d */
[----:B0-----:R-:W-:Y:S01]  /*105b0*/  ISETP.LT.AND P6, PT, R12, UR6, !P0 ;  /* 0x000000060c007c0c */ /* 0x001fe2000c7c1270 */
[----:B------:R0:W-:Y:S01]  /*105c0*/  @P2 STG.E.U8 desc[UR26][R8.64], R65 ;  /* 0x0000004108002986 */ /* 0x0001e2000c10111a */
[C---:B--2---:R-:W-:Y:S01]  /*105d0*/  IADD3 R4, P2, PT, R10.reuse, R2, RZ ;  /* 0x000000020a047210 */ /* 0x044fe20007f5e0ff */
[----:B------:R-:W2:Y:S01]  /*105e0*/  LDCU UR6, c[0x0][0x39c] ;  /* 0x00007380ff0677ac */ /* 0x000ea20008000800 */
[----:B------:R-:W-:Y:S01]  /*105f0*/  PRMT R12, R67, 0x9910, RZ ;  /* 0x00009910430c7816 */ /* 0x000fe200000000ff */
[C---:B-----5:R-:W-:Y:S01]  /*10600*/  VIADD R11, R10.reuse, UR5 ;  /* 0x000000050a0b7c36 */ /* 0x060fe20008000000 */
[----:B------:R-:W-:Y:S01]  /*10610*/  LEA.HI.X.SX32 R5, R10, R3, 0x1, P2 ;  /* 0x000000030a057211 */ /* 0x000fe200010f0eff */
[----:B------:R-:W-:-:S03]  /*10620*/  VIADD R10, R0, 0x42 ;  /* 0x00000042000a7836 */ /* 0x000fc60000000000 */
[C---:B------:R-:W-:Y:S01]  /*10630*/  IADD3 R6, P2, PT, R11.reuse, R2, RZ ;  /* 0x000000020b067210 */ /* 0x040fe20007f5e0ff */
[----:B------:R5:W-:Y:S01]  /*10640*/  @P5 STG.E.U8 desc[UR26][R4.64], R13 ;  /* 0x0000000d04005986 */ /* 0x000be2000c10111a */
[----:B---3--:R-:W-:Y:S01]  /*10650*/  ISETP.LT.AND P5, PT, R10, UR4, !P0 ;  /* 0x000000040a007c0c */ /* 0x008fe2000c7a1270 */
[----:B------:R-:W3:Y:S01]  /*10660*/  LDCU UR4, c[0x0][0x39c] ;  /* 0x00007380ff0477ac */ /* 0x000ee20008000800 */
[C---:B------:R-:W-:Y:S01]  /*10670*/  LEA.HI.X.SX32 R7, R11.reuse, R3, 0x1, P2 ;  /* 0x000000030b077211 */ /* 0x040fe200010f0eff */
[----:B------:R-:W-:-:S04]  /*10680*/  VIADD R11, R11, UR5 ;  /* 0x000000050b0b7c36 */ /* 0x000fc80008000000 */
[----:B------:R1:W-:Y:S01]  /*10690*/  @P1 STG.E.U8 desc[UR26][R6.64], R67 ;  /* 0x0000004306001986 */ /* 0x0003e2000c10111a */
[CC--:B0-----:R-:W-:Y:S01]  /*106a0*/  IADD3 R8, P1, PT, R11.reuse, R2.reuse, RZ ;  /* 0x000000020b087210 */ /* 0x0c1fe20007f3e0ff */
[C---:B------:R-:W-:Y:S01]  /*106b0*/  VIADD R10, R11.reuse, UR5 ;  /* 0x000000050b0a7c36 */ /* 0x040fe20008000000 */
[----:B--2---:R-:W-:Y:S01]  /*106c0*/  ISETP.LT.AND P2, PT, R14, UR6, !P0 ;  /* 0x000000060e007c0c */ /* 0x004fe2000c741270 */
[C---:B-----5:R-:W-:Y:S01]  /*106d0*/  VIADD R5, R0.reuse, 0x44 ;  /* 0x0000004400057836 */ /* 0x060fe20000000000 */
[-C--:B------:R-:W-:Y:S01]  /*106e0*/  LEA.HI.X.SX32 R9, R11, R3.reuse, 0x1, P1 ;  /* 0x000000030b097211 */ /* 0x080fe200008f0eff */
[----:B------:R-:W0:Y:S01]  /*106f0*/  LDCU UR6, c[0x0][0x39c] ;  /* 0x00007380ff0677ac */ /* 0x000e220008000800 */
[----:B------:R-:W-:Y:S01]  /*10700*/  SHF.R.S32.HI R11, RZ, 0x8, R12 ;  /* 0x00000008ff0b7819 */ /* 0x000fe2000001140c */
[----:B------:R-:W-:Y:S01]  /*10710*/  VIADD R12, R0, 0x48 ;  /* 0x00000048000c7836 */ /* 0x000fe20000000000 */
[-C--:B------:R-:W-:Y:S01]  /*10720*/  IADD3 R4, P1, PT, R10, R2.reuse, RZ ;  /* 0x000000020a047210 */ /* 0x080fe20007f3e0ff */
[C---:B------:R-:W-:Y:S01]  /*10730*/  VIADD R14, R0.reuse, 0x55 ;  /* 0x00000055000e7836 */ /* 0x040fe20000000000 */
[----:B------:R-:W-:Y:S01]  /*10740*/  PRMT R13, R69, 0x9910, RZ ;  /* 0x00009910450d7816 */ /* 0x000fe200000000ff */
[----:B-1----:R-:W-:Y:S01]  /*10750*/  VIADD R6, R0, 0x45 ;  /* 0x0000004500067836 */ /* 0x002fe20000000000 */
[----:B------:R1:W-:Y:S01]  /*10760*/  @P3 STG.E.U8 desc[UR26][R8.64], R11 ;  /* 0x0000000b08003986 */ /* 0x0003e2000c10111a */
[----:B------:R-:W-:Y:S01]  /*10770*/  ISETP.LT.AND P3, PT, R5, UR7, !P0 ;  /* 0x0000000705007c0c */ /* 0x000fe2000c761270 */
[----:B------:R-:W2:Y:S01]  /*10780*/  LDCU UR7, c[0x0][0x39c] ;  /* 0x00007380ff0777ac */ /* 0x000ea20008000800 */
[C---:B------:R-:W-:Y:S01]  /*10790*/  LEA.HI.X.SX32 R5, R10.reuse, R3, 0x1, P1 ;  /* 0x000000030a057211 */ /* 0x040fe200008f0eff */
[----:B------:R-:W-:Y:S01]  /*107a0*/  VIADD R10, R10, UR5 ;  /* 0x000000050a0a7c36 */ /* 0x000fe20008000000 */
[----:B---3--:R-:W-:Y:S01]  /*107b0*/  ISETP.LT.AND P1, PT, R6, UR4, !P0 ;  /* 0x0000000406007c0c */ /* 0x008fe2000c721270 */
[----:B------:R-:W3:Y:S01]  /*107c0*/  LDCU UR4, c[0x0][0x39c] ;  /* 0x00007380ff0477ac */ /* 0x000ee20008000800 */
[----:B------:R-:W-:Y:S01]  /*107d0*/  SHF.R.S32.HI R13, RZ, 0x8, R13 ;  /* 0x00000008ff0d7819 */ /* 0x000fe2000001140d */
[----:B------:R5:W-:Y:S01]  /*107e0*/  @P4 STG.E.U8 desc[UR26][R4.64], R69 ;  /* 0x0000004504004986 */ /* 0x000be2000c10111a */
[C---:B------:R-:W-:Y:S01]  /*107f0*/  IADD3 R6, P4, PT, R10.reuse, R2, RZ ;  /* 0x000000020a067210 */ /* 0x040fe20007f9e0ff */
[----:B-1----:R-:W-:-:S03]  /*10800*/  VIADD R11, R10, UR5 ;  /* 0x000000050a0b7c36 */ /* 0x002fc60008000000 */
[-C--:B------:R-:W-:Y:S02]  /*10810*/  LEA.HI.X.SX32 R7, R10, R3.reuse, 0x1, P4 ;  /* 0x000000030a077211 */ /* 0x080fe400020f0eff */
[----:B------:R-:W-:Y:S02]  /*10820*/  PRMT R10, R71, 0x9910, RZ ;  /* 0x00009910470a7816 */ /* 0x000fe400000000ff */
[CC--:B------:R-:W-:Y:S01]  /*10830*/  IADD3 R8, P4, PT, R11.reuse, R2.reuse, RZ ;  /* 0x000000020b087210 */ /* 0x0c0fe20007f9e0ff */
[----:B------:R1:W-:Y:S01]  /*10840*/  @P6 STG.E.U8 desc[UR26][R6.64], R13 ;  /* 0x0000000d06006986 */ /* 0x0003e2000c10111a */
[C---:B-----5:R-:W-:Y:S02]  /*10850*/  VIADD R4, R0.reuse, 0x46 ;  /* 0x0000004600047836 */ /* 0x060fe40000000000 */
[C---:B------:R-:W-:Y:S01]  /*10860*/  LEA.HI.X.SX32 R9, R11.reuse, R3, 0x1, P4 ;  /* 0x000000030b097211 */ /* 0x040fe200020f0eff */
[----:B------:R-:W-:Y:S02]  /*10870*/  VIADD R11, R11, UR5 ;  /* 0x000000050b0b7c36 */ /* 0x000fe40008000000 */
[----:B------:R-:W-:Y:S01]  /*10880*/  VIADD R5, R0, 0x47 ;  /* 0x0000004700057836 */ /* 0x000fe20000000000 */
[----:B---3--:R-:W-:Y:S01]  /*10890*/  ISETP.LT.AND P4, PT, R4, UR4, !P0 ;  /* 0x0000000404007c0c */ /* 0x008fe2000c781270 */
[----:B------:R3:W-:Y:S01]  /*108a0*/  @P5 STG.E.U8 desc[UR26][R8.64], R71 ;  /* 0x0000004708005986 */ /* 0x0007e2000c10111a */
[----:B------:R-:W-:Y:S01]  /*108b0*/  IADD3 R4, P5, PT, R11, R2, RZ ;  /* 0x000000020b047210 */ /* 0x000fe20007fbe0ff */
[----:B------:R-:W5:Y:S01]  /*108c0*/  LDCU UR4, c[0x0][0x39c] ;  /* 0x00007380ff0477ac */ /* 0x000f620008000800 */
[----:B0-----:R-:W-:-:S02]  /*108d0*/  ISETP.LT.AND P6, PT, R5, UR6, !P0 ;  /* 0x0000000605007c0c */ /* 0x001fc4000c7c1270 */
[CC--:B------:R-:W-:Y:S01]  /*108e0*/  LEA.HI.X.SX32 R5, R11.reuse, R3.reuse, 0x1, P5 ;  /* 0x000000030b057211 */ /* 0x0c0fe200028f0eff */
[----:B------:R-:W-:Y:S01]  /*108f0*/  VIADD R11, R11, UR5 ;  /* 0x000000050b0b7c36 */ /* 0x000fe20008000000 */
[----:B-1----:R-:W-:Y:S01]  /*10900*/  SHF.R.S32.HI R13, RZ, 0x8, R10 ;  /* 0x00000008ff0d7819 */ /* 0x002fe2000001140a */
[----:B------:R-:W0:Y:S01]  /*10910*/  LDCU UR6, c[0x0][0x39c] ;  /* 0x00007380ff0677ac */ /* 0x000e220008000800 */
[----:B--2---:R-:W-:Y:S01]  /*10920*/  ISETP.LT.AND P5, PT, R12, UR7, !P0 ;  /* 0x000000070c007c0c */ /* 0x004fe2000c7a1270 */
[C---:B------:R-:W-:Y:S02]  /*10930*/  VIADD R10, R11.reuse, UR5 ;  /* 0x000000050b0a7c36 */ /* 0x040fe40008000000 */
[----:B------:R1:W-:Y:S01]  /*10940*/  @P2 STG.E.U8 desc[UR26][R4.64], R13 ;  /* 0x0000000d04002986 */ /* 0x0003e2000c10111a */
[----:B------:R-:W-:Y:S01]  /*10950*/  IADD3 R6, P2, PT, R11, R2, RZ ;  /* 0x000000020b067210 */ /* 0x000fe20007f5e0ff */
[----:B------:R-:W-:Y:S01]  /*10960*/  VIADD R12, R0, 0x49 ;  /* 0x00000049000c7836 */ /* 0x000fe20000000000 */
[----:B---3--:R-:W-:Y:S01]  /*10970*/  PRMT R9, R73, 0x9910, RZ ;  /* 0x0000991049097816 */ /* 0x008fe200000000ff */
[----:B------:R-:W2:Y:S01]  /*10980*/  LDCU UR7, c[0x0][0x39c] ;  /* 0x00007380ff0777ac */ /* 0x000ea20008000800 */
[----:B------:R-:W-:-:S02]  /*10990*/  LEA.HI.X.SX32 R7, R11, R3, 0x1, P2 ;  /* 0x000000030b077211 */ /* 0x000fc400010f0eff */
[CC--:B------:R-:W-:Y:S01]  /*109a0*/  IADD3 R8, P2, PT, R10.reuse, R2.reuse, RZ ;  /* 0x000000020a087210 */ /* 0x0c0fe20007f5e0ff */
[----:B------:R-:W-:Y:S02]  /*109b0*/  IMAD.MOV.U32 R11, RZ, RZ, R9 ;  /* 0x000000ffff0b7224 */ /* 0x000fe400078e0009 */
[----:B------:R3:W-:Y:S01]  /*109c0*/  @P3 STG.E.U8 desc[UR26][R6.64], R73 ;  /* 0x0000004906003986 */ /* 0x0007e2000c10111a */
[CC--:B------:R-:W-:Y:S01]  /*109d0*/  LEA.HI.X.SX32 R9, R10.reuse, R3.reuse, 0x1, P2 ;  /* 0x000000030a097211 */ /* 0x0c0fe200010f0eff */
[----:B------:R-:W-:Y:S01]  /*109e0*/  VIADD R10, R10, UR5 ;  /* 0x000000050a0a7c36 */ /* 0x000fe20008000000 */
[----:B------:R-:W-:Y:S01]  /*109f0*/  SHF.R.S32.HI R11, RZ, 0x8, R11 ;  /* 0x00000008ff0b7819 */ /* 0x000fe2000001140b */
[----:B-1----:R-:W-:Y:S01]  /*10a00*/  VIADD R5, R0, 0x4a ;  /* 0x0000004a00057836 */ /* 0x002fe20000000000 */
[----:B-----5:R-:W-:Y:S01]  /*10a10*/  ISETP.LT.AND P2, PT, R12, UR4, !P0 ;  /* 0x000000040c007c0c */ /* 0x020fe2000c741270 */
[----:B------:R-:W1:Y:S01]  /*10a20*/  LDCU UR4, c[0x0][0x39c] ;  /* 0x00007380ff0477ac */ /* 0x000e620008000800 */
[----:B------:R-:W-:Y:S01]  /*10a30*/  PRMT R13, R75, 0x9910, RZ ;  /* 0x000099104b0d7816 */ /* 0x000fe200000000ff */
[----:B------:R5:W-:Y:S01]  /*10a40*/  @P1 STG.E.U8 desc[UR26][R8.64], R11 ;  /* 0x0000000b08001986 */ /* 0x000be2000c10111a */
[----:B------:R-:W-:Y:S01]  /*10a50*/  IADD3 R4, P1, PT, R10, R2, RZ ;  /* 0x000000020a047210 */ /* 0x000fe20007f3e0ff */
[----:B------:R-:W-:Y:S01]  /*10a60*/  VIADD R12, R0, 0x4b ;  /* 0x0000004b000c7836 */ /* 0x000fe20000000000 */
[----:B0-----:R-:W-:Y:S01]  /*10a70*/  ISETP.LT.AND P3, PT, R5, UR6, !P0 ;  /* 0x0000000605007c0c */ /* 0x001fe2000c761270 */
[----:B------:R-:W0:Y:S01]  /*10a80*/  LDCU UR6, c[0x0][0x39c] ;  /* 0x00007380ff0677ac */ /* 0x000e220008000800 */
[C---:B------:R-:W-:Y:S01]  /*10a90*/  LEA.HI.X.SX32 R5, R10.reuse, R3, 0x1, P1 ;  /* 0x000000030a057211 */ /* 0x040fe200008f0eff */
[----:B------:R-:W-:Y:S01]  /*10aa0*/  VIADD R10, R10, UR5 ;  /* 0x000000050a0a7c36 */ /* 0x000fe20008000000 */
[----:B------:R-:W-:-:S02]  /*10ab0*/  SHF.R.S32.HI R13, RZ, 0x8, R13 ;  /* 0x00000008ff0d7819 */ /* 0x000fc4000001140d */
[----:B--2---:R-:W-:Y:S01]  /*10ac0*/  ISETP.LT.AND P1, PT, R12, UR7, !P0 ;  /* 0x000000070c007c0c */ /* 0x004fe2000c721270 */
[----:B------:R2:W-:Y:S01]  /*10ad0*/  @P4 STG.E.U8 desc[UR26][R4.64], R75 ;  /* 0x0000004b04004986 */ /* 0x0005e2000c10111a */
[CC--:B---3--:R-:W-:Y:S01]  /*10ae0*/  IADD3 R6, P4, PT, R10.reuse, R2.reuse, RZ ;  /* 0x000000020a067210 */ /* 0x0c8fe20007f9e0ff */
[----:B-----5:R-:W-:Y:S01]  /*10af0*/  VIADD R11, R10, UR5 ;  /* 0x000000050a0b7c36 */ /* 0x020fe20008000000 */
[----:B------:R-:W3:Y:S01]  /*10b00*/  LDCU UR7, c[0x0][0x39c] ;  /* 0x00007380ff0777ac */ /* 0x000ee20008000800 */
[----:B------:R-:W-:Y:S01]  /*10b10*/  VIADD R12, R0, 0x4d ;  /* 0x0000004d000c7836 */ /* 0x000fe20000000000 */
[----:B------:R-:W-:Y:S01]  /*10b20*/  LEA.HI.X.SX32 R7, R10, R3, 0x1, P4 ;  /* 0x000000030a077211 */ /* 0x000fe200020f0eff */
[----:B------:R-:W-:Y:S01]  /*10b30*/  VIADD R10, R0, 0x4c ;  /* 0x0000004c000a7836 */ /* 0x000fe20000000000 */
[----:B------:R-:W-:-:S03]  /*10b40*/  IADD3 R8, P4, PT, R11, R2, RZ ;  /* 0x000000020b087210 */ /* 0x000fc60007f9e0ff */
[----:B------:R5:W-:Y:S01]  /*10b50*/  @P6 STG.E.U8 desc[UR26][R6.64], R13 ;  /* 0x0000000d06006986 */ /* 0x000be2000c10111a */
[C---:B------:R-:W-:Y:S01]  /*10b60*/  LEA.HI.X.SX32 R9, R11.reuse, R3, 0x1, P4 ;  /* 0x000000030b097211 */ /* 0x040fe200020f0eff */
[----:B------:R-:W-:Y:S01]  /*10b70*/  VIADD R11, R11, UR5 ;  /* 0x000000050b0b7c36 */ /* 0x000fe20008000000 */
[----:B-1----:R-:W-:Y:S01]  /*10b80*/  ISETP.LT.AND P4, PT, R10, UR4, !P0 ;  /* 0x000000040a007c0c */ /* 0x002fe2000c781270 */
[----:B------:R-:W1:Y:S01]  /*10b90*/  LDCU UR4, c[0x0][0x39c] ;  /* 0x00007380ff0477ac */ /* 0x000e620008000800 */
[----:B------:R-:W-:Y:S01]  /*10ba0*/  PRMT R10, R77, 0x9910, RZ ;  /* 0x000099104d0a7816 */ /* 0x000fe200000000ff */
[----:B------:R3:W-:Y:S01]  /*10bb0*/  @P5 STG.E.U8 desc[UR26][R8.64], R77 ;  /* 0x0000004d08005986 */ /* 0x0007e2000c10111a */
[----:B--2---:R-:W-:-:S04]  /*10bc0*/  IADD3 R4, P5, PT, R11, R2, RZ ;  /* 0x000000020b047210 */ /* 0x004fc80007fbe0ff */
[CC--:B------:R-:W-:Y:S01]  /*10bd0*/  LEA.HI.X.SX32 R5, R11.reuse, R3.reuse, 0x1, P5 ;  /* 0x000000030b057211 */ /* 0x0c0fe200028f0eff */
[----:B------:R-:W-:Y:S01]  /*10be0*/  VIADD R11, R11, UR5 ;  /* 0x000000050b0b7c36 */ /* 0x000fe20008000000 */
[----:B-----5:R-:W-:Y:S02]  /*10bf0*/  SHF.R.S32.HI R13, RZ, 0x8, R10 ;  /* 0x00000008ff0d7819 */ /* 0x020fe4000001140a */
[----:B0-----:R-:W-:Y:S01]  /*10c00*/  ISETP.LT.AND P5, PT, R12, UR6, !P0 ;  /* 0x000000060c007c0c */ /* 0x001fe2000c7a1270 */
[----:B------:R-:W0:Y:S01]  /*10c10*/  LDCU UR6, c[0x0][0x39c] ;  /* 0x00007380ff0677ac */ /* 0x000e220008000800 */
[C---:B------:R-:W-:Y:S01]  /*10c20*/  VIADD R10, R11.reuse, UR5 ;  /* 0x000000050b0a7c36 */ /* 0x040fe20008000000 */
[----:B------:R2:W-:Y:S01]  /*10c30*/  @P2 STG.E.U8 desc[UR26][R4.64], R13 ;  /* 0x0000000d04002986 */ /* 0x0005e2000c10111a */
[----:B------:R-:W-:Y:S01]  /*10c40*/  IADD3 R6, P2, PT, R11, R2, RZ ;  /* 0x000000020b067210 */ /* 0x000fe20007f5e0ff */
[C---:B---3--:R-:W-:Y:S01]  /*10c50*/  VIADD R8, R0.reuse, 0x4e ;  /* 0x0000004e00087836 */ /* 0x048fe20000000000 */
[----:B------:R-:W-:Y:S01]  /*10c60*/  PRMT R12, R79, 0x9910, RZ ;  /* 0x000099104f0c7816 */ /* 0x000fe200000000ff */
[----:B------:R-:W-:Y:S01]  /*10c70*/  VIADD R9, R0, 0x4f ;  /* 0x0000004f00097836 */ /* 0x000fe20000000000 */
[----:B------:R-:W-:-:S02]  /*10c80*/  LEA.HI.X.SX32 R7, R11, R3, 0x1, P2 ;  /* 0x000000030b077211 */ /* 0x000fc400010f0eff */
[----:B-1----:R-:W-:Y:S01]  /*10c90*/  ISETP.LT.AND P2, PT, R8, UR4, !P0 ;  /* 0x0000000408007c0c */ /* 0x002fe2000c741270 */
        /* <DEDUP_REMOVED lines=13> */
[----:B0-----:R-:W-:Y:S01]  /*10d70*/  ISETP.LT.AND P1, PT, R5, UR6, !P0 ;  /* 0x0000000605007c0c */ /* 0x001fe2000c721270 */
[----:B-1----:R-:W-:Y:S01]  /*10d80*/  VIADD R7, R0, 0x51 ;  /* 0x0000005100077836 */ /* 0x002fe20000000000 */
        /* <DEDUP_REMOVED lines=178> */
[CC--:B------:R-:W-:Y:S01]  /*118b0*/  IADD3 R6, P2, PT, R11.reuse, R2.reuse, RZ ;  /* 0x000000020b067210 */ /* 0x0c0fe20007f5e0ff */
[----:B------:R5:W-:Y:S03]  /*118c0*/  @P4 STG.E.U8 desc[UR26][R4.64], R13 ;  /* 0x0000000d04004986 */ /* 0x000be6000c10111a */
[C---:B------:R-:W-:Y:S01]  /*118d0*/  LEA.HI.X.SX32 R7, R11.reuse, R3, 0x1, P2 ;  /* 0x000000030b077211 */ /* 0x040fe200010f0eff */
[----:B------:R-:W-:Y:S01]  /*118e0*/  VIADD R11, R11, UR5 ;  /* 0x000000050b0b7c36 */ /* 0x000fe20008000000 */
[----:B---3--:R-:W-:Y:S01]  /*118f0*/  ISETP.LT.AND P2, PT, R10, UR4, !P0 ;  /* 0x000000040a007c0c */ /* 0x008fe2000c741270 */
[----:B------:R-:W3:Y:S02]  /*11900*/  LDCU UR4, c[0x0][0x39c] ;  /* 0x00007380ff0477ac */ /* 0x000ee40008000800 */
[----:B------:R1:W-:Y:S01]  /*11910*/  @P1 STG.E.U8 desc[UR26][R6.64], R103 ;  /* 0x0000006706001986 */ /* 0x0003e2000c10111a */
[C---:B0-----:R-:W-:Y:S01]  /*11920*/  IADD3 R8, P1, PT, R11.reuse, R2, RZ ;  /* 0x000000020b087210 */ /* 0x041fe20007f3e0ff */
[----:B------:R-:W-:-:S02]  /*11930*/  VIADD R10, R11, UR5 ;  /* 0x000000050b0a7c36 */ /* 0x000fc40008000000 */
[C---:B-----5:R-:W-:Y:S01]  /*11940*/  VIADD R5, R0.reuse, 0x68 ;  /* 0x0000006800057836 */ /* 0x060fe20000000000 */
[-C--:B------:R-:W-:Y:S02]  /*11950*/  LEA.HI.X.SX32 R9, R11, R3.reuse, 0x1, P1 ;  /* 0x000000030b097211 */ /* 0x080fe400008f0eff */
[----:B------:R-:W-:Y:S01]  /*11960*/  SHF.R.S32.HI R11, RZ, 0x8, R12 ;  /* 0x00000008ff0b7819 */ /* 0x000fe2000001140c */
[----:B------:R-:W-:Y:S01]  /*11970*/  VIADD R12, R0, 0x6c ;  /* 0x0000006c000c7836 */ /* 0x000fe20000000000 */
[-C--:B------:R-:W-:Y:S02]  /*11980*/  IADD3 R4, P4, PT, R10, R2.reuse, RZ ;  /* 0x000000020a047210 */ /* 0x080fe40007f9e0ff */
[----:B--2---:R-:W-:Y:S01]  /*11990*/  ISETP.LT.AND P1, PT, R14, UR6, !P0 ;  /* 0x000000060e007c0c */ /* 0x004fe2000c721270 */
[----:B-1----:R-:W-:Y:S01]  /*119a0*/  VIADD R6, R0, 0x69 ;  /* 0x0000006900067836 */ /* 0x002fe20000000000 */
[----:B------:R0:W-:Y:S01]  /*119b0*/  @P6 STG.E.U8 desc[UR26][R8.64], R11 ;  /* 0x0000000b08006986 */ /* 0x0001e2000c10111a */
[----:B------:R-:W-:Y:S01]  /*119c0*/  ISETP.LT.AND P6, PT, R5, UR7, !P0 ;  /* 0x0000000705007c0c */ /* 0x000fe2000c7c1270 */
[----:B------:R-:W1:Y:S01]  /*119d0*/  LDCU UR6, c[0x0][0x39c] ;  /* 0x00007380ff0677ac */ /* 0x000e620008000800 */
[CC--:B------:R-:W-:Y:S01]  /*119e0*/  LEA.HI.X.SX32 R5, R10.reuse, R3.reuse, 0x1, P4 ;  /* 0x000000030a057211 */ /* 0x0c0fe200020f0eff */
[----:B------:R-:W-:Y:S01]  /*119f0*/  VIADD R10, R10, UR5 ;  /* 0x000000050a0a7c36 */ /* 0x000fe20008000000 */
[----:B---3--:R-:W-:Y:S01]  /*11a00*/  ISETP.LT.AND P4, PT, R6, UR4, !P0 ;  /* 0x0000000406007c0c */ /* 0x008fe2000c781270 */
[----:B------:R-:W2:Y:S01]  /*11a10*/  LDCU UR4, c[0x0][0x39c] ;  /* 0x00007380ff0477ac */ /* 0x000ea20008000800 */
[----:B------:R-:W-:Y:S01]  /*11a20*/  PRMT R13, R105, 0x9910, RZ ;  /* 0x00009910690d7816 */ /* 0x000fe200000000ff */
[----:B------:R3:W-:Y:S01]  /*11a30*/  @P3 STG.E.U8 desc[UR26][R4.64], R105 ;  /* 0x0000006904003986 */ /* 0x0007e2000c10111a */
[C---:B------:R-:W-:Y:S01]  /*11a40*/  IADD3 R6, P3, PT, R10.reuse, R2, RZ ;  /* 0x000000020a067210 */ /* 0x040fe20007f7e0ff */
[----:B------:R-:W5:Y:S01]  /*11a50*/  LDCU UR7, c[0x0][0x39c] ;  /* 0x00007380ff0777ac */ /* 0x000f620008000800 */
[----:B------:R-:W-:Y:S01]  /*11a60*/  SHF.R.S32.HI R13, RZ, 0x8, R13 ;  /* 0x00000008ff0d7819 */ /* 0x000fe2000001140d */
[C---:B0-----:R-:W-:Y:S01]  /*11a70*/  VIADD R11, R10.reuse, UR5 ;  /* 0x000000050a0b7c36 */ /* 0x041fe20008000000 */
[----:B------:R-:W-:Y:S01]  /*11a80*/  LEA.HI.X.SX32 R7, R10, R3, 0x1, P3 ;  /* 0x000000030a077211 */ /* 0x000fe200018f0eff */
[----:B------:R-:W-:Y:S01]  /*11a90*/  VIADD R14, R0, 0x79 ;  /* 0x00000079000e7836 */ /* 0x000fe20000000000 */
[----:B------:R-:W-:-:S02]  /*11aa0*/  PRMT R10, R107, 0x9910, RZ ;  /* 0x000099106b0a7816 */ /* 0x000fc400000000ff */
[CC--:B------:R-:W-:Y:S01]  /*11ab0*/  IADD3 R8, P3, PT, R11.reuse, R2.reuse, RZ ;  /* 0x000000020b087210 */ /* 0x0c0fe20007f7e0ff */
[----:B------:R0:W-:Y:S01]  /*11ac0*/  @P5 STG.E.U8 desc[UR26][R6.64], R13 ;  /* 0x0000000d06005986 */ /* 0x0001e2000c10111a */
[C---:B---3--:R-:W-:Y:S02]  /*11ad0*/  VIADD R4, R0.reuse, 0x6a ;  /* 0x0000006a00047836 */ /* 0x048fe40000000000 */
[C---:B------:R-:W-:Y:S01]  /*11ae0*/  LEA.HI.X.SX32 R9, R11.reuse, R3, 0x1, P3 ;  /* 0x000000030b097211 */ /* 0x040fe200018f0eff */
[----:B------:R-:W-:Y:S02]  /*11af0*/  VIADD R11, R11, UR5 ;  /* 0x000000050b0b7c36 */ /* 0x000fe40008000000 */
[----:B------:R-:W-:Y:S01]  /*11b00*/  VIADD R5, R0, 0x6b ;  /* 0x0000006b00057836 */ /* 0x000fe20000000000 */
[----:B--2---:R-:W-:Y:S01]  /*11b10*/  ISETP.LT.AND P3, PT, R4, UR4, !P0 ;  /* 0x0000000404007c0c */ /* 0x004fe2000c761270 */
[----:B------:R2:W-:Y:S01]  /*11b20*/  @P2 STG.E.U8 desc[UR26][R8.64], R107 ;  /* 0x0000006b08002986 */ /* 0x0005e2000c10111a */
[----:B------:R-:W-:Y:S01]  /*11b30*/  IADD3 R4, P2, PT, R11, R2, RZ ;  /* 0x000000020b047210 */ /* 0x000fe20007f5e0ff */
[----:B------:R-:W3:Y:S01]  /*11b40*/  LDCU UR4, c[0x0][0x39c] ;  /* 0x00007380ff0477ac */ /* 0x000ee20008000800 */
[----:B-1----:R-:W-:-:S02]  /*11b50*/  ISETP.LT.AND P5, PT, R5, UR6, !P0 ;  /* 0x0000000605007c0c */ /* 0x002fc4000c7a1270 */
[CC--:B------:R-:W-:Y:S01]  /*11b60*/  LEA.HI.X.SX32 R5, R11.reuse, R3.reuse, 0x1, P2 ;  /* 0x000000030b057211 */ /* 0x0c0fe200010f0eff */
[----:B------:R-:W-:Y:S01]  /*11b70*/  VIADD R11, R11, UR5 ;  /* 0x000000050b0b7c36 */ /* 0x000fe20008000000 */
[----:B0-----:R-:W-:Y:S01]  /*11b80*/  SHF.R.S32.HI R13, RZ, 0x8, R10 ;  /* 0x00000008ff0d7819 */ /* 0x001fe2000001140a */
[----:B------:R-:W0:Y:S01]  /*11b90*/  LDCU UR6, c[0x0][0x39c] ;  /* 0x00007380ff0677ac */ /* 0x000e220008000800 */
[----:B-----5:R-:W-:Y:S01]  /*11ba0*/  ISETP.LT.AND P2, PT, R12, UR7, !P0 ;  /* 0x000000070c007c0c */ /* 0x020fe2000c741270 */
[C---:B------:R-:W-:Y:S02]  /*11bb0*/  VIADD R10, R11.reuse, UR5 ;  /* 0x000000050b0a7c36 */ /* 0x040fe40008000000 */
[----:B------:R1:W-:Y:S01]  /*11bc0*/  @P1 STG.E.U8 desc[UR26][R4.64], R13 ;  /* 0x0000000d04001986 */ /* 0x0003e2000c10111a */
[----:B------:R-:W-:Y:S01]  /*11bd0*/  IADD3 R6, P1, PT, R11, R2, RZ ;  /* 0x000000020b067210 */ /* 0x000fe20007f3e0ff */
[----:B------:R-:W-:Y:S01]  /*11be0*/  VIADD R12, R0, 0x6d ;  /* 0x0000006d000c7836 */ /* 0x000fe20000000000 */
[----:B--2---:R-:W-:Y:S01]  /*11bf0*/  PRMT R9, R109, 0x9910, RZ ;  /* 0x000099106d097816 */ /* 0x004fe200000000ff */
        /* <DEDUP_REMOVED lines=9> */
[----:B---3--:R-:W-:Y:S01]  /*11c90*/  ISETP.LT.AND P1, PT, R12, UR4, !P0 ;  /* 0x000000040c007c0c */ /* 0x008fe2000c721270 */
        /* <DEDUP_REMOVED lines=12> */
[CC--:B-----5:R-:W-:Y:S01]  /*11d60*/  IADD3 R6, P3, PT, R10.reuse, R2.reuse, RZ ;  /* 0x000000020a067210 */ /* 0x0e0fe20007f7e0ff */
[----:B---3--:R-:W-:Y:S01]  /*11d70*/  VIADD R11, R10, UR5 ;  /* 0x000000050a0b7c36 */ /* 0x008fe20008000000 */
        /* <DEDUP_REMOVED lines=18> */
[----:B------:R-:W-:Y:S01]  /*11ea0*/  PRMT R12, R115, 0x9910, RZ ;  /* 0x00009910730c7816 */ /* 0x000fe200000000ff */
[----:B------:R2:W-:Y:S01]  /*11eb0*/  @P1 STG.E.U8 desc[UR26][R4.64], R13 ;  /* 0x0000000d04001986 */ /* 0x0005e2000c10111a */
[CC--:B------:R-:W-:Y:S01]  /*11ec0*/  IADD3 R6, P1, PT, R11.reuse, R2.reuse, RZ ;  /* 0x000000020b067210 */ /* 0x0c0fe20007f3e0ff */
[C---:B---3--:R-:W-:Y:S02]  /*11ed0*/  VIADD R8, R0.reuse, 0x72 ;  /* 0x0000007200087836 */ /* 0x048fe40000000000 */
[C---:B------:R-:W-:Y:S01]  /*11ee0*/  VIADD R10, R11.reuse, UR5 ;  /* 0x000000050b0a7c36 */ /* 0x040fe20008000000 */
[-C--:B------:R-:W-:Y:S01]  /*11ef0*/  LEA.HI.X.SX32 R7, R11, R3.reuse, 0x1, P1 ;  /* 0x000000030b077211 */ /* 0x080fe200008f0eff */
[----:B------:R-:W-:Y:S01]  /*11f00*/  VIADD R9, R0, 0x73 ;  /* 0x0000007300097836 */ /* 0x000fe20000000000 */
[----:B-1----:R-:W-:Y:S01]  /*11f10*/  ISETP.LT.AND P1, PT, R8, UR4, !P0 ;  /* 0x0000000408007c0c */ /* 0x002fe2000c721270 */
[----:B------:R-:W-:Y:S01]  /*11f20*/  IMAD.MOV.U32 R11, RZ, RZ, R12 ;  /* 0x000000ffff0b7224 */ /* 0x000fe200078e000c */
[CC--:B------:R-:W-:Y:S01]  /*11f30*/  IADD3 R8, P5, PT, R10.reuse, R2.reuse, RZ ;  /* 0x000000020a087210 */ /* 0x0c0fe20007fbe0ff */
[----:B------:R1:W-:Y:S01]  /*11f40*/  @P6 STG.E.U8 desc[UR26][R6.64], R115 ;  /* 0x0000007306006986 */ /* 0x0003e2000c10111a */
[----:B------:R-:W-:Y:S01]  /*11f50*/  ISETP.LT.AND P6, PT, R9, UR7, !P0 ;  /* 0x0000000709007c0c */ /* 0x000fe2000c7c1270 */
[----:B------:R-:W3:Y:S01]  /*11f60*/  LDCU UR4, c[0x0][0x39c] ;  /* 0x00007380ff0477ac */ /* 0x000ee20008000800 */
[CC--:B------:R-:W-:Y:S01]  /*11f70*/  LEA.HI.X.SX32 R9, R10.reuse, R3.reuse, 0x1, P5 ;  /* 0x000000030a097211 */ /* 0x0c0fe200028f0eff */
[----:B------:R-:W-:Y:S01]  /*11f80*/  VIADD R10, R10, UR5 ;  /* 0x000000050a0a7c36 */ /* 0x000fe20008000000 */
[----:B------:R-:W-:Y:S01]  /*11f90*/  SHF.R.S32.HI R11, RZ, 0x8, R11 ;  /* 0x00000008ff0b7819 */ /* 0x000fe2000001140b */
[C---:B--2---:R-:W-:Y:S01]  /*11fa0*/  VIADD R5, R0.reuse, 0x74 ;  /* 0x0000007400057836 */ /* 0x044fe20000000000 */
[----:B------:R-:W2:Y:S01]  /*11fb0*/  LDCU UR7, c[0x0][0x39c] ;  /* 0x00007380ff0777ac */ /* 0x000ea20008000800 */
[----:B------:R-:W-:Y:S01]  /*11fc0*/  PRMT R13, R117, 0x9910, RZ ;  /* 0x00009910750d7816 */ /* 0x000fe200000000ff */
[----:B------:R-:W-:Y:S01]  /*11fd0*/  VIADD R12, R0, 0x78 ;  /* 0x00000078000c7836 */ /* 0x000fe20000000000 */
[----:B------:R5:W-:Y:S01]  /*11fe0*/  @P4 STG.E.U8 desc[UR26][R8.64], R11 ;  /* 0x0000000b08004986 */ /* 0x000be2000c10111a */
[----:B------:R-:W-:Y:S01]  /*11ff0*/  IADD3 R4, P4, PT, R10, R2, RZ ;  /* 0x000000020a047210 */ /* 0x000fe20007f9e0ff */
[----:B-1----:R-:W-:Y:S01]  /*12000*/  VIADD R7, R0, 0x75 ;  /* 0x0000007500077836 */ /* 0x002fe20000000000 */
[----:B0-----:R-:W-:Y:S01]  /*12010*/  ISETP.LT.AND P5, PT, R5, UR6, !P0 ;  /* 0x0000000605007c0c */ /* 0x001fe2000c7a1270 */
[----:B------:R-:W0:Y:S01]  /*12020*/  LDCU UR6, c[0x0][0x39c] ;  /* 0x00007380ff0677ac */ /* 0x000e220008000800 */
[C---:B------:R-:W-:Y:S01]  /*12030*/  LEA.HI.X.SX32 R5, R10.reuse, R3, 0x1, P4 ;  /* 0x000000030a057211 */ /* 0x040fe200020f0eff */
[----:B------:R-:W-:Y:S01]  /*12040*/  VIADD R10, R10, UR5 ;  /* 0x000000050a0a7c36 */ /* 0x000fe20008000000 */
[----:B------:R-:W-:-:S03]  /*12050*/  SHF.R.S32.HI R13, RZ, 0x8, R13 ;  /* 0x00000008ff0d7819 */ /* 0x000fc6000001140d */
[----:B------:R1:W-:Y:S01]  /*12060*/  @P3 STG.E.U8 desc[UR26][R4.64], R117 ;  /* 0x0000007504003986 */ /* 0x0003e2000c10111a */
[CC--:B------:R-:W-:Y:S01]  /*12070*/  IADD3 R6, P3, PT, R10.reuse, R2.reuse, RZ ;  /* 0x000000020a067210 */ /* 0x0c0fe20007f7e0ff */
[----:B-----5:R-:W-:Y:S01]  /*12080*/  VIADD R11, R10, UR5 ;  /* 0x000000050a0b7c36 */ /* 0x020fe20008000000 */
[----:B---3--:R-:W-:Y:S01]  /*12090*/  ISETP.LT.AND P4, PT, R7, UR4, !P0 ;  /* 0x0000000407007c0c */ /* 0x008fe2000c781270 */
[----:B------:R-:W-:Y:S01]  /*120a0*/  VIADD R9, R0, 0x76 ;  /* 0x0000007600097836 */ /* 0x000fe20000000000 */
[-C--:B------:R-:W-:Y:S01]  /*120b0*/  LEA.HI.X.SX32 R7, R10, R3.reuse, 0x1, P3 ;  /* 0x000000030a077211 */ /* 0x080fe200018f0eff */
[----:B------:R-:W-:Y:S01]  /*120c0*/  VIADD R10, R0, 0x77 ;  /* 0x00000077000a7836 */ /* 0x000fe20000000000 */
[----:B------:R-:W-:Y:S01]  /*120d0*/  IADD3 R8, P3, PT, R11, R2, RZ ;  /* 0x000000020b087210 */ /* 0x000fe20007f7e0ff */
[----:B------:R-:W3:Y:S02]  /*120e0*/  LDCU UR4, c[0x0][0x39c] ;  /* 0x00007380ff0477ac */ /* 0x000ee40008000800 */
        /* <DEDUP_REMOVED lines=8> */
[C---:B------:R-:W-:Y:S01]  /*12170*/  IADD3 R4, P1, PT, R11.reuse, R2, RZ ;  /* 0x000000020b047210 */ /* 0x040fe20007f3e0ff */
[C---:B------:R-:W-:Y:S01]  /*12180*/  VIADD R10, R11.reuse, UR5 ;  /* 0x000000050b0a7c36 */ /* 0x040fe20008000000 */
[----:B------:R-:W1:Y:S01]  /*12190*/  LDCU UR6, c[0x0][0x39c] ;  /* 0x00007380ff0677ac */ /* 0x000e620008000800 */
[----:B-----5:R-:W-:Y:S01]  /*121a0*/  IMAD.MOV.U32 R6, RZ, RZ, R5 ;  /* 0x000000ffff067224 */ /* 0x020fe200078e0005 */
[----:B------:R-:W-:Y:S01]  /*121b0*/  LEA.HI.X.SX32 R5, R11, R3, 0x1, P1 ;  /* 0x000000030b057211 */ /* 0x000fe200008f0eff */
[----:B------:R-:W-:-:S03]  /*121c0*/  VIADD R13, R0, 0x7a ;  /* 0x0000007a000d7836 */ /* 0x000fc60000000000 */
[----:B------:R-:W-:Y:S02]  /*121d0*/  SHF.R.S32.HI R11, RZ, 0x8, R6 ;  /* 0x00000008ff0b7819 */ /* 0x000fe40000011406 */
[----:B------:R-:W-:-:S03]  /*121e0*/  IADD3 R6, P1, PT, R10, R2, RZ ;  /* 0x000000020a067210 */ /* 0x000fc60007f3e0ff */
[----:B------:R5:W-:Y:S01]  /*121f0*/  @P6 STG.E.U8 desc[UR26][R4.64], R11 ;  /* 0x0000000b04006986 */ /* 0x000be2000c10111a */
[CC--:B------:R-:W-:Y:S01]  /*12200*/  LEA.HI.X.SX32 R7, R10.reuse, R3.reuse, 0x1, P1 ;  /* 0x000000030a077211 */ /* 0x0c0fe200008f0eff */
[----:B------:R-:W-:Y:S01]  /*12210*/  VIADD R10, R10, UR5 ;  /* 0x000000050a0a7c36 */ /* 0x000fe20008000000 */
[----:B---3--:R-:W-:Y:S01]  /*12220*/  ISETP.LT.AND P1, PT, R12, UR4, !P0 ;  /* 0x000000040c007c0c */ /* 0x008fe2000c721270 */
[----:B------:R-:W3:Y:S01]  /*12230*/  LDCU UR4, c[0x0][0x39c] ;  /* 0x00007380ff0477ac */ /* 0x000ee20008000800 */
[----:B------:R-:W-:Y:S01]  /*12240*/  PRMT R12, R121, 0x9910, RZ ;  /* 0x00009910790c7816 */ /* 0x000fe200000000ff */
[----:B------:R4:W-:Y:S01]  /*12250*/  @P5 STG.E.U8 desc[UR26][R6.64], R121 ;  /* 0x0000007906005986 */ /* 0x0009e2000c10111a */
[----:B0-----:R-:W-:Y:S02]  /*12260*/  IADD3 R8, P5, PT, R10, R2, RZ ;  /* 0x000000020a087210 */ /* 0x001fe40007fbe0ff */
[----:B-1----:R-:W-:Y:S01]  /*12270*/  ISETP.LT.AND P6, PT, R14, UR6, !P0 ;  /* 0x000000060e007c0c */ /* 0x002fe2000c7c1270 */
[----:B------:R-:W0:Y:S01]  /*12280*/  LDCU UR6, c[0x0][0x39c] ;  /* 0x00007380ff0677ac */ /* 0x000e220008000800 */
[C---:B------:R-:W-:Y:S01]  /*12290*/  LEA.HI.X.SX32 R9, R10.reuse, R3, 0x1, P5 ;  /* 0x000000030a097211 */ /* 0x040fe200028f0eff */
[----:B------:R-:W-:Y:S01]  /*122a0*/  VIADD R10, R10, UR5 ;  /* 0x000000050a0a7c36 */ /* 0x000fe20008000000 */
[----:B-----5:R-:W-:Y:S01]  /*122b0*/  SHF.R.S32.HI R11, RZ, 0x8, R12 ;  /* 0x00000008ff0b7819 */ /* 0x020fe2000001140c */
[----:B------:R-:W-:Y:S01]  /*122c0*/  VIADD R12, R0, 0x7c ;  /* 0x0000007c000c7836 */ /* 0x000fe20000000000 */
[----:B--2---:R-:W-:-:S02]  /*122d0*/  ISETP.LT.AND P5, PT, R13, UR7, !P0 ;  /* 0x000000070d007c0c */ /* 0x004fc4000c7a1270 */
[----:B------:R-:W-:Y:S01]  /*122e0*/  PRMT R13, R123, 0x9910, RZ ;  /* 0x000099107b0d7816 */ /* 0x000fe200000000ff */
[----:B------:R1:W-:Y:S01]  /*122f0*/  @P4 STG.E.U8 desc[UR26][R8.64], R11 ;  /* 0x0000000b08004986 */ /* 0x0003e2000c10111a */
[-C--:B------:R-:W-:Y:S01]  /*12300*/  IADD3 R4, P4, PT, R10, R2.reuse, RZ ;  /* 0x000000020a047210 */ /* 0x080fe20007f9e0ff */
[----:B----4-:R-:W-:Y:S01]  /*12310*/  VIADD R6, R0, 0x7b ;  /* 0x0000007b00067836 */ /* 0x010fe20000000000 */
[----:B------:R-:W-:Y:S02]  /*12320*/  SHF.R.S32.HI R13, RZ, 0x8, R13 ;  /* 0x00000008ff0d7819 */ /* 0x000fe4000001140d */
[C---:B------:R-:W-:Y:S01]  /*12330*/  LEA.HI.X.SX32 R5, R10.reuse, R3, 0x1, P4 ;  /* 0x000000030a057211 */ /* 0x040fe200020f0eff */
[----:B------:R-:W-:Y:S01]  /*12340*/  VIADD R10, R10, UR5 ;  /* 0x000000050a0a7c36 */ /* 0x000fe20008000000 */
[----:B---3--:R-:W-:Y:S01]  /*12350*/  ISETP.LT.AND P4, PT, R6, UR4, !P0 ;  /* 0x0000000406007c0c */ /* 0x008fe2000c781270 */
[----:B------:R-:W2:Y:S02]  /*12360*/  LDCU UR4, c[0x0][0x39c] ;  /* 0x00007380ff0477ac */ /* 0x000ea40008000800 */
[----:B------:R3:W-:Y:S01]  /*12370*/  @P2 STG.E.U8 desc[UR26][R4.64], R123 ;  /* 0x0000007b04002986 */ /* 0x0007e2000c10111a */
[C---:B------:R-:W-:Y:S01]  /*12380*/  IADD3 R6, P2, PT, R10.reuse, R2, RZ ;  /* 0x000000020a067210 */ /* 0x040fe20007f5e0ff */
[----:B-1----:R-:W-:-:S03]  /*12390*/  VIADD R11, R10, UR5 ;  /* 0x000000050a0b7c36 */ /* 0x002fc60008000000 */
[-C--:B------:R-:W-:Y:S01]  /*123a0*/  LEA.HI.X.SX32 R7, R10, R3.reuse, 0x1, P2 ;  /* 0x000000030a077211 */ /* 0x080fe200010f0eff */
[C---:B------:R-:W-:Y:S01]  /*123b0*/  VIADD R10, R0.reuse, 0x7d ;  /* 0x0000007d000a7836 */ /* 0x040fe20000000000 */
[CC--:B------:R-:W-:Y:S01]  /*123c0*/  IADD3 R8, P2, PT, R11.reuse, R2.reuse, RZ ;  /* 0x000000020b087210 */ /* 0x0c0fe20007f5e0ff */
[----:B------:R-:W-:Y:S02]  /*123d0*/  VIADD R0, R0, 0x7f ;  /* 0x0000007f00007836 */ /* 0x000fe40000000000 */
[----:B------:R1:W-:Y:S01]  /*123e0*/  @P3 STG.E.U8 desc[UR26][R6.64], R13 ;  /* 0x0000000d06003986 */ /* 0x0003e2000c10111a */
[CC--:B------:R-:W-:Y:S01]  /*123f0*/  LEA.HI.X.SX32 R9, R11.reuse, R3.reuse, 0x1, P2 ;  /* 0x000000030b097211 */ /* 0x0c0fe200010f0eff */
[----:B------:R-:W-:Y:S01]  /*12400*/  VIADD R11, R11, UR5 ;  /* 0x000000050b0b7c36 */ /* 0x000fe20008000000 */
[----:B0-----:R-:W-:Y:S01]  /*12410*/  ISETP.LT.AND P3, PT, R12, UR6, !P0 ;  /* 0x000000060c007c0c */ /* 0x001fe2000c761270 */
[----:B------:R-:W0:Y:S02]  /*12420*/  LDCU UR6, c[0x0][0x39c] ;  /* 0x00007380ff0677ac */ /* 0x000e240008000800 */
[----:B------:R4:W-:Y:S01]  /*12430*/  @P1 STG.E.U8 desc[UR26][R8.64], R125 ;  /* 0x0000007d08001986 */ /* 0x0009e2000c10111a */
[----:B--2---:R-:W-:Y:S01]  /*12440*/  ISETP.LT.AND P2, PT, R10, UR4, !P0 ;  /* 0x000000040a007c0c */ /* 0x004fe2000c741270 */
[C---:B------:R-:W-:Y:S01]  /*12450*/  VIADD R10, R11.reuse, UR5 ;  /* 0x000000050b0a7c36 */ /* 0x040fe20008000000 */
[CC--:B---3--:R-:W-:Y:S01]  /*12460*/  IADD3 R4, P1, PT, R11.reuse, R2.reuse, RZ ;  /* 0x000000020b047210 */ /* 0x0c8fe20007f3e0ff */
[----:B------:R-:W2:Y:S03]  /*12470*/  LDCU UR4, c[0x0][0x39c] ;  /* 0x00007380ff0477ac */ /* 0x000ea60008000800 */
[----:B------:R-:W-:Y:S01]  /*12480*/  LEA.HI.X.SX32 R5, R11, R3, 0x1, P1 ;  /* 0x000000030b057211 */ /* 0x000fe200008f0eff */
[C---:B------:R-:W-:Y:S01]  /*12490*/  VIADD R11, R10.reuse, UR5 ;  /* 0x000000050a0b7c36 */ /* 0x040fe20008000000 */
[----:B-1----:R-:W-:-:S03]  /*124a0*/  IADD3 R6, P1, PT, R10, R2, RZ ;  /* 0x000000020a067210 */ /* 0x002fc60007f3e0ff */
[C---:B------:R-:W-:Y:S01]  /*124b0*/  VIADD R13, R11.reuse, UR5 ;  /* 0x000000050b0d7c36 */ /* 0x040fe20008000000 */
[----:B------:R1:W-:Y:S01]  /*124c0*/  @P6 STG.E.U8 desc[UR26][R4.64], R17 ;  /* 0x0000001104006986 */ /* 0x0003e2000c10111a */
[-C--:B----4-:R-:W-:Y:S02]  /*124d0*/  IADD3 R8, P6, PT, R11, R2.reuse, RZ ;  /* 0x000000020b087210 */ /* 0x090fe40007fde0ff */
[----:B------:R-:W-:Y:S01]  /*124e0*/  VIADD R14, R13, UR5 ;  /* 0x000000050d0e7c36 */ /* 0x000fe20008000000 */
[-C--:B------:R-:W-:Y:S02]  /*124f0*/  LEA.HI.X.SX32 R7, R10, R3.reuse, 0x1, P1 ;  /* 0x000000030a077211 */ /* 0x080fe400008f0eff */
[-C--:B------:R-:W-:Y:S01]  /*12500*/  LEA.HI.X.SX32 R9, R11, R3.reuse, 0x1, P6 ;  /* 0x000000030b097211 */ /* 0x080fe200030f0eff */
[C---:B------:R-:W-:Y:S01]  /*12510*/  VIADD R15, R14.reuse, UR5 ;  /* 0x000000050e0f7c36 */ /* 0x040fe20008000000 */
[-C--:B------:R-:W-:Y:S01]  /*12520*/  IADD3 R10, P1, PT, R13, R2.reuse, RZ ;  /* 0x000000020d0a7210 */ /* 0x080fe20007f3e0ff */
[----:B------:R3:W-:Y:S01]  /*12530*/  @P5 STG.E.U8 desc[UR26][R6.64], R127 ;  /* 0x0000007f06005986 */ /* 0x0007e2000c10111a */
[----:B------:R-:W-:Y:S01]  /*12540*/  IADD3 R12, P6, PT, R14, R2, RZ ;  /* 0x000000020e0c7210 */ /* 0x000fe20007fde0ff */
[----:B------:R-:W-:Y:S01]  /*12550*/  VIADD R16, R15, UR5 ;  /* 0x000000050f107c36 */ /* 0x000fe20008000000 */
[----:B------:R-:W-:-:S02]  /*12560*/  LEA.HI.X.SX32 R11, R13, R3, 0x1, P1 ;  /* 0x000000030d0b7211 */ /* 0x000fc400008f0eff */
[-C--:B------:R-:W-:Y:S02]  /*12570*/  LEA.HI.X.SX32 R13, R14, R3.reuse, 0x1, P6 ;  /* 0x000000030e0d7211 */ /* 0x080fe400030f0eff */
[-C--:B-1----:R-:W-:Y:S02]  /*12580*/  IADD3 R4, P6, PT, R16, R2.reuse, RZ ;  /* 0x0000000210047210 */ /* 0x082fe40007fde0ff */
[----:B--2---:R-:W-:Y:S02]  /*12590*/  ISETP.LT.AND P1, PT, R18, UR4, !P0 ;  /* 0x0000000412007c0c */ /* 0x004fe4000c721270 */
[----:B------:R-:W-:Y:S02]  /*125a0*/  LEA.HI.X.SX32 R5, R16, R3, 0x1, P6 ;  /* 0x0000000310057211 */ /* 0x000fe400030f0eff */
[----:B0-----:R-:W-:Y:S02]  /*125b0*/  ISETP.LT.AND P0, PT, R0, UR6, !P0 ;  /* 0x0000000600007c0c */ /* 0x001fe4000c701270 */
[----:B------:R-:W-:-:S02]  /*125c0*/  IADD3 R2, P6, PT, R15, R2, RZ ;  /* 0x000000020f027210 */ /* 0x000fc40007fde0ff */
[----:B------:R-:W-:Y:S02]  /*125d0*/  PRMT R0, R127, 0x9910, RZ ;  /* 0x000099107f007816 */ /* 0x000fe400000000ff */
[----:B------:R-:W-:Y:S02]  /*125e0*/  PRMT R17, R129, 0x9910, RZ ;  /* 0x0000991081117816 */ /* 0x000fe400000000ff */
[----:B------:R-:W-:Y:S02]  /*125f0*/  LEA.HI.X.SX32 R3, R15, R3, 0x1, P6 ;  /* 0x000000030f037211 */ /* 0x000fe400030f0eff */
[----:B------:R-:W-:Y:S02]  /*12600*/  SHF.R.S32.HI R15, RZ, 0x8, R0 ;  /* 0x00000008ff0f7819 */ /* 0x000fe40000011400 */
[----:B------:R-:W-:-:S03]  /*12610*/  SHF.R.S32.HI R17, RZ, 0x8, R17 ;  /* 0x00000008ff117819 */ /* 0x000fc60000011411 */
[----:B------:R3:W-:Y:S04]  /*12620*/  @P4 STG.E.U8 desc[UR26][R8.64], R15 ;  /* 0x0000000f08004986 */ /* 0x0007e8000c10111a */
[----:B------:R3:W-:Y:S04]  /*12630*/  @P3 STG.E.U8 desc[UR26][R10.64], R129 ;  /* 0x000000810a003986 */ /* 0x0007e8000c10111a */
[----:B------:R3:W-:Y:S04]  /*12640*/  @P2 STG.E.U8 desc[UR26][R12.64], R17 ;  /* 0x000000110c002986 */ /* 0x0007e8000c10111a */
[----:B------:R3:W-:Y:S04]  /*12650*/  @P1 STG.E.U8 desc[UR26][R2.64], R131 ;  /* 0x0000008302001986 */ /* 0x0007e8000c10111a */
[----:B------:R3:W-:Y:S01]  /*12660*/  @P0 STG.E.U8 desc[UR26][R4.64], R19 ;  /* 0x0000001304000986 */ /* 0x0007e2000c10111a */
[----:B------:R-:W-:Y:S06]  /*12670*/  BAR.SYNC.DEFER_BLOCKING 0x0 ;  /* 0x0000000000007b1d */ /* 0x000fec0000010000 */
[----:B------:R-:W-:Y:S05]  /*12680*/  BRA.U UP0, `(.L_x_13) ;  /* 0x0000000100a07547 */ /* 0x000fea000b800000 */
[----:B------:R-:W0:Y:S01]  /*12690*/  S2UR UR5, SR_CgaCtaId ;  /* 0x00000000000579c3 */ /* 0x000e220000008800 */
[----:B------:R-:W-:Y:S01]  /*126a0*/  NOP ;  /* 0x0000000000007918 */ /* 0x000fe20000000000 */
[----:B------:R-:W-:Y:S01]  /*126b0*/  UMOV UR4, 0x50 ;  /* 0x0000005000047882 */ /* 0x000fe20000000000 */
[----:B------:R-:W-:Y:S02]  /*126c0*/  IMAD.U32 R0, RZ, RZ, UR12 ;  /* 0x0000000cff007e24 */ /* 0x000fe4000f8e00ff */
[----:B---3--:R-:W-:Y:S02]  /*126d0*/  IMAD.MOV.U32 R3, RZ, RZ, 0xf ;  /* 0x0000000fff037424 */ /* 0x008fe400078e00ff */
[----:B------:R-:W-:Y:S01]  /*126e0*/  IMAD.MOV.U32 R7, RZ, RZ, 0x1 ;  /* 0x00000001ff077424 */ /* 0x000fe200078e00ff */
[----:B------:R-:W-:-:S04]  /*126f0*/  LOP3.LUT R0, R0, 0xffff, RZ, 0xc0, !PT ;  /* 0x0000ffff00007812 */ /* 0x000fc800078ec0ff */
[----:B------:R-:W-:-:S05]  /*12700*/  SHF.R.U32.HI R0, RZ, 0x5, R0 ;  /* 0x00000005ff007819 */ /* 0x000fca0000011600 */
[----:B------:R-:W-:Y:S01]  /*12710*/  VIADD R2, R0, 0x10 ;  /* 0x0000001000027836 */ /* 0x000fe20000000000 */
[----:B------:R-:W-:Y:S01]  /*12720*/  SHF.L.U32 R0, R3, R0, RZ ;  /* 0x0000000003007219 */ /* 0x000fe200000006ff */
[----:B0-----:R-:W-:-:S03]  /*12730*/  ULEA UR6, UR5, UR4, 0x18 ;  /* 0x0000000405067291 */ /* 0x001fc6000f8ec0ff */
[----:B------:R-:W-:-:S04]  /*12740*/  SHF.L.U32 R3, R7, R2, RZ ;  /* 0x0000000207037219 */ /* 0x000fc800000006ff */
[----:B------:R-:W-:Y:S02]  /*12750*/  LOP3.LUT R0, R3, R0, RZ, 0xfc, !PT ;  /* 0x0000000003007212 */ /* 0x000fe400078efcff */
[----:B------:R-:W0:Y:S02]  /*12760*/  LDS R5, [UR6] ;  /* 0x00000006ff057984 */ /* 0x000e240008000800 */
[C---:B------:R-:W-:Y:S02]  /*12770*/  LOP3.LUT R2, R0.reuse, 0xffff, RZ, 0xc0, !PT ;  /* 0x0000ffff00027812 */ /* 0x040fe400078ec0ff */
[----:B0-----:R-:W-:-:S04]  /*12780*/  LOP3.LUT R3, R0, 0xffff, R5, 0x80, !PT ;  /* 0x0000ffff00037812 */ /* 0x001fc800078e8005 */
[----:B------:R-:W-:-:S13]  /*12790*/  ISETP.NE.AND P0, PT, R3, R2, PT ;  /* 0x000000020300720c */ /* 0x000fda0003f05270 */
[----:B------:R-:W-:Y:S05]  /*127a0*/  @P0 BRA `(.L_x_14) ;  /* 0x0000000000500947 */ /* 0x000fea0003800000 */
[----:B------:R-:W-:Y:S02]  /*127b0*/  SHF.R.U32.HI R5, RZ, 0x10, R5 ;  /* 0x00000010ff057819 */ /* 0x000fe40000011605 */
[----:B------:R-:W-:-:S04]  /*127c0*/  SHF.R.U32.HI R2, RZ, 0x10, R0 ;  /* 0x00000010ff027819 */ /* 0x000fc80000011600 */
[----:B------:R-:W-:-:S04]  /*127d0*/  LOP3.LUT R5, R5, R2, RZ, 0xc0, !PT ;  /* 0x0000000205057212 */ /* 0x000fc800078ec0ff */
[----:B------:R-:W-:-:S13]  /*127e0*/  ISETP.NE.AND P0, PT, R5, R2, PT ;  /* 0x000000020500720c */ /* 0x000fda0003f05270 */
[----:B------:R-:W-:Y:S05]  /*127f0*/  @P0 BRA `(.L_x_15) ;  /* 0x0000000000300947 */ /* 0x000fea0003800000 */
[----:B------:R-:W-:Y:S01]  /*12800*/  R2UR UR4, R0 ;  /* 0x00000000000472ca */ /* 0x000fe200000e0000 */
[----:B------:R-:W-:Y:S01]  /*12810*/  VOTEU.ANY UR5, UPT, PT ;  /* 0x0000000000057886 */ /* 0x000fe200038e0100 */
[----:B------:R-:W0:Y:S01]  /*12820*/  S2R R0, SR_LANEID ;  /* 0x0000000000007919 */ /* 0x000e220000000000 */
[----:B------:R-:W-:-:S10]  /*12830*/  UFLO.U32 UR5, UR5 ;  /* 0x00000005000572bd */ /* 0x000fd400080e0000 */
[----:B------:R-:W-:-:S06]  /*12840*/  ULOP3.LUT UR4, URZ, UR4, URZ, 0x33, !UPT ;  /* 0x00000004ff047292 */ /* 0x000fcc000f8e33ff */
[----:B------:R-:W-:-:S04]  /*12850*/  IMAD.U32 R2, RZ, RZ, UR4 ;  /* 0x00000004ff027e24 */ /* 0x000fc8000f8e00ff */
[----:B------:R-:W1:Y:S02]  /*12860*/  REDUX UR7, R2 ;  /* 0x00000000020773c4 */ /* 0x000e640000000000 */
[----:B------:R2:W-:Y:S01]  /*12870*/  UTCATOMSWS.AND URZ, UR4 ;  /* 0x0000000400ff79e3 */ /* 0x0005e20008000000 */
[----:B0-----:R-:W-:Y:S01]  /*12880*/  ISETP.EQ.U32.AND P0, PT, R0, UR5, PT ;  /* 0x0000000500007c0c */ /* 0x001fe2000bf02070 */
[----:B-1----:R-:W-:-:S12]  /*12890*/  IMAD.U32 R0, RZ, RZ, UR7 ;  /* 0x00000007ff007e24 */ /* 0x002fd8000f8e00ff */
[----:B------:R2:W-:Y:S01]  /*128a0*/  @P0 ATOMS.AND RZ, [UR6], R0 ;  /* 0x00000000ffff098c */ /* 0x0005e2000a800006 */
[----:B------:R-:W-:Y:S05]  /*128b0*/  BRA `(.L_x_13) ;  /* 0x0000000000147947 */ /* 0x000fea0003800000 */
.L_x_15:
[----:B------:R-:W-:-:S07]  /*128c0*/  MOV R2, 0x128e0 ;  /* 0x000128e000027802 */ /* 0x000fce0000000f00 */
[----:B------:R-:W-:Y:S05]  /*128d0*/  CALL.REL.NOINC `($__internal_0_$__cuda_sm10x_tcgen05_guardrail_trap_col_being_dealloced_not_returned_by_alloc) ;  /* 0x00000000002c7944 */ /* 0x000fea0003c00000 */
[----:B------:R-:W-:Y:S05]  /*128e0*/  BRA `(.L_x_13) ;  /* 0x0000000000087947 */ /* 0x000fea0003800000 */
.L_x_14:
[----:B------:R-:W-:-:S07]  /*128f0*/  MOV R2, 0x12910 ;  /* 0x0001291000027802 */ /* 0x000fce0000000f00 */
[----:B------:R-:W-:Y:S05]  /*12900*/  CALL.REL.NOINC `($__internal_2_$__cuda_sm10x_tcgen05_guardrail_trap_unallocated_columns_being_dealloced) ;  /* 0x0000000000387944 */ /* 0x000fea0003c00000 */
.L_x_13:
[----:B------:R-:W-:Y:S01]  /*12910*/  NOP ;  /* 0x0000000000007918 */ /* 0x000fe20000000000 */
[----:B--2---:R-:W-:Y:S05]  /*12920*/  EXIT ;  /* 0x000000000000794d */ /* 0x004fea0003800000 */
.L_x_8:
[----:B------:R-:W0:Y:S02]  /*12930*/  SYNCS.PHASECHK.TRANS64.TRYWAIT P2, [UR10], R126 ;  /* 0x0000007eff0075a7 */ /* 0x000e24000804110a */
[----:B0-----:R-:W-:Y:S05]  /*12940*/  @!P2 BRA `(.L_x_8) ;  /* 0xfffffffc00f8a947 */ /* 0x001fea000383ffff */
[----:B------:R-:W-:Y:S05]  /*12950*/  BRA `(.L_x_16) ;  /* 0xffffff7400707947 */ /* 0x000fea000383ffff */
.L_x_12:
[----:B------:R-:W1:Y:S02]  /*12960*/  SYNCS.PHASECHK.TRANS64.TRYWAIT P0, [UR10], R2 ;  /* 0x00000002ff0075a7 */ /* 0x000e64000800110a */
[----:B-1----:R-:W-:Y:S05]  /*12970*/  @!P0 BRA `(.L_x_12) ;  /* 0xfffffffc00f88947 */ /* 0x002fea000383ffff */
[----:B------:R-:W-:Y:S05]  /*12980*/  BRA `(.L_x_11) ;  /* 0xffffffb800087947 */ /* 0x000fea000383ffff */
        .weak           $__internal_0_$__cuda_sm10x_tcgen05_guardrail_trap_col_being_dealloced_not_returned_by_alloc
        .type           $__internal_0_$__cuda_sm10x_tcgen05_guardrail_trap_col_being_dealloced_not_returned_by_alloc,@function
        .size           $__internal_0_$__cuda_sm10x_tcgen05_guardrail_trap_col_being_dealloced_not_returned_by_alloc,($__internal_1_$__cuda_sm10x_tcgen05_guardrail_trap_phase_invalid_during_alloc - $__internal_0_$__cuda_sm10x_tcgen05_guardrail_trap_col_being_dealloced_not_returned_by_alloc)
$__internal_0_$__cuda_sm10x_tcgen05_guardrail_trap_col_being_dealloced_not_returned_by_alloc:
[----:B------:R-:W-:Y:S05]  /*12990*/  BPT.TRAP 0x1 ;  /* 0x000000040000795c */ /* 0x000fea0000300000 */
[----:B------:R-:W-:-:S04]  /*129a0*/  IMAD.MOV.U32 R3, RZ, RZ, 0x0 ;  /* 0x00000000ff037424 */ /* 0x000fc800078e00ff */
[----:B------:R-:W-:Y:S05]  /*129b0*/  RET.REL.NODEC R2 `(matmul_kernel) ;  /* 0xfffffed402907950 */ /* 0x000fea0003c3ffff */
        .weak           $__internal_1_$__cuda_sm10x_tcgen05_guardrail_trap_phase_invalid_during_alloc
        .type           $__internal_1_$__cuda_sm10x_tcgen05_guardrail_trap_phase_invalid_during_alloc,@function
        .size           $__internal_1_$__cuda_sm10x_tcgen05_guardrail_trap_phase_invalid_during_alloc,($__internal_2_$__cuda_sm10x_tcgen05_guardrail_trap_unallocated_columns_being_dealloced - $__internal_1_$__cuda_sm10x_tcgen05_guardrail_trap_phase_invalid_during_alloc)
$__internal_1_$__cuda_sm10x_tcgen05_guardrail_trap_phase_invalid_during_alloc:
[----:B------:R-:W-:Y:S05]  /*129c0*/  BPT.TRAP 0x1 ;  /* 0x000000040000795c */ /* 0x000fea0000300000 */
[----:B------:R-:W-:-:S04]  /*129d0*/  IMAD.MOV.U32 R3, RZ, RZ, 0x0 ;  /* 0x00000000ff037424 */ /* 0x000fc800078e00ff */
[----:B------:R-:W-:Y:S05]  /*129e0*/  RET.REL.NODEC R2 `(matmul_kernel) ;  /* 0xfffffed402847950 */ /* 0x000fea0003c3ffff */
        .weak           $__internal_2_$__cuda_sm10x_tcgen05_guardrail_trap_unallocated_columns_being_dealloced
        .type           $__internal_2_$__cuda_sm10x_tcgen05_guardrail_trap_unallocated_columns_being_dealloced,@function
        .size           $__internal_2_$__cuda_sm10x_tcgen05_guardrail_trap_unallocated_columns_being_dealloced,(.L_x_20 - $__internal_2_$__cuda_sm10x_tcgen05_guardrail_trap_unallocated_columns_being_dealloced)
$__internal_2_$__cuda_sm10x_tcgen05_guardrail_trap_unallocated_columns_being_dealloced:
[----:B------:R-:W-:Y:S05]  /*129f0*/  BPT.TRAP 0x1 ;  /* 0x000000040000795c */ /* 0x000fea0000300000 */
[----:B------:R-:W-:-:S04]  /*12a00*/  IMAD.MOV.U32 R3, RZ, RZ, 0x0 ;  /* 0x00000000ff037424 */ /* 0x000fc800078e00ff */
[----:B------:R-:W-:Y:S05]  /*12a10*/  RET.REL.NODEC R2 `(matmul_kernel) ;  /* 0xfffffed402787950 */ /* 0x000fea0003c3ffff */
.L_x_17:
[----:B------:R-:W-:-:S00]  /*12a20*/  BRA `(.L_x_17) ;  /* 0xfffffffc00fc7947 */ /* 0x000fc0000383ffff */
[----:B------:R-:W-:-:S00]  /*12a30*/  NOP ;  /* 0x0000000000007918 */ /* 0x000fc00000000000 */
        /* <DEDUP_REMOVED lines=12> */
.L_x_20:


//--------------------- .nv.shared.matmul_kernel  --------------------------
	.section	.nv.shared.matmul_kernel,"aw",@nobits
	.sectionflags	@""
	.align	16
	.zero		1024


//--------------------- .nv.shared.reserved.0     --------------------------
	.section	.nv.shared.reserved.0,"aw",@nobits
	.align	8
	.weak		__nv_reservedSMEM_offset_0_alias
	.size		__nv_reservedSMEM_offset_0_alias, 0, 64
	.other		__nv_reservedSMEM_offset_0_alias,@"STO_CUDA_RESERVED_SHARED STV_DEFAULT"
__nv_reservedSMEM_offset_0_alias:
	.zero		0
.nv.shared.reserved.0:
	.zero		64
	.weak		__nv_reservedSMEM_allocation_phase
	.type		__nv_reservedSMEM_allocation_phase,@object
	.size		__nv_reservedSMEM_allocation_phase,(.L_0 - __nv_reservedSMEM_allocation_phase)
__nv_reservedSMEM_allocation_phase:
	.zero		1
.L_0:
	.zero		7
	.weak		__nv_reservedSMEM_devtool_atexit_pc
	.type		__nv_reservedSMEM_devtool_atexit_pc,@object
	.size		__nv_reservedSMEM_devtool_atexit_pc,(__nv_reservedSMEM_allocation_mask - __nv_reservedSMEM_devtool_atexit_pc)
__nv_reservedSMEM_devtool_atexit_pc:
	.zero		8
	.weak		__nv_reservedSMEM_allocation_mask
	.type		__nv_reservedSMEM_allocation_mask,@object
	.size		__nv_reservedSMEM_allocation_mask,(.L_2 - __nv_reservedSMEM_allocation_mask)
__nv_reservedSMEM_allocation_mask:
	.zero		4
.L_2:


//--------------------- .nv.constant0.matmul_kernel --------------------------
	.section	.nv.constant0.matmul_kernel,"a",@progbits
	.sectionflags	@""
	.align	4
.nv.constant0.matmul_kernel:
	.zero		976


//--------------------- SYMBOLS --------------------------

	.type		.nv.reservedSmem.offset0,@object
	.size		.nv.reservedSmem.offset0,0x4
	.type		.nv.reservedSmem.cap,@object
	.size		.nv.reservedSmem.cap,0x4
